//
// Generated by NVIDIA NVVM Compiler
//
// Compiler Build ID: CL-36424714
// Cuda compilation tools, release 13.0, V13.0.88
// Based on NVVM 20.0.0
//

.version 9.0
.target sm_100
.address_size 64

	// .globl	_Z25ProjFanArcDisCUDA2dKernelPfyPKfiiiiffffffff
// _ZZ25ProjFanArcDisCUDA2dKernelPfyPKfiiiiffffffffE8ProjTemp has been demoted
// _ZZ25ProjFanArcDisCUDA2dKernelPfyPKfiiiiffffffffE12DetProj2Axis has been demoted
// _ZZ30ProjTransFanArcDisCUDA2dKernelPfPKfS1_iiiiffffffffE8ProjTemp has been demoted
// _ZZ30ProjTransFanArcDisCUDA2dKernelPfPKfS1_iiiiffffffffE12DetProj2Axis has been demoted
// _ZZ29BackProjFanArcDisCUDA2dKernelILb0EEvPfPKfS2_iiiiffffffffE8ProjTemp has been demoted
// _ZZ29BackProjFanArcDisCUDA2dKernelILb0EEvPfPKfS2_iiiiffffffffE12DetProj2Axis has been demoted
// _ZZ34BackProjTransFanArcDisCUDA2dKernelILb0EEvPfyPKfiiiiffffffffE8ProjTemp has been demoted
// _ZZ34BackProjTransFanArcDisCUDA2dKernelILb0EEvPfyPKfiiiiffffffffE12DetProj2Axis has been demoted
// _ZZ29BackProjFanArcDisCUDA2dKernelILb1EEvPfPKfS2_iiiiffffffffE8ProjTemp has been demoted
// _ZZ29BackProjFanArcDisCUDA2dKernelILb1EEvPfPKfS2_iiiiffffffffE12DetProj2Axis has been demoted
// _ZZ34BackProjTransFanArcDisCUDA2dKernelILb1EEvPfyPKfiiiiffffffffE8ProjTemp has been demoted
// _ZZ34BackProjTransFanArcDisCUDA2dKernelILb1EEvPfyPKfiiiiffffffffE12DetProj2Axis has been demoted
.global .align 4 .b8 __cudart_i2opi_f[24] = {65, 144, 67, 60, 153, 149, 98, 219, 192, 221, 52, 245, 209, 87, 39, 252, 41, 21, 68, 78, 110, 131, 249, 162};

.visible .entry _Z25ProjFanArcDisCUDA2dKernelPfyPKfiiiiffffffff(
	.param .u64 .ptr .align 1 _Z25ProjFanArcDisCUDA2dKernelPfyPKfiiiiffffffff_param_0,
	.param .u64 _Z25ProjFanArcDisCUDA2dKernelPfyPKfiiiiffffffff_param_1,
	.param .u64 .ptr .align 1 _Z25ProjFanArcDisCUDA2dKernelPfyPKfiiiiffffffff_param_2,
	.param .u32 _Z25ProjFanArcDisCUDA2dKernelPfyPKfiiiiffffffff_param_3,
	.param .u32 _Z25ProjFanArcDisCUDA2dKernelPfyPKfiiiiffffffff_param_4,
	.param .u32 _Z25ProjFanArcDisCUDA2dKernelPfyPKfiiiiffffffff_param_5,
	.param .u32 _Z25ProjFanArcDisCUDA2dKernelPfyPKfiiiiffffffff_param_6,
	.param .f32 _Z25ProjFanArcDisCUDA2dKernelPfyPKfiiiiffffffff_param_7,
	.param .f32 _Z25ProjFanArcDisCUDA2dKernelPfyPKfiiiiffffffff_param_8,
	.param .f32 _Z25ProjFanArcDisCUDA2dKernelPfyPKfiiiiffffffff_param_9,
	.param .f32 _Z25ProjFanArcDisCUDA2dKernelPfyPKfiiiiffffffff_param_10,
	.param .f32 _Z25ProjFanArcDisCUDA2dKernelPfyPKfiiiiffffffff_param_11,
	.param .f32 _Z25ProjFanArcDisCUDA2dKernelPfyPKfiiiiffffffff_param_12,
	.param .f32 _Z25ProjFanArcDisCUDA2dKernelPfyPKfiiiiffffffff_param_13,
	.param .f32 _Z25ProjFanArcDisCUDA2dKernelPfyPKfiiiiffffffff_param_14
)
{
	.local .align 4 .b8 	__local_depot0[28];
	.reg .b64 	%SP;
	.reg .b64 	%SPL;
	.reg .pred 	%p<109>;
	.reg .b32 	%r<437>;
	.reg .b32 	%f<475>;
	.reg .b64 	%rd<155>;
	.reg .b64 	%fd<139>;
	// demoted variable
	.shared .align 4 .b8 _ZZ25ProjFanArcDisCUDA2dKernelPfyPKfiiiiffffffffE8ProjTemp[1024];
	// demoted variable
	.shared .align 4 .b8 _ZZ25ProjFanArcDisCUDA2dKernelPfyPKfiiiiffffffffE12DetProj2Axis[1028];
	mov.u64 	%SPL, __local_depot0;
	ld.param.u64 	%rd52, [_Z25ProjFanArcDisCUDA2dKernelPfyPKfiiiiffffffff_param_1];
	ld.param.u64 	%rd53, [_Z25ProjFanArcDisCUDA2dKernelPfyPKfiiiiffffffff_param_2];
	ld.param.u32 	%r151, [_Z25ProjFanArcDisCUDA2dKernelPfyPKfiiiiffffffff_param_3];
	ld.param.u32 	%r152, [_Z25ProjFanArcDisCUDA2dKernelPfyPKfiiiiffffffff_param_4];
	ld.param.u32 	%r154, [_Z25ProjFanArcDisCUDA2dKernelPfyPKfiiiiffffffff_param_6];
	ld.param.f32 	%f112, [_Z25ProjFanArcDisCUDA2dKernelPfyPKfiiiiffffffff_param_7];
	ld.param.f32 	%f113, [_Z25ProjFanArcDisCUDA2dKernelPfyPKfiiiiffffffff_param_8];
	ld.param.f32 	%f114, [_Z25ProjFanArcDisCUDA2dKernelPfyPKfiiiiffffffff_param_9];
	ld.param.f32 	%f115, [_Z25ProjFanArcDisCUDA2dKernelPfyPKfiiiiffffffff_param_10];
	ld.param.f32 	%f118, [_Z25ProjFanArcDisCUDA2dKernelPfyPKfiiiiffffffff_param_14];
	cvta.to.global.u64 	%rd54, %rd53;
	add.u64 	%rd1, %SPL, 0;
	mov.u32 	%r1, %ctaid.x;
	mov.u32 	%r2, %ctaid.y;
	mov.u32 	%r155, %ctaid.z;
	mov.u32 	%r3, %ntid.x;
	mul.lo.s32 	%r4, %r155, %r3;
	mov.u32 	%r5, %tid.x;
	add.s32 	%r6, %r4, %r5;
	add.s32 	%r156, %r4, %r3;
	setp.gt.u32 	%p1, %r156, %r154;
	sub.s32 	%r157, %r154, %r4;
	selp.b32 	%r7, %r157, %r3, %p1;
	mul.wide.u32 	%rd56, %r2, 4;
	add.s64 	%rd2, %rd54, %rd56;
	ld.global.nc.f32 	%f1, [%rd2];
	mul.f32 	%f119, %f1, 0f3F22F983;
	cvt.rni.s32.f32 	%r394, %f119;
	cvt.rn.f32.s32 	%f120, %r394;
	fma.rn.f32 	%f121, %f120, 0fBFC90FDA, %f1;
	fma.rn.f32 	%f122, %f120, 0fB3A22168, %f121;
	fma.rn.f32 	%f437, %f120, 0fA7C234C5, %f122;
	abs.f32 	%f3, %f1;
	setp.ltu.f32 	%p2, %f3, 0f47CE4780;
	mov.u32 	%r390, %r394;
	mov.f32 	%f436, %f437;
	@%p2 bra 	$L__BB0_8;
	setp.neu.f32 	%p3, %f3, 0f7F800000;
	@%p3 bra 	$L__BB0_3;
	mov.f32 	%f125, 0f00000000;
	mul.rn.f32 	%f436, %f1, %f125;
	mov.b32 	%r390, 0;
	bra.uni 	$L__BB0_8;
$L__BB0_3:
	mov.b32 	%r9, %f1;
	shl.b32 	%r159, %r9, 8;
	or.b32  	%r10, %r159, -2147483648;
	mov.b64 	%rd137, 0;
	mov.b32 	%r387, 0;
	mov.u64 	%rd135, __cudart_i2opi_f;
	mov.u64 	%rd136, %rd1;
$L__BB0_4:
	.pragma "nounroll";
	ld.global.nc.u32 	%r160, [%rd135];
	mad.wide.u32 	%rd59, %r160, %r10, %rd137;
	shr.u64 	%rd137, %rd59, 32;
	st.local.u32 	[%rd136], %rd59;
	add.s32 	%r387, %r387, 1;
	add.s64 	%rd136, %rd136, 4;
	add.s64 	%rd135, %rd135, 4;
	setp.ne.s32 	%p4, %r387, 6;
	@%p4 bra 	$L__BB0_4;
	shr.u32 	%r161, %r9, 23;
	st.local.u32 	[%rd1+24], %rd137;
	and.b32  	%r13, %r161, 31;
	and.b32  	%r162, %r161, 224;
	add.s32 	%r163, %r162, -128;
	shr.u32 	%r164, %r163, 5;
	mul.wide.u32 	%rd60, %r164, 4;
	sub.s64 	%rd9, %rd1, %rd60;
	ld.local.u32 	%r388, [%rd9+24];
	ld.local.u32 	%r389, [%rd9+20];
	setp.eq.s32 	%p5, %r13, 0;
	@%p5 bra 	$L__BB0_7;
	shf.l.wrap.b32 	%r388, %r389, %r388, %r13;
	ld.local.u32 	%r165, [%rd9+16];
	shf.l.wrap.b32 	%r389, %r165, %r389, %r13;
$L__BB0_7:
	shr.u32 	%r166, %r388, 30;
	shf.l.wrap.b32 	%r167, %r389, %r388, 2;
	shl.b32 	%r168, %r389, 2;
	shr.u32 	%r169, %r167, 31;
	add.s32 	%r170, %r169, %r166;
	neg.s32 	%r171, %r170;
	setp.lt.s32 	%p6, %r9, 0;
	selp.b32 	%r390, %r171, %r170, %p6;
	xor.b32  	%r172, %r167, %r9;
	shr.s32 	%r173, %r167, 31;
	xor.b32  	%r174, %r173, %r167;
	xor.b32  	%r175, %r173, %r168;
	cvt.u64.u32 	%rd61, %r174;
	shl.b64 	%rd62, %rd61, 32;
	cvt.u64.u32 	%rd63, %r175;
	or.b64  	%rd64, %rd62, %rd63;
	cvt.rn.f64.s64 	%fd33, %rd64;
	mul.f64 	%fd34, %fd33, 0d3BF921FB54442D19;
	cvt.rn.f32.f64 	%f123, %fd34;
	neg.f32 	%f124, %f123;
	setp.lt.s32 	%p7, %r172, 0;
	selp.f32 	%f436, %f124, %f123, %p7;
$L__BB0_8:
	setp.ltu.f32 	%p8, %f3, 0f47CE4780;
	mul.rn.f32 	%f126, %f436, %f436;
	and.b32  	%r177, %r390, 1;
	setp.eq.b32 	%p9, %r177, 1;
	selp.f32 	%f127, 0f3F800000, %f436, %p9;
	fma.rn.f32 	%f128, %f126, %f127, 0f00000000;
	fma.rn.f32 	%f129, %f126, 0f37CBAC00, 0fBAB607ED;
	selp.f32 	%f130, %f129, 0fB94D4153, %p9;
	selp.f32 	%f131, 0f3D2AAABB, 0f3C0885E4, %p9;
	fma.rn.f32 	%f132, %f130, %f126, %f131;
	selp.f32 	%f133, 0fBEFFFFFF, 0fBE2AAAA8, %p9;
	fma.rn.f32 	%f134, %f132, %f126, %f133;
	fma.rn.f32 	%f135, %f134, %f128, %f127;
	and.b32  	%r178, %r390, 2;
	setp.eq.s32 	%p10, %r178, 0;
	mov.f32 	%f136, 0f00000000;
	sub.f32 	%f137, %f136, %f135;
	selp.f32 	%f7, %f135, %f137, %p10;
	@%p8 bra 	$L__BB0_16;
	setp.neu.f32 	%p11, %f3, 0f7F800000;
	@%p11 bra 	$L__BB0_11;
	mov.f32 	%f140, 0f00000000;
	mul.rn.f32 	%f437, %f1, %f140;
	mov.b32 	%r394, 0;
	bra.uni 	$L__BB0_16;
$L__BB0_11:
	mov.b32 	%r22, %f1;
	shl.b32 	%r180, %r22, 8;
	or.b32  	%r23, %r180, -2147483648;
	mov.b64 	%rd140, 0;
	mov.b32 	%r391, 0;
	mov.u64 	%rd138, __cudart_i2opi_f;
	mov.u64 	%rd139, %rd1;
$L__BB0_12:
	.pragma "nounroll";
	ld.global.nc.u32 	%r181, [%rd138];
	mad.wide.u32 	%rd67, %r181, %r23, %rd140;
	shr.u64 	%rd140, %rd67, 32;
	st.local.u32 	[%rd139], %rd67;
	add.s32 	%r391, %r391, 1;
	add.s64 	%rd139, %rd139, 4;
	add.s64 	%rd138, %rd138, 4;
	setp.ne.s32 	%p12, %r391, 6;
	@%p12 bra 	$L__BB0_12;
	shr.u32 	%r182, %r22, 23;
	st.local.u32 	[%rd1+24], %rd140;
	and.b32  	%r26, %r182, 31;
	and.b32  	%r183, %r182, 224;
	add.s32 	%r184, %r183, -128;
	shr.u32 	%r185, %r184, 5;
	mul.wide.u32 	%rd68, %r185, 4;
	sub.s64 	%rd16, %rd1, %rd68;
	ld.local.u32 	%r392, [%rd16+24];
	ld.local.u32 	%r393, [%rd16+20];
	setp.eq.s32 	%p13, %r26, 0;
	@%p13 bra 	$L__BB0_15;
	shf.l.wrap.b32 	%r392, %r393, %r392, %r26;
	ld.local.u32 	%r186, [%rd16+16];
	shf.l.wrap.b32 	%r393, %r186, %r393, %r26;
$L__BB0_15:
	shr.u32 	%r187, %r392, 30;
	shf.l.wrap.b32 	%r188, %r393, %r392, 2;
	shl.b32 	%r189, %r393, 2;
	shr.u32 	%r190, %r188, 31;
	add.s32 	%r191, %r190, %r187;
	neg.s32 	%r192, %r191;
	setp.lt.s32 	%p14, %r22, 0;
	selp.b32 	%r394, %r192, %r191, %p14;
	xor.b32  	%r193, %r188, %r22;
	shr.s32 	%r194, %r188, 31;
	xor.b32  	%r195, %r194, %r188;
	xor.b32  	%r196, %r194, %r189;
	cvt.u64.u32 	%rd69, %r195;
	shl.b64 	%rd70, %rd69, 32;
	cvt.u64.u32 	%rd71, %r196;
	or.b64  	%rd72, %rd70, %rd71;
	cvt.rn.f64.s64 	%fd35, %rd72;
	mul.f64 	%fd36, %fd35, 0d3BF921FB54442D19;
	cvt.rn.f32.f64 	%f138, %fd36;
	neg.f32 	%f139, %f138;
	setp.lt.s32 	%p15, %r193, 0;
	selp.f32 	%f437, %f139, %f138, %p15;
$L__BB0_16:
	add.s32 	%r198, %r394, 1;
	mul.rn.f32 	%f141, %f437, %f437;
	and.b32  	%r199, %r394, 1;
	setp.eq.b32 	%p16, %r199, 1;
	selp.f32 	%f142, %f437, 0f3F800000, %p16;
	fma.rn.f32 	%f143, %f141, %f142, 0f00000000;
	fma.rn.f32 	%f144, %f141, 0f37CBAC00, 0fBAB607ED;
	selp.f32 	%f145, 0fB94D4153, %f144, %p16;
	selp.f32 	%f146, 0f3C0885E4, 0f3D2AAABB, %p16;
	fma.rn.f32 	%f147, %f145, %f141, %f146;
	selp.f32 	%f148, 0fBE2AAAA8, 0fBEFFFFFF, %p16;
	fma.rn.f32 	%f149, %f147, %f141, %f148;
	fma.rn.f32 	%f150, %f149, %f143, %f142;
	and.b32  	%r200, %r198, 2;
	setp.eq.s32 	%p17, %r200, 0;
	mov.f32 	%f151, 0f00000000;
	sub.f32 	%f152, %f151, %f150;
	selp.f32 	%f11, %f150, %f152, %p17;
	neg.f32 	%f153, %f7;
	mul.f32 	%f12, %f115, %f153;
	mul.f32 	%f13, %f115, %f11;
	mul.f32 	%f154, %f11, %f11;
	setp.leu.f32 	%p18, %f154, 0f3F000000;
	@%p18 bra 	$L__BB0_67;
	shl.b32 	%r295, %r5, 2;
	mov.u32 	%r296, _ZZ25ProjFanArcDisCUDA2dKernelPfyPKfiiiiffffffffE8ProjTemp;
	add.s32 	%r35, %r296, %r295;
	mov.b32 	%r297, 0;
	st.shared.u32 	[%r35], %r297;
	setp.ltu.f32 	%p63, %f11, 0f00000000;
	@%p63 bra 	$L__BB0_19;
	cvt.rn.f64.u32 	%fd84, %r4;
	cvt.rn.f64.s32 	%fd85, %r154;
	mul.f64 	%fd86, %fd85, 0d3FE0000000000000;
	sub.f64 	%fd87, %fd84, %fd86;
	cvt.f64.f32 	%fd134, %f114;
	cvt.f64.f32 	%fd132, %f118;
	fma.rn.f64 	%fd88, %fd87, %fd134, %fd132;
	cvt.f64.f32 	%fd89, %f1;
	add.f64 	%fd131, %fd88, %fd89;
	add.s32 	%r298, %r6, 1;
	cvt.rn.f64.u32 	%fd90, %r298;
	sub.f64 	%fd133, %fd90, %fd86;
	mov.f32 	%f438, 0f3F800000;
	bra.uni 	$L__BB0_20;
$L__BB0_19:
	cvt.rn.f64.s32 	%fd91, %r154;
	mul.f64 	%fd92, %fd91, 0d3FE0000000000000;
	cvt.rn.f64.u32 	%fd93, %r4;
	sub.f64 	%fd94, %fd92, %fd93;
	cvt.f64.f32 	%fd134, %f114;
	cvt.f64.f32 	%fd132, %f118;
	fma.rn.f64 	%fd95, %fd94, %fd134, %fd132;
	cvt.f64.f32 	%fd96, %f1;
	add.f64 	%fd131, %fd95, %fd96;
	cvt.rn.f64.u32 	%fd97, %r6;
	sub.f64 	%fd98, %fd92, %fd97;
	add.f64 	%fd133, %fd98, 0dBFF0000000000000;
	mov.f32 	%f438, 0fBF800000;
$L__BB0_20:
	fma.rn.f64 	%fd99, %fd133, %fd134, %fd132;
	cvt.f64.f32 	%fd100, %f1;
	add.f64 	%fd101, %fd99, %fd100;
	cvt.rn.f32.f64 	%f15, %fd101;
	cvt.rn.f32.f64 	%f16, %fd131;
	mul.f32 	%f295, %f16, 0f3F22F983;
	cvt.rni.s32.f32 	%r398, %f295;
	cvt.rn.f32.s32 	%f296, %r398;
	fma.rn.f32 	%f297, %f296, 0fBFC90FDA, %f16;
	fma.rn.f32 	%f298, %f296, 0fB3A22168, %f297;
	fma.rn.f32 	%f439, %f296, 0fA7C234C5, %f298;
	abs.f32 	%f18, %f16;
	setp.ltu.f32 	%p64, %f18, 0f47CE4780;
	@%p64 bra 	$L__BB0_28;
	setp.neu.f32 	%p65, %f18, 0f7F800000;
	@%p65 bra 	$L__BB0_23;
	mov.f32 	%f301, 0f00000000;
	mul.rn.f32 	%f439, %f16, %f301;
	mov.b32 	%r398, 0;
	bra.uni 	$L__BB0_28;
$L__BB0_23:
	mov.b32 	%r37, %f16;
	shl.b32 	%r300, %r37, 8;
	or.b32  	%r38, %r300, -2147483648;
	mov.b64 	%rd143, 0;
	mov.b32 	%r395, 0;
	mov.u64 	%rd141, __cudart_i2opi_f;
	mov.u64 	%rd142, %rd1;
$L__BB0_24:
	.pragma "nounroll";
	ld.global.nc.u32 	%r301, [%rd141];
	mad.wide.u32 	%rd105, %r301, %r38, %rd143;
	shr.u64 	%rd143, %rd105, 32;
	st.local.u32 	[%rd142], %rd105;
	add.s32 	%r395, %r395, 1;
	add.s64 	%rd142, %rd142, 4;
	add.s64 	%rd141, %rd141, 4;
	setp.ne.s32 	%p66, %r395, 6;
	@%p66 bra 	$L__BB0_24;
	shr.u32 	%r302, %r37, 23;
	st.local.u32 	[%rd1+24], %rd143;
	and.b32  	%r41, %r302, 31;
	and.b32  	%r303, %r302, 224;
	add.s32 	%r304, %r303, -128;
	shr.u32 	%r305, %r304, 5;
	mul.wide.u32 	%rd106, %r305, 4;
	sub.s64 	%rd23, %rd1, %rd106;
	ld.local.u32 	%r396, [%rd23+24];
	ld.local.u32 	%r397, [%rd23+20];
	setp.eq.s32 	%p67, %r41, 0;
	@%p67 bra 	$L__BB0_27;
	shf.l.wrap.b32 	%r396, %r397, %r396, %r41;
	ld.local.u32 	%r306, [%rd23+16];
	shf.l.wrap.b32 	%r397, %r306, %r397, %r41;
$L__BB0_27:
	shr.u32 	%r307, %r396, 30;
	shf.l.wrap.b32 	%r308, %r397, %r396, 2;
	shl.b32 	%r309, %r397, 2;
	shr.u32 	%r310, %r308, 31;
	add.s32 	%r311, %r310, %r307;
	neg.s32 	%r312, %r311;
	setp.lt.s32 	%p68, %r37, 0;
	selp.b32 	%r398, %r312, %r311, %p68;
	xor.b32  	%r313, %r308, %r37;
	shr.s32 	%r314, %r308, 31;
	xor.b32  	%r315, %r314, %r308;
	xor.b32  	%r316, %r314, %r309;
	cvt.u64.u32 	%rd107, %r315;
	shl.b64 	%rd108, %rd107, 32;
	cvt.u64.u32 	%rd109, %r316;
	or.b64  	%rd110, %rd108, %rd109;
	cvt.rn.f64.s64 	%fd102, %rd110;
	mul.f64 	%fd103, %fd102, 0d3BF921FB54442D19;
	cvt.rn.f32.f64 	%f299, %fd103;
	neg.f32 	%f300, %f299;
	setp.lt.s32 	%p69, %r313, 0;
	selp.f32 	%f439, %f300, %f299, %p69;
$L__BB0_28:
	mul.f32 	%f302, %f439, %f439;
	fma.rn.f32 	%f303, %f302, 0f3C190000, 0f3B560000;
	fma.rn.f32 	%f304, %f303, %f302, 0f3CC70000;
	fma.rn.f32 	%f305, %f304, %f302, 0f3D5B0000;
	fma.rn.f32 	%f306, %f305, %f302, 0f3E089438;
	fma.rn.f32 	%f307, %f306, %f302, 0f3EAAAA88;
	mul.rn.f32 	%f308, %f302, %f439;
	fma.rn.f32 	%f309, %f307, %f308, %f439;
	abs.f32 	%f310, %f439;
	setp.eq.f32 	%p70, %f310, 0f3A00B43C;
	selp.f32 	%f311, %f439, %f309, %p70;
	and.b32  	%r318, %r398, 1;
	setp.eq.b32 	%p71, %r318, 1;
	neg.f32 	%f312, %f311;
	rcp.approx.ftz.f32 	%f313, %f312;
	selp.f32 	%f314, %f313, %f311, %p71;
	fma.rn.f32 	%f22, %f13, %f314, %f12;
	mul.f32 	%f315, %f15, 0f3F22F983;
	cvt.rni.s32.f32 	%r402, %f315;
	cvt.rn.f32.s32 	%f316, %r402;
	fma.rn.f32 	%f317, %f316, 0fBFC90FDA, %f15;
	fma.rn.f32 	%f318, %f316, 0fB3A22168, %f317;
	fma.rn.f32 	%f440, %f316, 0fA7C234C5, %f318;
	abs.f32 	%f24, %f15;
	setp.ltu.f32 	%p72, %f24, 0f47CE4780;
	@%p72 bra 	$L__BB0_36;
	setp.neu.f32 	%p73, %f24, 0f7F800000;
	@%p73 bra 	$L__BB0_31;
	mov.f32 	%f321, 0f00000000;
	mul.rn.f32 	%f440, %f15, %f321;
	mov.b32 	%r402, 0;
	bra.uni 	$L__BB0_36;
$L__BB0_31:
	mov.b32 	%r51, %f15;
	shl.b32 	%r320, %r51, 8;
	or.b32  	%r52, %r320, -2147483648;
	mov.b64 	%rd144, 0;
	mov.b32 	%r399, 0;
	mov.u64 	%rd113, __cudart_i2opi_f;
$L__BB0_32:
	.pragma "nounroll";
	mul.wide.u32 	%rd112, %r399, 4;
	add.s64 	%rd114, %rd113, %rd112;
	ld.global.nc.u32 	%r321, [%rd114];
	mad.wide.u32 	%rd115, %r321, %r52, %rd144;
	shr.u64 	%rd144, %rd115, 32;
	add.s64 	%rd116, %rd1, %rd112;
	st.local.u32 	[%rd116], %rd115;
	add.s32 	%r399, %r399, 1;
	setp.ne.s32 	%p74, %r399, 6;
	@%p74 bra 	$L__BB0_32;
	shr.u32 	%r322, %r51, 23;
	st.local.u32 	[%rd1+24], %rd144;
	and.b32  	%r55, %r322, 31;
	and.b32  	%r323, %r322, 224;
	add.s32 	%r324, %r323, -128;
	shr.u32 	%r325, %r324, 5;
	mul.wide.u32 	%rd117, %r325, 4;
	sub.s64 	%rd26, %rd1, %rd117;
	ld.local.u32 	%r400, [%rd26+24];
	ld.local.u32 	%r401, [%rd26+20];
	setp.eq.s32 	%p75, %r55, 0;
	@%p75 bra 	$L__BB0_35;
	shf.l.wrap.b32 	%r400, %r401, %r400, %r55;
	ld.local.u32 	%r326, [%rd26+16];
	shf.l.wrap.b32 	%r401, %r326, %r401, %r55;
$L__BB0_35:
	shr.u32 	%r327, %r400, 30;
	shf.l.wrap.b32 	%r328, %r401, %r400, 2;
	shl.b32 	%r329, %r401, 2;
	shr.u32 	%r330, %r328, 31;
	add.s32 	%r331, %r330, %r327;
	neg.s32 	%r332, %r331;
	setp.lt.s32 	%p76, %r51, 0;
	selp.b32 	%r402, %r332, %r331, %p76;
	xor.b32  	%r333, %r328, %r51;
	shr.s32 	%r334, %r328, 31;
	xor.b32  	%r335, %r334, %r328;
	xor.b32  	%r336, %r334, %r329;
	cvt.u64.u32 	%rd118, %r335;
	shl.b64 	%rd119, %rd118, 32;
	cvt.u64.u32 	%rd120, %r336;
	or.b64  	%rd121, %rd119, %rd120;
	cvt.rn.f64.s64 	%fd104, %rd121;
	mul.f64 	%fd105, %fd104, 0d3BF921FB54442D19;
	cvt.rn.f32.f64 	%f319, %fd105;
	neg.f32 	%f320, %f319;
	setp.lt.s32 	%p77, %r333, 0;
	selp.f32 	%f440, %f320, %f319, %p77;
$L__BB0_36:
	mul.f32 	%f322, %f440, %f440;
	fma.rn.f32 	%f323, %f322, 0f3C190000, 0f3B560000;
	fma.rn.f32 	%f324, %f323, %f322, 0f3CC70000;
	fma.rn.f32 	%f325, %f324, %f322, 0f3D5B0000;
	fma.rn.f32 	%f326, %f325, %f322, 0f3E089438;
	fma.rn.f32 	%f327, %f326, %f322, 0f3EAAAA88;
	mul.rn.f32 	%f328, %f322, %f440;
	fma.rn.f32 	%f329, %f327, %f328, %f440;
	abs.f32 	%f330, %f440;
	setp.eq.f32 	%p78, %f330, 0f3A00B43C;
	selp.f32 	%f331, %f440, %f329, %p78;
	and.b32  	%r338, %r402, 1;
	setp.eq.b32 	%p79, %r338, 1;
	neg.f32 	%f332, %f331;
	rcp.approx.ftz.f32 	%f333, %f332;
	selp.f32 	%f334, %f333, %f331, %p79;
	fma.rn.f32 	%f28, %f13, %f334, %f12;
	setp.ne.s32 	%p80, %r5, 0;
	@%p80 bra 	$L__BB0_38;
	st.shared.f32 	[_ZZ25ProjFanArcDisCUDA2dKernelPfyPKfiiiiffffffffE12DetProj2Axis], %f22;
$L__BB0_38:
	ld.param.f32 	%f431, [_Z25ProjFanArcDisCUDA2dKernelPfyPKfiiiiffffffff_param_12];
	mov.u32 	%r340, _ZZ25ProjFanArcDisCUDA2dKernelPfyPKfiiiiffffffffE12DetProj2Axis;
	add.s32 	%r341, %r340, %r295;
	st.shared.f32 	[%r341+4], %f28;
	bar.sync 	0;
	ld.shared.f32 	%f29, [%r341];
	add.f32 	%f335, %f28, %f29;
	cvt.f64.f32 	%fd106, %f335;
	mul.f64 	%fd107, %fd106, 0d3FE0000000000000;
	cvt.f64.f32 	%fd108, %f12;
	sub.f64 	%fd109, %fd107, %fd108;
	cvt.rn.f32.f64 	%f336, %fd109;
	mul.f32 	%f337, %f336, %f336;
	fma.rn.f32 	%f30, %f13, %f13, %f337;
	neg.s32 	%r342, %r151;
	cvt.rn.f64.s32 	%fd110, %r342;
	mul.f64 	%fd111, %fd110, 0d3FE0000000000000;
	cvt.f64.f32 	%fd112, %f112;
	cvt.f64.f32 	%fd113, %f431;
	fma.rn.f64 	%fd13, %fd111, %fd112, %fd113;
	cvt.rn.f64.s32 	%fd114, %r151;
	mul.f64 	%fd115, %fd114, 0d3FE0000000000000;
	fma.rn.f64 	%fd14, %fd115, %fd112, %fd113;
	setp.eq.s32 	%p81, %r152, 0;
	@%p81 bra 	$L__BB0_65;
	cvt.rn.f32.f64 	%f338, %fd14;
	cvt.rn.f32.f64 	%f339, %fd13;
	cvt.rn.f64.s32 	%fd116, %r152;
	mul.f64 	%fd15, %fd116, 0d3FE0000000000000;
	mul.f32 	%f31, %f13, %f339;
	mul.f32 	%f32, %f13, %f338;
	cvt.rn.f64.s32 	%fd117, %r154;
	mul.f64 	%fd118, %fd117, 0d3FE0000000000000;
	cvt.rn.f64.u32 	%fd119, %r4;
	sub.f64 	%fd16, %fd118, %fd119;
	mov.b32 	%r403, 0;
	mov.u64 	%rd122, __cudart_i2opi_f;
	mov.u32 	%r404, %r403;
	mov.f32 	%f450, %f28;
$L__BB0_40:
	mov.u32 	%r65, %r404;
	add.s32 	%r66, %r403, %r5;
	setp.ge.s32 	%p82, %r66, %r152;
	@%p82 bra 	$L__BB0_64;
	ld.param.f32 	%f433, [_Z25ProjFanArcDisCUDA2dKernelPfyPKfiiiiffffffff_param_13];
	cvt.rn.f64.s32 	%fd120, %r66;
	sub.f64 	%fd121, %fd15, %fd120;
	add.f64 	%fd122, %fd121, 0dBFE0000000000000;
	cvt.f64.f32 	%fd123, %f113;
	cvt.f64.f32 	%fd124, %f433;
	fma.rn.f64 	%fd125, %fd122, %fd123, %fd124;
	cvt.rn.f32.f64 	%f341, %fd125;
	mul.f32 	%f342, %f12, %f341;
	sub.f32 	%f343, %f342, %f31;
	sub.f32 	%f344, %f341, %f13;
	div.rn.f32 	%f34, %f343, %f344;
	sub.f32 	%f345, %f342, %f32;
	div.rn.f32 	%f346, %f345, %f344;
	sub.f32 	%f347, %f346, %f34;
	cvt.rn.f32.s32 	%f348, %r151;
	div.rn.f32 	%f35, %f347, %f348;
	ld.global.nc.f32 	%f349, [%rd2];
	add.f32 	%f36, %f118, %f349;
	setp.eq.f32 	%p83, %f36, 0f00000000;
	mov.f32 	%f443, 0f501502F9;
	@%p83 bra 	$L__BB0_51;
	mul.f32 	%f350, %f36, 0f3F22F983;
	cvt.rni.s32.f32 	%r408, %f350;
	cvt.rn.f32.s32 	%f351, %r408;
	fma.rn.f32 	%f352, %f351, 0fBFC90FDA, %f36;
	fma.rn.f32 	%f353, %f351, 0fB3A22168, %f352;
	fma.rn.f32 	%f442, %f351, 0fA7C234C5, %f353;
	abs.f32 	%f38, %f36;
	setp.ltu.f32 	%p84, %f38, 0f47CE4780;
	@%p84 bra 	$L__BB0_50;
	setp.neu.f32 	%p85, %f38, 0f7F800000;
	@%p85 bra 	$L__BB0_45;
	mov.f32 	%f356, 0f00000000;
	mul.rn.f32 	%f442, %f36, %f356;
	mov.b32 	%r408, 0;
	bra.uni 	$L__BB0_50;
$L__BB0_45:
	mov.b32 	%r68, %f36;
	mov.b64 	%rd147, 0;
	mov.b32 	%r405, 0;
	mov.u64 	%rd145, %rd122;
	mov.u64 	%rd146, %rd1;
$L__BB0_46:
	.pragma "nounroll";
	ld.global.nc.u32 	%r345, [%rd145];
	shl.b32 	%r346, %r68, 8;
	or.b32  	%r347, %r346, -2147483648;
	mad.wide.u32 	%rd124, %r345, %r347, %rd147;
	shr.u64 	%rd147, %rd124, 32;
	st.local.u32 	[%rd146], %rd124;
	add.s32 	%r405, %r405, 1;
	add.s64 	%rd146, %rd146, 4;
	add.s64 	%rd145, %rd145, 4;
	setp.ne.s32 	%p86, %r405, 6;
	@%p86 bra 	$L__BB0_46;
	shr.u32 	%r348, %r68, 23;
	st.local.u32 	[%rd1+24], %rd147;
	and.b32  	%r71, %r348, 31;
	and.b32  	%r349, %r348, 224;
	add.s32 	%r350, %r349, -128;
	shr.u32 	%r351, %r350, 5;
	mul.wide.u32 	%rd125, %r351, 4;
	sub.s64 	%rd33, %rd1, %rd125;
	ld.local.u32 	%r406, [%rd33+24];
	ld.local.u32 	%r407, [%rd33+20];
	setp.eq.s32 	%p87, %r71, 0;
	@%p87 bra 	$L__BB0_49;
	shf.l.wrap.b32 	%r406, %r407, %r406, %r71;
	ld.local.u32 	%r352, [%rd33+16];
	shf.l.wrap.b32 	%r407, %r352, %r407, %r71;
$L__BB0_49:
	shr.u32 	%r353, %r406, 30;
	shf.l.wrap.b32 	%r354, %r407, %r406, 2;
	shl.b32 	%r355, %r407, 2;
	shr.u32 	%r356, %r354, 31;
	add.s32 	%r357, %r356, %r353;
	neg.s32 	%r358, %r357;
	setp.lt.s32 	%p88, %r68, 0;
	selp.b32 	%r408, %r358, %r357, %p88;
	xor.b32  	%r359, %r354, %r68;
	shr.s32 	%r360, %r354, 31;
	xor.b32  	%r361, %r360, %r354;
	xor.b32  	%r362, %r360, %r355;
	cvt.u64.u32 	%rd126, %r361;
	shl.b64 	%rd127, %rd126, 32;
	cvt.u64.u32 	%rd128, %r362;
	or.b64  	%rd129, %rd127, %rd128;
	cvt.rn.f64.s64 	%fd126, %rd129;
	mul.f64 	%fd127, %fd126, 0d3BF921FB54442D19;
	cvt.rn.f32.f64 	%f354, %fd127;
	neg.f32 	%f355, %f354;
	setp.lt.s32 	%p89, %r359, 0;
	selp.f32 	%f442, %f355, %f354, %p89;
$L__BB0_50:
	mul.f32 	%f357, %f442, %f442;
	fma.rn.f32 	%f358, %f357, 0f3C190000, 0f3B560000;
	fma.rn.f32 	%f359, %f358, %f357, 0f3CC70000;
	fma.rn.f32 	%f360, %f359, %f357, 0f3D5B0000;
	fma.rn.f32 	%f361, %f360, %f357, 0f3E089438;
	fma.rn.f32 	%f362, %f361, %f357, 0f3EAAAA88;
	mul.rn.f32 	%f363, %f357, %f442;
	fma.rn.f32 	%f364, %f362, %f363, %f442;
	abs.f32 	%f365, %f442;
	setp.eq.f32 	%p90, %f365, 0f3A00B43C;
	selp.f32 	%f366, %f442, %f364, %p90;
	and.b32  	%r364, %r408, 1;
	setp.eq.b32 	%p91, %r364, 1;
	neg.f32 	%f367, %f366;
	rcp.approx.ftz.f32 	%f368, %f367;
	selp.f32 	%f369, %f368, %f366, %p91;
	mov.f32 	%f370, 0fBF800000;
	div.rn.f32 	%f443, %f370, %f369;
$L__BB0_51:
	sub.f32 	%f371, %f12, %f34;
	div.rn.f32 	%f372, %f13, %f371;
	setp.eq.f32 	%p92, %f371, 0f00000000;
	selp.f32 	%f373, 0f501502F9, %f372, %p92;
	sub.f32 	%f374, %f373, %f443;
	fma.rn.f32 	%f375, %f373, %f443, 0f3F800000;
	div.rn.f32 	%f376, %f374, %f375;
	abs.f32 	%f377, %f376;
	setp.gt.f32 	%p93, %f377, 0f3F800000;
	rcp.approx.ftz.f32 	%f378, %f377;
	selp.f32 	%f379, %f378, %f377, %p93;
	mul.f32 	%f380, %f379, %f379;
	fma.rn.f32 	%f381, %f380, 0f3B2090AA, 0fBC6BE14F;
	fma.rn.f32 	%f382, %f381, %f380, 0f3D23397E;
	fma.rn.f32 	%f383, %f382, %f380, 0fBD948A7A;
	fma.rn.f32 	%f384, %f383, %f380, 0f3DD76B21;
	fma.rn.f32 	%f385, %f384, %f380, 0fBE111E88;
	fma.rn.f32 	%f386, %f385, %f380, 0f3E4CAF60;
	fma.rn.f32 	%f387, %f386, %f380, 0fBEAAAA27;
	mul.f32 	%f388, %f380, %f387;
	fma.rn.f32 	%f389, %f388, %f379, %f379;
	neg.f32 	%f390, %f389;
	fma.rn.f32 	%f391, 0f3F6EE581, 0f3FD774EB, %f390;
	selp.f32 	%f392, %f391, %f389, %p93;
	setp.num.f32 	%p94, %f377, %f377;
	copysign.f32 	%f393, %f376, %f392;
	selp.f32 	%f394, %f393, %f392, %p94;
	mul.f32 	%f395, %f438, %f394;
	div.rn.f32 	%f396, %f395, %f114;
	cvt.f64.f32 	%fd128, %f396;
	add.f64 	%fd129, %fd16, %fd128;
	cvt.rmi.f64.f64 	%fd130, %fd129;
	cvt.rzi.s32.f64 	%r412, %fd130;
	setp.gt.s32 	%p95, %r412, -1;
	mov.b32 	%r411, 0;
	mov.f32 	%f447, %f34;
	@%p95 bra 	$L__BB0_53;
	ld.shared.f32 	%f447, [_ZZ25ProjFanArcDisCUDA2dKernelPfyPKfiiiiffffffffE12DetProj2Axis];
	sub.f32 	%f397, %f447, %f34;
	div.rn.f32 	%f398, %f397, %f35;
	cvt.rmi.f32.f32 	%f399, %f398;
	cvt.rzi.s32.f32 	%r411, %f399;
	mov.b32 	%r412, 0;
$L__BB0_53:
	add.s32 	%r367, %r411, 1;
	cvt.rn.f32.s32 	%f400, %r367;
	fma.rn.f32 	%f448, %f35, %f400, %f34;
	setp.ge.s32 	%p96, %r412, %r7;
	@%p96 bra 	$L__BB0_55;
	shl.b32 	%r368, %r412, 2;
	mov.u32 	%r369, _ZZ25ProjFanArcDisCUDA2dKernelPfyPKfiiiiffffffffE12DetProj2Axis;
	add.s32 	%r370, %r369, %r368;
	ld.shared.f32 	%f450, [%r370+4];
$L__BB0_55:
	setp.ge.s32 	%p98, %r411, %r151;
	mov.f32 	%f446, 0f00000000;
	or.pred  	%p99, %p98, %p96;
	@%p99 bra 	$L__BB0_62;
	cvt.rn.f32.s32 	%f49, %r66;
	mov.f32 	%f446, 0f00000000;
$L__BB0_57:
	mov.f32 	%f52, %f448;
	setp.geu.f32 	%p100, %f52, %f450;
	mov.f32 	%f434, 0f00000000;
	@%p100 bra 	$L__BB0_59;
	sub.f32 	%f414, %f52, %f447;
	cvt.rn.f32.s32 	%f415, %r411;
	cvt.rn.f32.u32 	%f416, %r1;
	tex.3d.v4.f32.f32 	{%f417, %f418, %f419, %f420}, [%rd52, {%f415, %f49, %f416, %f416}];
	fma.rn.f32 	%f446, %f414, %f417, %f446;
	add.s32 	%r411, %r411, 1;
	add.f32 	%f448, %f35, %f52;
	mov.f32 	%f447, %f52;
	bra.uni 	$L__BB0_61;
$L__BB0_59:
	sub.f32 	%f404, %f450, %f447;
	cvt.rn.f32.s32 	%f405, %r411;
	cvt.rn.f32.u32 	%f406, %r1;
	tex.3d.v4.f32.f32 	{%f407, %f408, %f409, %f410}, [%rd52, {%f405, %f49, %f406, %f406}];
	fma.rn.f32 	%f411, %f404, %f407, %f446;
	shl.b32 	%r371, %r412, 2;
	mov.u32 	%r372, _ZZ25ProjFanArcDisCUDA2dKernelPfyPKfiiiiffffffffE8ProjTemp;
	add.s32 	%r373, %r372, %r371;
	atom.shared.add.f32 	%f412, [%r373], %f411;
	add.s32 	%r412, %r412, 1;
	setp.ge.s32 	%p101, %r412, %r7;
	mov.f32 	%f448, %f52;
	mov.f32 	%f447, %f450;
	mov.f32 	%f446, %f434;
	@%p101 bra 	$L__BB0_61;
	mov.u32 	%r375, _ZZ25ProjFanArcDisCUDA2dKernelPfyPKfiiiiffffffffE12DetProj2Axis;
	add.s32 	%r376, %r375, %r371;
	ld.shared.f32 	%f450, [%r376+8];
$L__BB0_61:
	setp.lt.s32 	%p102, %r411, %r151;
	setp.lt.s32 	%p103, %r412, %r7;
	and.pred  	%p104, %p102, %p103;
	@%p104 bra 	$L__BB0_57;
$L__BB0_62:
	setp.eq.f32 	%p105, %f446, 0f00000000;
	@%p105 bra 	$L__BB0_64;
	shl.b32 	%r377, %r412, 2;
	mov.u32 	%r378, _ZZ25ProjFanArcDisCUDA2dKernelPfyPKfiiiiffffffffE8ProjTemp;
	add.s32 	%r379, %r378, %r377;
	atom.shared.add.f32 	%f421, [%r379], %f446;
$L__BB0_64:
	add.s32 	%r404, %r65, 1;
	mad.lo.s32 	%r403, %r3, %r65, %r3;
	setp.lt.u32 	%p106, %r403, %r152;
	@%p106 bra 	$L__BB0_40;
$L__BB0_65:
	bar.sync 	0;
	setp.ge.s32 	%p107, %r6, %r154;
	@%p107 bra 	$L__BB0_115;
	ld.param.u32 	%r386, [_Z25ProjFanArcDisCUDA2dKernelPfyPKfiiiiffffffff_param_5];
	ld.param.u64 	%rd134, [_Z25ProjFanArcDisCUDA2dKernelPfyPKfiiiiffffffff_param_0];
	sqrt.rn.f32 	%f422, %f30;
	abs.f32 	%f423, %f13;
	div.rn.f32 	%f424, %f423, %f422;
	sub.f32 	%f425, %f28, %f29;
	mul.f32 	%f426, %f425, %f424;
	div.rn.f32 	%f427, %f113, %f426;
	ld.shared.f32 	%f428, [%r35];
	mul.f32 	%f429, %f427, %f428;
	st.shared.f32 	[%r35], %f429;
	setp.ge.f32 	%p108, %f11, 0f00000000;
	not.b32 	%r380, %r6;
	add.s32 	%r381, %r154, %r380;
	selp.b32 	%r382, %r6, %r381, %p108;
	mad.lo.s32 	%r383, %r386, %r1, %r2;
	mad.lo.s32 	%r384, %r383, %r154, %r382;
	cvta.to.global.u64 	%rd130, %rd134;
	mul.wide.s32 	%rd131, %r384, 4;
	add.s64 	%rd132, %rd130, %rd131;
	st.global.f32 	[%rd132], %f429;
	bra.uni 	$L__BB0_115;
$L__BB0_67:
	shl.b32 	%r201, %r5, 2;
	mov.u32 	%r202, _ZZ25ProjFanArcDisCUDA2dKernelPfyPKfiiiiffffffffE8ProjTemp;
	add.s32 	%r93, %r202, %r201;
	mov.b32 	%r203, 0;
	st.shared.u32 	[%r93], %r203;
	setp.ltu.f32 	%p19, %f7, 0f00000000;
	@%p19 bra 	$L__BB0_69;
	cvt.rn.f64.u32 	%fd37, %r4;
	cvt.rn.f64.s32 	%fd38, %r154;
	mul.f64 	%fd39, %fd38, 0d3FE0000000000000;
	sub.f64 	%fd40, %fd37, %fd39;
	cvt.f64.f32 	%fd138, %f114;
	cvt.f64.f32 	%fd136, %f118;
	fma.rn.f64 	%fd41, %fd40, %fd138, %fd136;
	cvt.f64.f32 	%fd42, %f1;
	add.f64 	%fd135, %fd41, %fd42;
	add.s32 	%r204, %r6, 1;
	cvt.rn.f64.u32 	%fd43, %r204;
	sub.f64 	%fd137, %fd43, %fd39;
	mov.f32 	%f457, 0f3F800000;
	bra.uni 	$L__BB0_70;
$L__BB0_69:
	cvt.rn.f64.s32 	%fd44, %r154;
	mul.f64 	%fd45, %fd44, 0d3FE0000000000000;
	cvt.rn.f64.u32 	%fd46, %r4;
	sub.f64 	%fd47, %fd45, %fd46;
	cvt.f64.f32 	%fd138, %f114;
	cvt.f64.f32 	%fd136, %f118;
	fma.rn.f64 	%fd48, %fd47, %fd138, %fd136;
	cvt.f64.f32 	%fd49, %f1;
	add.f64 	%fd135, %fd48, %fd49;
	cvt.rn.f64.u32 	%fd50, %r6;
	sub.f64 	%fd51, %fd45, %fd50;
	add.f64 	%fd137, %fd51, 0dBFF0000000000000;
	mov.f32 	%f457, 0fBF800000;
$L__BB0_70:
	fma.rn.f64 	%fd52, %fd137, %fd138, %fd136;
	cvt.f64.f32 	%fd53, %f1;
	add.f64 	%fd54, %fd52, %fd53;
	cvt.rn.f32.f64 	%f65, %fd54;
	cvt.rn.f32.f64 	%f66, %fd135;
	mul.f32 	%f157, %f66, 0f3F22F983;
	cvt.rni.s32.f32 	%r419, %f157;
	cvt.rn.f32.s32 	%f158, %r419;
	fma.rn.f32 	%f159, %f158, 0fBFC90FDA, %f66;
	fma.rn.f32 	%f160, %f158, 0fB3A22168, %f159;
	fma.rn.f32 	%f458, %f158, 0fA7C234C5, %f160;
	abs.f32 	%f68, %f66;
	setp.ltu.f32 	%p20, %f68, 0f47CE4780;
	@%p20 bra 	$L__BB0_78;
	setp.neu.f32 	%p21, %f68, 0f7F800000;
	@%p21 bra 	$L__BB0_73;
	mov.f32 	%f163, 0f00000000;
	mul.rn.f32 	%f458, %f66, %f163;
	mov.b32 	%r419, 0;
	bra.uni 	$L__BB0_78;
$L__BB0_73:
	mov.b32 	%r95, %f66;
	shl.b32 	%r206, %r95, 8;
	or.b32  	%r96, %r206, -2147483648;
	mov.b64 	%rd150, 0;
	mov.b32 	%r416, 0;
	mov.u64 	%rd148, __cudart_i2opi_f;
	mov.u64 	%rd149, %rd1;
$L__BB0_74:
	.pragma "nounroll";
	ld.global.nc.u32 	%r207, [%rd148];
	mad.wide.u32 	%rd75, %r207, %r96, %rd150;
	shr.u64 	%rd150, %rd75, 32;
	st.local.u32 	[%rd149], %rd75;
	add.s32 	%r416, %r416, 1;
	add.s64 	%rd149, %rd149, 4;
	add.s64 	%rd148, %rd148, 4;
	setp.ne.s32 	%p22, %r416, 6;
	@%p22 bra 	$L__BB0_74;
	shr.u32 	%r208, %r95, 23;
	st.local.u32 	[%rd1+24], %rd150;
	and.b32  	%r99, %r208, 31;
	and.b32  	%r209, %r208, 224;
	add.s32 	%r210, %r209, -128;
	shr.u32 	%r211, %r210, 5;
	mul.wide.u32 	%rd76, %r211, 4;
	sub.s64 	%rd40, %rd1, %rd76;
	ld.local.u32 	%r417, [%rd40+24];
	ld.local.u32 	%r418, [%rd40+20];
	setp.eq.s32 	%p23, %r99, 0;
	@%p23 bra 	$L__BB0_77;
	shf.l.wrap.b32 	%r417, %r418, %r417, %r99;
	ld.local.u32 	%r212, [%rd40+16];
	shf.l.wrap.b32 	%r418, %r212, %r418, %r99;
$L__BB0_77:
	shr.u32 	%r213, %r417, 30;
	shf.l.wrap.b32 	%r214, %r418, %r417, 2;
	shl.b32 	%r215, %r418, 2;
	shr.u32 	%r216, %r214, 31;
	add.s32 	%r217, %r216, %r213;
	neg.s32 	%r218, %r217;
	setp.lt.s32 	%p24, %r95, 0;
	selp.b32 	%r419, %r218, %r217, %p24;
	xor.b32  	%r219, %r214, %r95;
	shr.s32 	%r220, %r214, 31;
	xor.b32  	%r221, %r220, %r214;
	xor.b32  	%r222, %r220, %r215;
	cvt.u64.u32 	%rd77, %r221;
	shl.b64 	%rd78, %rd77, 32;
	cvt.u64.u32 	%rd79, %r222;
	or.b64  	%rd80, %rd78, %rd79;
	cvt.rn.f64.s64 	%fd55, %rd80;
	mul.f64 	%fd56, %fd55, 0d3BF921FB54442D19;
	cvt.rn.f32.f64 	%f161, %fd56;
	neg.f32 	%f162, %f161;
	setp.lt.s32 	%p25, %r219, 0;
	selp.f32 	%f458, %f162, %f161, %p25;
$L__BB0_78:
	mul.f32 	%f164, %f458, %f458;
	fma.rn.f32 	%f165, %f164, 0f3C190000, 0f3B560000;
	fma.rn.f32 	%f166, %f165, %f164, 0f3CC70000;
	fma.rn.f32 	%f167, %f166, %f164, 0f3D5B0000;
	fma.rn.f32 	%f168, %f167, %f164, 0f3E089438;
	fma.rn.f32 	%f169, %f168, %f164, 0f3EAAAA88;
	mul.rn.f32 	%f170, %f164, %f458;
	fma.rn.f32 	%f171, %f169, %f170, %f458;
	abs.f32 	%f172, %f458;
	setp.eq.f32 	%p26, %f172, 0f3A00B43C;
	selp.f32 	%f173, %f458, %f171, %p26;
	and.b32  	%r224, %r419, 1;
	setp.eq.b32 	%p27, %r224, 1;
	neg.f32 	%f174, %f173;
	rcp.approx.ftz.f32 	%f175, %f174;
	selp.f32 	%f176, %f175, %f173, %p27;
	div.rn.f32 	%f177, %f12, %f176;
	add.f32 	%f72, %f13, %f177;
	mul.f32 	%f178, %f65, 0f3F22F983;
	cvt.rni.s32.f32 	%r423, %f178;
	cvt.rn.f32.s32 	%f179, %r423;
	fma.rn.f32 	%f180, %f179, 0fBFC90FDA, %f65;
	fma.rn.f32 	%f181, %f179, 0fB3A22168, %f180;
	fma.rn.f32 	%f459, %f179, 0fA7C234C5, %f181;
	abs.f32 	%f74, %f65;
	setp.ltu.f32 	%p28, %f74, 0f47CE4780;
	@%p28 bra 	$L__BB0_86;
	setp.neu.f32 	%p29, %f74, 0f7F800000;
	@%p29 bra 	$L__BB0_81;
	mov.f32 	%f184, 0f00000000;
	mul.rn.f32 	%f459, %f65, %f184;
	mov.b32 	%r423, 0;
	bra.uni 	$L__BB0_86;
$L__BB0_81:
	mov.b32 	%r109, %f65;
	shl.b32 	%r226, %r109, 8;
	or.b32  	%r110, %r226, -2147483648;
	mov.b64 	%rd151, 0;
	mov.b32 	%r420, 0;
	mov.u64 	%rd83, __cudart_i2opi_f;
$L__BB0_82:
	.pragma "nounroll";
	mul.wide.u32 	%rd82, %r420, 4;
	add.s64 	%rd84, %rd83, %rd82;
	ld.global.nc.u32 	%r227, [%rd84];
	mad.wide.u32 	%rd85, %r227, %r110, %rd151;
	shr.u64 	%rd151, %rd85, 32;
	add.s64 	%rd86, %rd1, %rd82;
	st.local.u32 	[%rd86], %rd85;
	add.s32 	%r420, %r420, 1;
	setp.ne.s32 	%p30, %r420, 6;
	@%p30 bra 	$L__BB0_82;
	shr.u32 	%r228, %r109, 23;
	st.local.u32 	[%rd1+24], %rd151;
	and.b32  	%r113, %r228, 31;
	and.b32  	%r229, %r228, 224;
	add.s32 	%r230, %r229, -128;
	shr.u32 	%r231, %r230, 5;
	mul.wide.u32 	%rd87, %r231, 4;
	sub.s64 	%rd43, %rd1, %rd87;
	ld.local.u32 	%r421, [%rd43+24];
	ld.local.u32 	%r422, [%rd43+20];
	setp.eq.s32 	%p31, %r113, 0;
	@%p31 bra 	$L__BB0_85;
	shf.l.wrap.b32 	%r421, %r422, %r421, %r113;
	ld.local.u32 	%r232, [%rd43+16];
	shf.l.wrap.b32 	%r422, %r232, %r422, %r113;
$L__BB0_85:
	shr.u32 	%r233, %r421, 30;
	shf.l.wrap.b32 	%r234, %r422, %r421, 2;
	shl.b32 	%r235, %r422, 2;
	shr.u32 	%r236, %r234, 31;
	add.s32 	%r237, %r236, %r233;
	neg.s32 	%r238, %r237;
	setp.lt.s32 	%p32, %r109, 0;
	selp.b32 	%r423, %r238, %r237, %p32;
	xor.b32  	%r239, %r234, %r109;
	shr.s32 	%r240, %r234, 31;
	xor.b32  	%r241, %r240, %r234;
	xor.b32  	%r242, %r240, %r235;
	cvt.u64.u32 	%rd88, %r241;
	shl.b64 	%rd89, %rd88, 32;
	cvt.u64.u32 	%rd90, %r242;
	or.b64  	%rd91, %rd89, %rd90;
	cvt.rn.f64.s64 	%fd57, %rd91;
	mul.f64 	%fd58, %fd57, 0d3BF921FB54442D19;
	cvt.rn.f32.f64 	%f182, %fd58;
	neg.f32 	%f183, %f182;
	setp.lt.s32 	%p33, %r239, 0;
	selp.f32 	%f459, %f183, %f182, %p33;
$L__BB0_86:
	mul.f32 	%f185, %f459, %f459;
	fma.rn.f32 	%f186, %f185, 0f3C190000, 0f3B560000;
	fma.rn.f32 	%f187, %f186, %f185, 0f3CC70000;
	fma.rn.f32 	%f188, %f187, %f185, 0f3D5B0000;
	fma.rn.f32 	%f189, %f188, %f185, 0f3E089438;
	fma.rn.f32 	%f190, %f189, %f185, 0f3EAAAA88;
	mul.rn.f32 	%f191, %f185, %f459;
	fma.rn.f32 	%f192, %f190, %f191, %f459;
	abs.f32 	%f193, %f459;
	setp.eq.f32 	%p34, %f193, 0f3A00B43C;
	selp.f32 	%f194, %f459, %f192, %p34;
	and.b32  	%r244, %r423, 1;
	setp.eq.b32 	%p35, %r244, 1;
	neg.f32 	%f195, %f194;
	rcp.approx.ftz.f32 	%f196, %f195;
	selp.f32 	%f197, %f196, %f194, %p35;
	div.rn.f32 	%f198, %f12, %f197;
	add.f32 	%f78, %f13, %f198;
	setp.ne.s32 	%p36, %r5, 0;
	@%p36 bra 	$L__BB0_88;
	st.shared.f32 	[_ZZ25ProjFanArcDisCUDA2dKernelPfyPKfiiiiffffffffE12DetProj2Axis], %f72;
$L__BB0_88:
	ld.param.f32 	%f432, [_Z25ProjFanArcDisCUDA2dKernelPfyPKfiiiiffffffff_param_13];
	mov.u32 	%r246, _ZZ25ProjFanArcDisCUDA2dKernelPfyPKfiiiiffffffffE12DetProj2Axis;
	add.s32 	%r247, %r246, %r201;
	st.shared.f32 	[%r247+4], %f78;
	bar.sync 	0;
	ld.shared.f32 	%f79, [%r247];
	add.f32 	%f199, %f78, %f79;
	cvt.f64.f32 	%fd59, %f199;
	mul.f64 	%fd60, %fd59, 0d3FE0000000000000;
	cvt.f64.f32 	%fd61, %f13;
	sub.f64 	%fd62, %fd60, %fd61;
	cvt.rn.f32.f64 	%f200, %fd62;
	mul.f32 	%f201, %f200, %f200;
	fma.rn.f32 	%f80, %f12, %f12, %f201;
	neg.s32 	%r248, %r152;
	cvt.rn.f64.s32 	%fd63, %r248;
	mul.f64 	%fd64, %fd63, 0d3FE0000000000000;
	cvt.f64.f32 	%fd65, %f113;
	cvt.f64.f32 	%fd66, %f432;
	fma.rn.f64 	%fd29, %fd64, %fd65, %fd66;
	cvt.rn.f64.s32 	%fd67, %r152;
	mul.f64 	%fd68, %fd67, 0d3FE0000000000000;
	fma.rn.f64 	%fd30, %fd68, %fd65, %fd66;
	setp.eq.s32 	%p37, %r151, 0;
	@%p37 bra 	$L__BB0_113;
	cvt.rn.f32.f64 	%f202, %fd30;
	cvt.rn.f32.f64 	%f203, %fd29;
	cvt.rn.f64.s32 	%fd69, %r151;
	mul.f64 	%fd31, %fd69, 0d3FE0000000000000;
	mul.f32 	%f81, %f12, %f203;
	mul.f32 	%f82, %f12, %f202;
	cvt.rn.f64.s32 	%fd70, %r154;
	mul.f64 	%fd71, %fd70, 0d3FE0000000000000;
	cvt.rn.f64.u32 	%fd72, %r4;
	sub.f64 	%fd32, %fd71, %fd72;
	mov.b32 	%r424, 0;
	mov.u64 	%rd92, __cudart_i2opi_f;
	mov.u32 	%r425, %r424;
	mov.f32 	%f468, %f78;
$L__BB0_90:
	mov.u32 	%r123, %r425;
	add.s32 	%r124, %r424, %r5;
	setp.ge.s32 	%p38, %r124, %r151;
	@%p38 bra 	$L__BB0_112;
	ld.param.f32 	%f430, [_Z25ProjFanArcDisCUDA2dKernelPfyPKfiiiiffffffff_param_12];
	cvt.rn.f64.s32 	%fd73, %r124;
	sub.f64 	%fd74, %fd73, %fd31;
	add.f64 	%fd75, %fd74, 0d3FE0000000000000;
	cvt.f64.f32 	%fd76, %f112;
	cvt.f64.f32 	%fd77, %f430;
	fma.rn.f64 	%fd78, %fd75, %fd76, %fd77;
	cvt.rn.f32.f64 	%f204, %fd78;
	mul.f32 	%f205, %f13, %f204;
	sub.f32 	%f206, %f205, %f81;
	sub.f32 	%f207, %f204, %f12;
	div.rn.f32 	%f84, %f206, %f207;
	sub.f32 	%f208, %f205, %f82;
	div.rn.f32 	%f209, %f208, %f207;
	sub.f32 	%f210, %f209, %f84;
	cvt.rn.f32.s32 	%f211, %r152;
	div.rn.f32 	%f85, %f210, %f211;
	ld.global.nc.f32 	%f212, [%rd2];
	add.f32 	%f86, %f118, %f212;
	mul.f32 	%f213, %f86, 0f3F22F983;
	cvt.rni.s32.f32 	%r429, %f213;
	cvt.rn.f32.s32 	%f214, %r429;
	fma.rn.f32 	%f215, %f214, 0fBFC90FDA, %f86;
	fma.rn.f32 	%f216, %f214, 0fB3A22168, %f215;
	fma.rn.f32 	%f461, %f214, 0fA7C234C5, %f216;
	abs.f32 	%f88, %f86;
	setp.ltu.f32 	%p39, %f88, 0f47CE4780;
	@%p39 bra 	$L__BB0_99;
	setp.neu.f32 	%p40, %f88, 0f7F800000;
	@%p40 bra 	$L__BB0_94;
	mov.f32 	%f219, 0f00000000;
	mul.rn.f32 	%f461, %f86, %f219;
	mov.b32 	%r429, 0;
	bra.uni 	$L__BB0_99;
$L__BB0_94:
	mov.b32 	%r126, %f86;
	mov.b64 	%rd154, 0;
	mov.b32 	%r426, 0;
	mov.u64 	%rd152, %rd92;
	mov.u64 	%rd153, %rd1;
$L__BB0_95:
	.pragma "nounroll";
	ld.global.nc.u32 	%r251, [%rd152];
	shl.b32 	%r252, %r126, 8;
	or.b32  	%r253, %r252, -2147483648;
	mad.wide.u32 	%rd94, %r251, %r253, %rd154;
	shr.u64 	%rd154, %rd94, 32;
	st.local.u32 	[%rd153], %rd94;
	add.s32 	%r426, %r426, 1;
	add.s64 	%rd153, %rd153, 4;
	add.s64 	%rd152, %rd152, 4;
	setp.ne.s32 	%p41, %r426, 6;
	@%p41 bra 	$L__BB0_95;
	shr.u32 	%r254, %r126, 23;
	st.local.u32 	[%rd1+24], %rd154;
	and.b32  	%r129, %r254, 31;
	and.b32  	%r255, %r254, 224;
	add.s32 	%r256, %r255, -128;
	shr.u32 	%r257, %r256, 5;
	mul.wide.u32 	%rd95, %r257, 4;
	sub.s64 	%rd50, %rd1, %rd95;
	ld.local.u32 	%r427, [%rd50+24];
	ld.local.u32 	%r428, [%rd50+20];
	setp.eq.s32 	%p42, %r129, 0;
	@%p42 bra 	$L__BB0_98;
	shf.l.wrap.b32 	%r427, %r428, %r427, %r129;
	ld.local.u32 	%r258, [%rd50+16];
	shf.l.wrap.b32 	%r428, %r258, %r428, %r129;
$L__BB0_98:
	shr.u32 	%r259, %r427, 30;
	shf.l.wrap.b32 	%r260, %r428, %r427, 2;
	shl.b32 	%r261, %r428, 2;
	shr.u32 	%r262, %r260, 31;
	add.s32 	%r263, %r262, %r259;
	neg.s32 	%r264, %r263;
	setp.lt.s32 	%p43, %r126, 0;
	selp.b32 	%r429, %r264, %r263, %p43;
	xor.b32  	%r265, %r260, %r126;
	shr.s32 	%r266, %r260, 31;
	xor.b32  	%r267, %r266, %r260;
	xor.b32  	%r268, %r266, %r261;
	cvt.u64.u32 	%rd96, %r267;
	shl.b64 	%rd97, %rd96, 32;
	cvt.u64.u32 	%rd98, %r268;
	or.b64  	%rd99, %rd97, %rd98;
	cvt.rn.f64.s64 	%fd79, %rd99;
	mul.f64 	%fd80, %fd79, 0d3BF921FB54442D19;
	cvt.rn.f32.f64 	%f217, %fd80;
	neg.f32 	%f218, %f217;
	setp.lt.s32 	%p44, %r265, 0;
	selp.f32 	%f461, %f218, %f217, %p44;
$L__BB0_99:
	sub.f32 	%f220, %f13, %f84;
	div.rn.f32 	%f221, %f220, %f12;
	mul.f32 	%f222, %f461, %f461;
	fma.rn.f32 	%f223, %f222, 0f3C190000, 0f3B560000;
	fma.rn.f32 	%f224, %f223, %f222, 0f3CC70000;
	fma.rn.f32 	%f225, %f224, %f222, 0f3D5B0000;
	fma.rn.f32 	%f226, %f225, %f222, 0f3E089438;
	fma.rn.f32 	%f227, %f226, %f222, 0f3EAAAA88;
	mul.rn.f32 	%f228, %f222, %f461;
	fma.rn.f32 	%f229, %f227, %f228, %f461;
	abs.f32 	%f230, %f461;
	setp.eq.f32 	%p45, %f230, 0f3A00B43C;
	selp.f32 	%f231, %f461, %f229, %p45;
	and.b32  	%r271, %r429, 1;
	setp.eq.b32 	%p46, %r271, 1;
	neg.f32 	%f232, %f231;
	rcp.approx.ftz.f32 	%f233, %f232;
	selp.f32 	%f234, %f233, %f231, %p46;
	mov.f32 	%f235, 0fBF800000;
	div.rn.f32 	%f236, %f235, %f234;
	sub.f32 	%f237, %f221, %f236;
	fma.rn.f32 	%f238, %f221, %f236, 0f3F800000;
	div.rn.f32 	%f239, %f237, %f238;
	abs.f32 	%f240, %f239;
	setp.gt.f32 	%p47, %f240, 0f3F800000;
	rcp.approx.ftz.f32 	%f241, %f240;
	selp.f32 	%f242, %f241, %f240, %p47;
	mul.f32 	%f243, %f242, %f242;
	fma.rn.f32 	%f244, %f243, 0f3B2090AA, 0fBC6BE14F;
	fma.rn.f32 	%f245, %f244, %f243, 0f3D23397E;
	fma.rn.f32 	%f246, %f245, %f243, 0fBD948A7A;
	fma.rn.f32 	%f247, %f246, %f243, 0f3DD76B21;
	fma.rn.f32 	%f248, %f247, %f243, 0fBE111E88;
	fma.rn.f32 	%f249, %f248, %f243, 0f3E4CAF60;
	fma.rn.f32 	%f250, %f249, %f243, 0fBEAAAA27;
	mul.f32 	%f251, %f243, %f250;
	fma.rn.f32 	%f252, %f251, %f242, %f242;
	neg.f32 	%f253, %f252;
	fma.rn.f32 	%f254, 0f3F6EE581, 0f3FD774EB, %f253;
	selp.f32 	%f255, %f254, %f252, %p47;
	setp.num.f32 	%p48, %f240, %f240;
	copysign.f32 	%f256, %f239, %f255;
	selp.f32 	%f257, %f256, %f255, %p48;
	mul.f32 	%f258, %f457, %f257;
	div.rn.f32 	%f259, %f258, %f114;
	cvt.f64.f32 	%fd81, %f259;
	add.f64 	%fd82, %fd32, %fd81;
	cvt.rmi.f64.f64 	%fd83, %fd82;
	cvt.rzi.s32.f64 	%r433, %fd83;
	setp.gt.s32 	%p49, %r433, -1;
	mov.b32 	%r432, 0;
	mov.f32 	%f465, %f84;
	@%p49 bra 	$L__BB0_101;
	ld.shared.f32 	%f465, [_ZZ25ProjFanArcDisCUDA2dKernelPfyPKfiiiiffffffffE12DetProj2Axis];
	sub.f32 	%f260, %f465, %f84;
	div.rn.f32 	%f261, %f260, %f85;
	cvt.rmi.f32.f32 	%f262, %f261;
	cvt.rzi.s32.f32 	%r432, %f262;
	mov.b32 	%r433, 0;
$L__BB0_101:
	add.s32 	%r273, %r432, 1;
	cvt.rn.f32.s32 	%f263, %r273;
	fma.rn.f32 	%f466, %f85, %f263, %f84;
	setp.ge.s32 	%p50, %r433, %r7;
	@%p50 bra 	$L__BB0_103;
	shl.b32 	%r274, %r433, 2;
	mov.u32 	%r275, _ZZ25ProjFanArcDisCUDA2dKernelPfyPKfiiiiffffffffE12DetProj2Axis;
	add.s32 	%r276, %r275, %r274;
	ld.shared.f32 	%f468, [%r276+4];
$L__BB0_103:
	setp.ge.s32 	%p52, %r432, %r152;
	mov.f32 	%f464, 0f00000000;
	or.pred  	%p53, %p52, %p50;
	@%p53 bra 	$L__BB0_110;
	cvt.rn.f32.s32 	%f97, %r124;
	mov.f32 	%f464, 0f00000000;
$L__BB0_105:
	mov.f32 	%f100, %f466;
	setp.geu.f32 	%p54, %f100, %f468;
	mov.f32 	%f435, 0f00000000;
	@%p54 bra 	$L__BB0_107;
	sub.f32 	%f277, %f100, %f465;
	not.b32 	%r285, %r432;
	add.s32 	%r286, %r152, %r285;
	cvt.rn.f32.s32 	%f278, %r286;
	cvt.rn.f32.u32 	%f279, %r1;
	tex.3d.v4.f32.f32 	{%f280, %f281, %f282, %f283}, [%rd52, {%f97, %f278, %f279, %f279}];
	fma.rn.f32 	%f464, %f277, %f280, %f464;
	add.s32 	%r432, %r432, 1;
	add.f32 	%f466, %f85, %f100;
	mov.f32 	%f465, %f100;
	bra.uni 	$L__BB0_109;
$L__BB0_107:
	sub.f32 	%f267, %f468, %f465;
	not.b32 	%r277, %r432;
	add.s32 	%r278, %r152, %r277;
	cvt.rn.f32.s32 	%f268, %r278;
	cvt.rn.f32.u32 	%f269, %r1;
	tex.3d.v4.f32.f32 	{%f270, %f271, %f272, %f273}, [%rd52, {%f97, %f268, %f269, %f269}];
	fma.rn.f32 	%f274, %f267, %f270, %f464;
	shl.b32 	%r279, %r433, 2;
	mov.u32 	%r280, _ZZ25ProjFanArcDisCUDA2dKernelPfyPKfiiiiffffffffE8ProjTemp;
	add.s32 	%r281, %r280, %r279;
	atom.shared.add.f32 	%f275, [%r281], %f274;
	add.s32 	%r433, %r433, 1;
	setp.ge.s32 	%p55, %r433, %r7;
	mov.f32 	%f466, %f100;
	mov.f32 	%f465, %f468;
	mov.f32 	%f464, %f435;
	@%p55 bra 	$L__BB0_109;
	mov.u32 	%r283, _ZZ25ProjFanArcDisCUDA2dKernelPfyPKfiiiiffffffffE12DetProj2Axis;
	add.s32 	%r284, %r283, %r279;
	ld.shared.f32 	%f468, [%r284+8];
$L__BB0_109:
	setp.lt.s32 	%p56, %r432, %r152;
	setp.lt.s32 	%p57, %r433, %r7;
	and.pred  	%p58, %p56, %p57;
	@%p58 bra 	$L__BB0_105;
$L__BB0_110:
	setp.eq.f32 	%p59, %f464, 0f00000000;
	@%p59 bra 	$L__BB0_112;
	shl.b32 	%r287, %r433, 2;
	mov.u32 	%r288, _ZZ25ProjFanArcDisCUDA2dKernelPfyPKfiiiiffffffffE8ProjTemp;
	add.s32 	%r289, %r288, %r287;
	atom.shared.add.f32 	%f284, [%r289], %f464;
$L__BB0_112:
	add.s32 	%r425, %r123, 1;
	mad.lo.s32 	%r424, %r3, %r123, %r3;
	setp.lt.u32 	%p60, %r424, %r151;
	@%p60 bra 	$L__BB0_90;
$L__BB0_113:
	bar.sync 	0;
	setp.ge.s32 	%p61, %r6, %r154;
	@%p61 bra 	$L__BB0_115;
	ld.param.u32 	%r385, [_Z25ProjFanArcDisCUDA2dKernelPfyPKfiiiiffffffff_param_5];
	ld.param.u64 	%rd133, [_Z25ProjFanArcDisCUDA2dKernelPfyPKfiiiiffffffff_param_0];
	sqrt.rn.f32 	%f285, %f80;
	abs.f32 	%f286, %f12;
	div.rn.f32 	%f287, %f286, %f285;
	sub.f32 	%f288, %f78, %f79;
	mul.f32 	%f289, %f288, %f287;
	div.rn.f32 	%f290, %f112, %f289;
	ld.shared.f32 	%f291, [%r93];
	mul.f32 	%f292, %f290, %f291;
	st.shared.f32 	[%r93], %f292;
	setp.ge.f32 	%p62, %f7, 0f00000000;
	not.b32 	%r290, %r6;
	add.s32 	%r291, %r154, %r290;
	selp.b32 	%r292, %r6, %r291, %p62;
	mad.lo.s32 	%r293, %r385, %r1, %r2;
	mad.lo.s32 	%r294, %r293, %r154, %r292;
	cvta.to.global.u64 	%rd100, %rd133;
	mul.wide.s32 	%rd101, %r294, 4;
	add.s64 	%rd102, %rd100, %rd101;
	st.global.f32 	[%rd102], %f292;
$L__BB0_115:
	ret;

}
	// .globl	_Z30ProjTransFanArcDisCUDA2dKernelPfPKfS1_iiiiffffffff
.visible .entry _Z30ProjTransFanArcDisCUDA2dKernelPfPKfS1_iiiiffffffff(
	.param .u64 .ptr .align 1 _Z30ProjTransFanArcDisCUDA2dKernelPfPKfS1_iiiiffffffff_param_0,
	.param .u64 .ptr .align 1 _Z30ProjTransFanArcDisCUDA2dKernelPfPKfS1_iiiiffffffff_param_1,
	.param .u64 .ptr .align 1 _Z30ProjTransFanArcDisCUDA2dKernelPfPKfS1_iiiiffffffff_param_2,
	.param .u32 _Z30ProjTransFanArcDisCUDA2dKernelPfPKfS1_iiiiffffffff_param_3,
	.param .u32 _Z30ProjTransFanArcDisCUDA2dKernelPfPKfS1_iiiiffffffff_param_4,
	.param .u32 _Z30ProjTransFanArcDisCUDA2dKernelPfPKfS1_iiiiffffffff_param_5,
	.param .u32 _Z30ProjTransFanArcDisCUDA2dKernelPfPKfS1_iiiiffffffff_param_6,
	.param .f32 _Z30ProjTransFanArcDisCUDA2dKernelPfPKfS1_iiiiffffffff_param_7,
	.param .f32 _Z30ProjTransFanArcDisCUDA2dKernelPfPKfS1_iiiiffffffff_param_8,
	.param .f32 _Z30ProjTransFanArcDisCUDA2dKernelPfPKfS1_iiiiffffffff_param_9,
	.param .f32 _Z30ProjTransFanArcDisCUDA2dKernelPfPKfS1_iiiiffffffff_param_10,
	.param .f32 _Z30ProjTransFanArcDisCUDA2dKernelPfPKfS1_iiiiffffffff_param_11,
	.param .f32 _Z30ProjTransFanArcDisCUDA2dKernelPfPKfS1_iiiiffffffff_param_12,
	.param .f32 _Z30ProjTransFanArcDisCUDA2dKernelPfPKfS1_iiiiffffffff_param_13,
	.param .f32 _Z30ProjTransFanArcDisCUDA2dKernelPfPKfS1_iiiiffffffff_param_14
)
{
	.local .align 4 .b8 	__local_depot1[28];
	.reg .b64 	%SP;
	.reg .b64 	%SPL;
	.reg .pred 	%p<109>;
	.reg .b32 	%r<443>;
	.reg .b32 	%f<458>;
	.reg .b64 	%rd<173>;
	.reg .b64 	%fd<139>;
	// demoted variable
	.shared .align 4 .b8 _ZZ30ProjTransFanArcDisCUDA2dKernelPfPKfS1_iiiiffffffffE8ProjTemp[1024];
	// demoted variable
	.shared .align 4 .b8 _ZZ30ProjTransFanArcDisCUDA2dKernelPfPKfS1_iiiiffffffffE12DetProj2Axis[1028];
	mov.u64 	%SPL, __local_depot1;
	ld.param.u64 	%rd54, [_Z30ProjTransFanArcDisCUDA2dKernelPfPKfS1_iiiiffffffff_param_0];
	ld.param.u64 	%rd55, [_Z30ProjTransFanArcDisCUDA2dKernelPfPKfS1_iiiiffffffff_param_1];
	ld.param.u64 	%rd56, [_Z30ProjTransFanArcDisCUDA2dKernelPfPKfS1_iiiiffffffff_param_2];
	ld.param.u32 	%r152, [_Z30ProjTransFanArcDisCUDA2dKernelPfPKfS1_iiiiffffffff_param_3];
	ld.param.u32 	%r153, [_Z30ProjTransFanArcDisCUDA2dKernelPfPKfS1_iiiiffffffff_param_4];
	ld.param.u32 	%r154, [_Z30ProjTransFanArcDisCUDA2dKernelPfPKfS1_iiiiffffffff_param_5];
	ld.param.u32 	%r155, [_Z30ProjTransFanArcDisCUDA2dKernelPfPKfS1_iiiiffffffff_param_6];
	ld.param.f32 	%f110, [_Z30ProjTransFanArcDisCUDA2dKernelPfPKfS1_iiiiffffffff_param_9];
	ld.param.f32 	%f114, [_Z30ProjTransFanArcDisCUDA2dKernelPfPKfS1_iiiiffffffff_param_14];
	cvta.to.global.u64 	%rd1, %rd54;
	cvta.to.global.u64 	%rd2, %rd55;
	cvta.to.global.u64 	%rd57, %rd56;
	add.u64 	%rd3, %SPL, 0;
	mov.u32 	%r1, %ctaid.x;
	mov.u32 	%r2, %ctaid.y;
	mov.u32 	%r156, %ctaid.z;
	mov.u32 	%r3, %ntid.x;
	mul.lo.s32 	%r4, %r156, %r3;
	mov.u32 	%r5, %tid.x;
	add.s32 	%r6, %r4, %r5;
	add.s32 	%r157, %r4, %r3;
	setp.gt.u32 	%p1, %r157, %r155;
	sub.s32 	%r158, %r155, %r4;
	selp.b32 	%r7, %r158, %r3, %p1;
	mul.wide.u32 	%rd59, %r2, 4;
	add.s64 	%rd4, %rd57, %rd59;
	ld.global.nc.f32 	%f1, [%rd4];
	mul.f32 	%f115, %f1, 0f3F22F983;
	cvt.rni.s32.f32 	%r400, %f115;
	cvt.rn.f32.s32 	%f116, %r400;
	fma.rn.f32 	%f117, %f116, 0fBFC90FDA, %f1;
	fma.rn.f32 	%f118, %f116, 0fB3A22168, %f117;
	fma.rn.f32 	%f420, %f116, 0fA7C234C5, %f118;
	abs.f32 	%f3, %f1;
	setp.ltu.f32 	%p2, %f3, 0f47CE4780;
	mov.u32 	%r396, %r400;
	mov.f32 	%f419, %f420;
	@%p2 bra 	$L__BB1_8;
	setp.neu.f32 	%p3, %f3, 0f7F800000;
	@%p3 bra 	$L__BB1_3;
	mov.f32 	%f121, 0f00000000;
	mul.rn.f32 	%f419, %f1, %f121;
	mov.b32 	%r396, 0;
	bra.uni 	$L__BB1_8;
$L__BB1_3:
	mov.b32 	%r9, %f1;
	mov.b64 	%rd155, 0;
	mov.b32 	%r393, 0;
	mov.u64 	%rd153, __cudart_i2opi_f;
	shl.b32 	%r161, %r9, 8;
	or.b32  	%r162, %r161, -2147483648;
	mov.u64 	%rd154, %rd3;
$L__BB1_4:
	.pragma "nounroll";
	ld.global.nc.u32 	%r160, [%rd153];
	mad.wide.u32 	%rd62, %r160, %r162, %rd155;
	shr.u64 	%rd155, %rd62, 32;
	st.local.u32 	[%rd154], %rd62;
	add.s32 	%r393, %r393, 1;
	add.s64 	%rd154, %rd154, 4;
	add.s64 	%rd153, %rd153, 4;
	setp.ne.s32 	%p4, %r393, 6;
	@%p4 bra 	$L__BB1_4;
	shr.u32 	%r163, %r9, 23;
	st.local.u32 	[%rd3+24], %rd155;
	and.b32  	%r12, %r163, 31;
	and.b32  	%r164, %r163, 224;
	add.s32 	%r165, %r164, -128;
	shr.u32 	%r166, %r165, 5;
	mul.wide.u32 	%rd63, %r166, 4;
	sub.s64 	%rd11, %rd3, %rd63;
	ld.local.u32 	%r394, [%rd11+24];
	ld.local.u32 	%r395, [%rd11+20];
	setp.eq.s32 	%p5, %r12, 0;
	@%p5 bra 	$L__BB1_7;
	shf.l.wrap.b32 	%r394, %r395, %r394, %r12;
	ld.local.u32 	%r167, [%rd11+16];
	shf.l.wrap.b32 	%r395, %r167, %r395, %r12;
$L__BB1_7:
	shr.u32 	%r168, %r394, 30;
	shf.l.wrap.b32 	%r169, %r395, %r394, 2;
	shl.b32 	%r170, %r395, 2;
	shr.u32 	%r171, %r169, 31;
	add.s32 	%r172, %r171, %r168;
	neg.s32 	%r173, %r172;
	setp.lt.s32 	%p6, %r9, 0;
	selp.b32 	%r396, %r173, %r172, %p6;
	xor.b32  	%r174, %r169, %r9;
	shr.s32 	%r175, %r169, 31;
	xor.b32  	%r176, %r175, %r169;
	xor.b32  	%r177, %r175, %r170;
	cvt.u64.u32 	%rd64, %r176;
	shl.b64 	%rd65, %rd64, 32;
	cvt.u64.u32 	%rd66, %r177;
	or.b64  	%rd67, %rd65, %rd66;
	cvt.rn.f64.s64 	%fd33, %rd67;
	mul.f64 	%fd34, %fd33, 0d3BF921FB54442D19;
	cvt.rn.f32.f64 	%f119, %fd34;
	neg.f32 	%f120, %f119;
	setp.lt.s32 	%p7, %r174, 0;
	selp.f32 	%f419, %f120, %f119, %p7;
$L__BB1_8:
	setp.ltu.f32 	%p8, %f3, 0f47CE4780;
	mul.rn.f32 	%f122, %f419, %f419;
	and.b32  	%r179, %r396, 1;
	setp.eq.b32 	%p9, %r179, 1;
	selp.f32 	%f123, 0f3F800000, %f419, %p9;
	fma.rn.f32 	%f124, %f122, %f123, 0f00000000;
	fma.rn.f32 	%f125, %f122, 0f37CBAC00, 0fBAB607ED;
	selp.f32 	%f126, %f125, 0fB94D4153, %p9;
	selp.f32 	%f127, 0f3D2AAABB, 0f3C0885E4, %p9;
	fma.rn.f32 	%f128, %f126, %f122, %f127;
	selp.f32 	%f129, 0fBEFFFFFF, 0fBE2AAAA8, %p9;
	fma.rn.f32 	%f130, %f128, %f122, %f129;
	fma.rn.f32 	%f131, %f130, %f124, %f123;
	and.b32  	%r180, %r396, 2;
	setp.eq.s32 	%p10, %r180, 0;
	mov.f32 	%f132, 0f00000000;
	sub.f32 	%f133, %f132, %f131;
	selp.f32 	%f7, %f131, %f133, %p10;
	@%p8 bra 	$L__BB1_16;
	setp.neu.f32 	%p11, %f3, 0f7F800000;
	@%p11 bra 	$L__BB1_11;
	mov.f32 	%f136, 0f00000000;
	mul.rn.f32 	%f420, %f1, %f136;
	mov.b32 	%r400, 0;
	bra.uni 	$L__BB1_16;
$L__BB1_11:
	mov.b32 	%r21, %f1;
	shl.b32 	%r182, %r21, 8;
	or.b32  	%r22, %r182, -2147483648;
	mov.b64 	%rd158, 0;
	mov.b32 	%r397, 0;
	mov.u64 	%rd156, __cudart_i2opi_f;
	mov.u64 	%rd157, %rd3;
$L__BB1_12:
	.pragma "nounroll";
	ld.global.nc.u32 	%r183, [%rd156];
	mad.wide.u32 	%rd70, %r183, %r22, %rd158;
	shr.u64 	%rd158, %rd70, 32;
	st.local.u32 	[%rd157], %rd70;
	add.s32 	%r397, %r397, 1;
	add.s64 	%rd157, %rd157, 4;
	add.s64 	%rd156, %rd156, 4;
	setp.ne.s32 	%p12, %r397, 6;
	@%p12 bra 	$L__BB1_12;
	shr.u32 	%r184, %r21, 23;
	st.local.u32 	[%rd3+24], %rd158;
	and.b32  	%r25, %r184, 31;
	and.b32  	%r185, %r184, 224;
	add.s32 	%r186, %r185, -128;
	shr.u32 	%r187, %r186, 5;
	mul.wide.u32 	%rd71, %r187, 4;
	sub.s64 	%rd18, %rd3, %rd71;
	ld.local.u32 	%r398, [%rd18+24];
	ld.local.u32 	%r399, [%rd18+20];
	setp.eq.s32 	%p13, %r25, 0;
	@%p13 bra 	$L__BB1_15;
	shf.l.wrap.b32 	%r398, %r399, %r398, %r25;
	ld.local.u32 	%r188, [%rd18+16];
	shf.l.wrap.b32 	%r399, %r188, %r399, %r25;
$L__BB1_15:
	shr.u32 	%r189, %r398, 30;
	shf.l.wrap.b32 	%r190, %r399, %r398, 2;
	shl.b32 	%r191, %r399, 2;
	shr.u32 	%r192, %r190, 31;
	add.s32 	%r193, %r192, %r189;
	neg.s32 	%r194, %r193;
	setp.lt.s32 	%p14, %r21, 0;
	selp.b32 	%r400, %r194, %r193, %p14;
	xor.b32  	%r195, %r190, %r21;
	shr.s32 	%r196, %r190, 31;
	xor.b32  	%r197, %r196, %r190;
	xor.b32  	%r198, %r196, %r191;
	cvt.u64.u32 	%rd72, %r197;
	shl.b64 	%rd73, %rd72, 32;
	cvt.u64.u32 	%rd74, %r198;
	or.b64  	%rd75, %rd73, %rd74;
	cvt.rn.f64.s64 	%fd35, %rd75;
	mul.f64 	%fd36, %fd35, 0d3BF921FB54442D19;
	cvt.rn.f32.f64 	%f134, %fd36;
	neg.f32 	%f135, %f134;
	setp.lt.s32 	%p15, %r195, 0;
	selp.f32 	%f420, %f135, %f134, %p15;
$L__BB1_16:
	ld.param.f32 	%f414, [_Z30ProjTransFanArcDisCUDA2dKernelPfPKfS1_iiiiffffffff_param_10];
	add.s32 	%r200, %r400, 1;
	mul.rn.f32 	%f137, %f420, %f420;
	and.b32  	%r201, %r400, 1;
	setp.eq.b32 	%p16, %r201, 1;
	selp.f32 	%f138, %f420, 0f3F800000, %p16;
	fma.rn.f32 	%f139, %f137, %f138, 0f00000000;
	fma.rn.f32 	%f140, %f137, 0f37CBAC00, 0fBAB607ED;
	selp.f32 	%f141, 0fB94D4153, %f140, %p16;
	selp.f32 	%f142, 0f3C0885E4, 0f3D2AAABB, %p16;
	fma.rn.f32 	%f143, %f141, %f137, %f142;
	selp.f32 	%f144, 0fBE2AAAA8, 0fBEFFFFFF, %p16;
	fma.rn.f32 	%f145, %f143, %f137, %f144;
	fma.rn.f32 	%f146, %f145, %f139, %f138;
	and.b32  	%r202, %r200, 2;
	setp.eq.s32 	%p17, %r202, 0;
	mov.f32 	%f147, 0f00000000;
	sub.f32 	%f148, %f147, %f146;
	selp.f32 	%f11, %f146, %f148, %p17;
	neg.f32 	%f149, %f7;
	mul.f32 	%f12, %f414, %f149;
	mul.f32 	%f13, %f414, %f11;
	mul.f32 	%f150, %f11, %f11;
	setp.leu.f32 	%p18, %f150, 0f3F000000;
	@%p18 bra 	$L__BB1_68;
	setp.ge.s32 	%p63, %r6, %r155;
	shl.b32 	%r299, %r5, 2;
	mov.u32 	%r300, _ZZ30ProjTransFanArcDisCUDA2dKernelPfPKfS1_iiiiffffffffE8ProjTemp;
	add.s32 	%r34, %r300, %r299;
	@%p63 bra 	$L__BB1_19;
	setp.ge.f32 	%p64, %f11, 0f00000000;
	not.b32 	%r302, %r6;
	add.s32 	%r303, %r155, %r302;
	selp.b32 	%r304, %r6, %r303, %p64;
	mad.lo.s32 	%r305, %r154, %r1, %r2;
	mad.lo.s32 	%r306, %r305, %r155, %r304;
	mul.wide.s32 	%rd115, %r306, 4;
	add.s64 	%rd116, %rd2, %rd115;
	ld.global.nc.f32 	%f280, [%rd116];
	st.shared.f32 	[%r34], %f280;
	bra.uni 	$L__BB1_20;
$L__BB1_19:
	mov.b32 	%r301, 0;
	st.shared.u32 	[%r34], %r301;
$L__BB1_20:
	setp.ltu.f32 	%p65, %f11, 0f00000000;
	@%p65 bra 	$L__BB1_22;
	cvt.rn.f64.u32 	%fd84, %r4;
	cvt.rn.f64.s32 	%fd85, %r155;
	mul.f64 	%fd86, %fd85, 0d3FE0000000000000;
	sub.f64 	%fd87, %fd84, %fd86;
	cvt.f64.f32 	%fd134, %f110;
	cvt.f64.f32 	%fd132, %f114;
	fma.rn.f64 	%fd88, %fd87, %fd134, %fd132;
	cvt.f64.f32 	%fd89, %f1;
	add.f64 	%fd131, %fd88, %fd89;
	add.s32 	%r307, %r6, 1;
	cvt.rn.f64.u32 	%fd90, %r307;
	sub.f64 	%fd133, %fd90, %fd86;
	mov.f32 	%f421, 0f3F800000;
	bra.uni 	$L__BB1_23;
$L__BB1_22:
	cvt.rn.f64.s32 	%fd91, %r155;
	mul.f64 	%fd92, %fd91, 0d3FE0000000000000;
	cvt.rn.f64.u32 	%fd93, %r4;
	sub.f64 	%fd94, %fd92, %fd93;
	cvt.f64.f32 	%fd134, %f110;
	cvt.f64.f32 	%fd132, %f114;
	fma.rn.f64 	%fd95, %fd94, %fd134, %fd132;
	cvt.f64.f32 	%fd96, %f1;
	add.f64 	%fd131, %fd95, %fd96;
	cvt.rn.f64.u32 	%fd97, %r6;
	sub.f64 	%fd98, %fd92, %fd97;
	add.f64 	%fd133, %fd98, 0dBFF0000000000000;
	mov.f32 	%f421, 0fBF800000;
$L__BB1_23:
	fma.rn.f64 	%fd99, %fd133, %fd134, %fd132;
	cvt.f64.f32 	%fd100, %f1;
	add.f64 	%fd101, %fd99, %fd100;
	cvt.rn.f32.f64 	%f15, %fd101;
	cvt.rn.f32.f64 	%f16, %fd131;
	mul.f32 	%f283, %f16, 0f3F22F983;
	cvt.rni.s32.f32 	%r404, %f283;
	cvt.rn.f32.s32 	%f284, %r404;
	fma.rn.f32 	%f285, %f284, 0fBFC90FDA, %f16;
	fma.rn.f32 	%f286, %f284, 0fB3A22168, %f285;
	fma.rn.f32 	%f422, %f284, 0fA7C234C5, %f286;
	abs.f32 	%f18, %f16;
	setp.ltu.f32 	%p66, %f18, 0f47CE4780;
	@%p66 bra 	$L__BB1_31;
	setp.neu.f32 	%p67, %f18, 0f7F800000;
	@%p67 bra 	$L__BB1_26;
	mov.f32 	%f289, 0f00000000;
	mul.rn.f32 	%f422, %f16, %f289;
	mov.b32 	%r404, 0;
	bra.uni 	$L__BB1_31;
$L__BB1_26:
	mov.b32 	%r36, %f16;
	shl.b32 	%r309, %r36, 8;
	or.b32  	%r37, %r309, -2147483648;
	mov.b64 	%rd161, 0;
	mov.b32 	%r401, 0;
	mov.u64 	%rd159, __cudart_i2opi_f;
	mov.u64 	%rd160, %rd3;
$L__BB1_27:
	.pragma "nounroll";
	ld.global.nc.u32 	%r310, [%rd159];
	mad.wide.u32 	%rd119, %r310, %r37, %rd161;
	shr.u64 	%rd161, %rd119, 32;
	st.local.u32 	[%rd160], %rd119;
	add.s32 	%r401, %r401, 1;
	add.s64 	%rd160, %rd160, 4;
	add.s64 	%rd159, %rd159, 4;
	setp.ne.s32 	%p68, %r401, 6;
	@%p68 bra 	$L__BB1_27;
	shr.u32 	%r311, %r36, 23;
	st.local.u32 	[%rd3+24], %rd161;
	and.b32  	%r40, %r311, 31;
	and.b32  	%r312, %r311, 224;
	add.s32 	%r313, %r312, -128;
	shr.u32 	%r314, %r313, 5;
	mul.wide.u32 	%rd120, %r314, 4;
	sub.s64 	%rd25, %rd3, %rd120;
	ld.local.u32 	%r402, [%rd25+24];
	ld.local.u32 	%r403, [%rd25+20];
	setp.eq.s32 	%p69, %r40, 0;
	@%p69 bra 	$L__BB1_30;
	shf.l.wrap.b32 	%r402, %r403, %r402, %r40;
	ld.local.u32 	%r315, [%rd25+16];
	shf.l.wrap.b32 	%r403, %r315, %r403, %r40;
$L__BB1_30:
	shr.u32 	%r316, %r402, 30;
	shf.l.wrap.b32 	%r317, %r403, %r402, 2;
	shl.b32 	%r318, %r403, 2;
	shr.u32 	%r319, %r317, 31;
	add.s32 	%r320, %r319, %r316;
	neg.s32 	%r321, %r320;
	setp.lt.s32 	%p70, %r36, 0;
	selp.b32 	%r404, %r321, %r320, %p70;
	xor.b32  	%r322, %r317, %r36;
	shr.s32 	%r323, %r317, 31;
	xor.b32  	%r324, %r323, %r317;
	xor.b32  	%r325, %r323, %r318;
	cvt.u64.u32 	%rd121, %r324;
	shl.b64 	%rd122, %rd121, 32;
	cvt.u64.u32 	%rd123, %r325;
	or.b64  	%rd124, %rd122, %rd123;
	cvt.rn.f64.s64 	%fd102, %rd124;
	mul.f64 	%fd103, %fd102, 0d3BF921FB54442D19;
	cvt.rn.f32.f64 	%f287, %fd103;
	neg.f32 	%f288, %f287;
	setp.lt.s32 	%p71, %r322, 0;
	selp.f32 	%f422, %f288, %f287, %p71;
$L__BB1_31:
	mul.f32 	%f290, %f422, %f422;
	fma.rn.f32 	%f291, %f290, 0f3C190000, 0f3B560000;
	fma.rn.f32 	%f292, %f291, %f290, 0f3CC70000;
	fma.rn.f32 	%f293, %f292, %f290, 0f3D5B0000;
	fma.rn.f32 	%f294, %f293, %f290, 0f3E089438;
	fma.rn.f32 	%f295, %f294, %f290, 0f3EAAAA88;
	mul.rn.f32 	%f296, %f290, %f422;
	fma.rn.f32 	%f297, %f295, %f296, %f422;
	abs.f32 	%f298, %f422;
	setp.eq.f32 	%p72, %f298, 0f3A00B43C;
	selp.f32 	%f299, %f422, %f297, %p72;
	and.b32  	%r327, %r404, 1;
	setp.eq.b32 	%p73, %r327, 1;
	neg.f32 	%f300, %f299;
	rcp.approx.ftz.f32 	%f301, %f300;
	selp.f32 	%f302, %f301, %f299, %p73;
	fma.rn.f32 	%f22, %f13, %f302, %f12;
	mul.f32 	%f303, %f15, 0f3F22F983;
	cvt.rni.s32.f32 	%r408, %f303;
	cvt.rn.f32.s32 	%f304, %r408;
	fma.rn.f32 	%f305, %f304, 0fBFC90FDA, %f15;
	fma.rn.f32 	%f306, %f304, 0fB3A22168, %f305;
	fma.rn.f32 	%f423, %f304, 0fA7C234C5, %f306;
	abs.f32 	%f24, %f15;
	setp.ltu.f32 	%p74, %f24, 0f47CE4780;
	@%p74 bra 	$L__BB1_39;
	setp.neu.f32 	%p75, %f24, 0f7F800000;
	@%p75 bra 	$L__BB1_34;
	mov.f32 	%f309, 0f00000000;
	mul.rn.f32 	%f423, %f15, %f309;
	mov.b32 	%r408, 0;
	bra.uni 	$L__BB1_39;
$L__BB1_34:
	mov.b32 	%r50, %f15;
	shl.b32 	%r329, %r50, 8;
	or.b32  	%r51, %r329, -2147483648;
	mov.b64 	%rd162, 0;
	mov.b32 	%r405, 0;
	mov.u64 	%rd127, __cudart_i2opi_f;
$L__BB1_35:
	.pragma "nounroll";
	mul.wide.u32 	%rd126, %r405, 4;
	add.s64 	%rd128, %rd127, %rd126;
	ld.global.nc.u32 	%r330, [%rd128];
	mad.wide.u32 	%rd129, %r330, %r51, %rd162;
	shr.u64 	%rd162, %rd129, 32;
	add.s64 	%rd130, %rd3, %rd126;
	st.local.u32 	[%rd130], %rd129;
	add.s32 	%r405, %r405, 1;
	setp.ne.s32 	%p76, %r405, 6;
	@%p76 bra 	$L__BB1_35;
	shr.u32 	%r331, %r50, 23;
	st.local.u32 	[%rd3+24], %rd162;
	and.b32  	%r54, %r331, 31;
	and.b32  	%r332, %r331, 224;
	add.s32 	%r333, %r332, -128;
	shr.u32 	%r334, %r333, 5;
	mul.wide.u32 	%rd131, %r334, 4;
	sub.s64 	%rd28, %rd3, %rd131;
	ld.local.u32 	%r406, [%rd28+24];
	ld.local.u32 	%r407, [%rd28+20];
	setp.eq.s32 	%p77, %r54, 0;
	@%p77 bra 	$L__BB1_38;
	shf.l.wrap.b32 	%r406, %r407, %r406, %r54;
	ld.local.u32 	%r335, [%rd28+16];
	shf.l.wrap.b32 	%r407, %r335, %r407, %r54;
$L__BB1_38:
	shr.u32 	%r336, %r406, 30;
	shf.l.wrap.b32 	%r337, %r407, %r406, 2;
	shl.b32 	%r338, %r407, 2;
	shr.u32 	%r339, %r337, 31;
	add.s32 	%r340, %r339, %r336;
	neg.s32 	%r341, %r340;
	setp.lt.s32 	%p78, %r50, 0;
	selp.b32 	%r408, %r341, %r340, %p78;
	xor.b32  	%r342, %r337, %r50;
	shr.s32 	%r343, %r337, 31;
	xor.b32  	%r344, %r343, %r337;
	xor.b32  	%r345, %r343, %r338;
	cvt.u64.u32 	%rd132, %r344;
	shl.b64 	%rd133, %rd132, 32;
	cvt.u64.u32 	%rd134, %r345;
	or.b64  	%rd135, %rd133, %rd134;
	cvt.rn.f64.s64 	%fd104, %rd135;
	mul.f64 	%fd105, %fd104, 0d3BF921FB54442D19;
	cvt.rn.f32.f64 	%f307, %fd105;
	neg.f32 	%f308, %f307;
	setp.lt.s32 	%p79, %r342, 0;
	selp.f32 	%f423, %f308, %f307, %p79;
$L__BB1_39:
	mul.f32 	%f310, %f423, %f423;
	fma.rn.f32 	%f311, %f310, 0f3C190000, 0f3B560000;
	fma.rn.f32 	%f312, %f311, %f310, 0f3CC70000;
	fma.rn.f32 	%f313, %f312, %f310, 0f3D5B0000;
	fma.rn.f32 	%f314, %f313, %f310, 0f3E089438;
	fma.rn.f32 	%f315, %f314, %f310, 0f3EAAAA88;
	mul.rn.f32 	%f316, %f310, %f423;
	fma.rn.f32 	%f317, %f315, %f316, %f423;
	abs.f32 	%f318, %f423;
	setp.eq.f32 	%p80, %f318, 0f3A00B43C;
	selp.f32 	%f319, %f423, %f317, %p80;
	and.b32  	%r347, %r408, 1;
	setp.eq.b32 	%p81, %r347, 1;
	neg.f32 	%f320, %f319;
	rcp.approx.ftz.f32 	%f321, %f320;
	selp.f32 	%f322, %f321, %f319, %p81;
	fma.rn.f32 	%f433, %f13, %f322, %f12;
	setp.ne.s32 	%p82, %r5, 0;
	@%p82 bra 	$L__BB1_41;
	st.shared.f32 	[_ZZ30ProjTransFanArcDisCUDA2dKernelPfPKfS1_iiiiffffffffE12DetProj2Axis], %f22;
$L__BB1_41:
	ld.param.f32 	%f416, [_Z30ProjTransFanArcDisCUDA2dKernelPfPKfS1_iiiiffffffff_param_12];
	ld.param.f32 	%f412, [_Z30ProjTransFanArcDisCUDA2dKernelPfPKfS1_iiiiffffffff_param_8];
	ld.param.f32 	%f410, [_Z30ProjTransFanArcDisCUDA2dKernelPfPKfS1_iiiiffffffff_param_7];
	mov.u32 	%r349, _ZZ30ProjTransFanArcDisCUDA2dKernelPfPKfS1_iiiiffffffffE12DetProj2Axis;
	add.s32 	%r350, %r349, %r299;
	st.shared.f32 	[%r350+4], %f433;
	bar.sync 	0;
	ld.shared.f32 	%f323, [%r350];
	sub.f32 	%f324, %f433, %f323;
	add.f32 	%f325, %f433, %f323;
	cvt.f64.f32 	%fd106, %f325;
	mul.f64 	%fd107, %fd106, 0d3FE0000000000000;
	cvt.f64.f32 	%fd108, %f12;
	sub.f64 	%fd109, %fd107, %fd108;
	cvt.rn.f32.f64 	%f326, %fd109;
	abs.f32 	%f327, %f13;
	mul.f32 	%f328, %f326, %f326;
	fma.rn.f32 	%f329, %f13, %f13, %f328;
	sqrt.rn.f32 	%f330, %f329;
	div.rn.f32 	%f331, %f327, %f330;
	mul.f32 	%f332, %f324, %f331;
	div.rn.f32 	%f333, %f412, %f332;
	ld.shared.f32 	%f334, [%r34];
	mul.f32 	%f335, %f334, %f333;
	st.shared.f32 	[%r34], %f335;
	bar.sync 	0;
	neg.s32 	%r351, %r152;
	cvt.rn.f64.s32 	%fd110, %r351;
	mul.f64 	%fd111, %fd110, 0d3FE0000000000000;
	cvt.f64.f32 	%fd112, %f410;
	cvt.f64.f32 	%fd113, %f416;
	fma.rn.f64 	%fd13, %fd111, %fd112, %fd113;
	cvt.rn.f64.s32 	%fd114, %r152;
	mul.f64 	%fd115, %fd114, 0d3FE0000000000000;
	fma.rn.f64 	%fd14, %fd115, %fd112, %fd113;
	setp.eq.s32 	%p83, %r153, 0;
	@%p83 bra 	$L__BB1_117;
	cvt.rn.f32.f64 	%f336, %fd14;
	cvt.rn.f32.f64 	%f337, %fd13;
	cvt.rn.f64.s32 	%fd116, %r153;
	mul.f64 	%fd15, %fd116, 0d3FE0000000000000;
	mul.f32 	%f29, %f13, %f337;
	mul.f32 	%f30, %f13, %f336;
	cvt.rn.f32.s32 	%f31, %r152;
	cvt.rn.f64.s32 	%fd117, %r155;
	mul.f64 	%fd118, %fd117, 0d3FE0000000000000;
	cvt.rn.f64.u32 	%fd119, %r4;
	sub.f64 	%fd16, %fd118, %fd119;
	mul.lo.s32 	%r63, %r153, %r1;
	mov.b32 	%r409, 0;
	mov.u64 	%rd136, __cudart_i2opi_f;
	mov.u32 	%r410, %r409;
$L__BB1_43:
	mov.u32 	%r65, %r410;
	add.s32 	%r66, %r409, %r5;
	setp.ge.s32 	%p84, %r66, %r153;
	@%p84 bra 	$L__BB1_67;
	ld.param.f32 	%f418, [_Z30ProjTransFanArcDisCUDA2dKernelPfPKfS1_iiiiffffffff_param_13];
	ld.param.f32 	%f413, [_Z30ProjTransFanArcDisCUDA2dKernelPfPKfS1_iiiiffffffff_param_8];
	cvt.rn.f64.s32 	%fd120, %r66;
	sub.f64 	%fd121, %fd15, %fd120;
	add.f64 	%fd122, %fd121, 0dBFE0000000000000;
	cvt.f64.f32 	%fd123, %f413;
	cvt.f64.f32 	%fd124, %f418;
	fma.rn.f64 	%fd125, %fd122, %fd123, %fd124;
	cvt.rn.f32.f64 	%f339, %fd125;
	mul.f32 	%f340, %f12, %f339;
	sub.f32 	%f341, %f340, %f29;
	sub.f32 	%f342, %f339, %f13;
	div.rn.f32 	%f33, %f341, %f342;
	sub.f32 	%f343, %f340, %f30;
	div.rn.f32 	%f344, %f343, %f342;
	sub.f32 	%f345, %f344, %f33;
	div.rn.f32 	%f34, %f345, %f31;
	ld.global.nc.f32 	%f346, [%rd4];
	add.f32 	%f35, %f114, %f346;
	setp.eq.f32 	%p85, %f35, 0f00000000;
	mov.f32 	%f426, 0f501502F9;
	@%p85 bra 	$L__BB1_54;
	mul.f32 	%f347, %f35, 0f3F22F983;
	cvt.rni.s32.f32 	%r414, %f347;
	cvt.rn.f32.s32 	%f348, %r414;
	fma.rn.f32 	%f349, %f348, 0fBFC90FDA, %f35;
	fma.rn.f32 	%f350, %f348, 0fB3A22168, %f349;
	fma.rn.f32 	%f425, %f348, 0fA7C234C5, %f350;
	abs.f32 	%f37, %f35;
	setp.ltu.f32 	%p86, %f37, 0f47CE4780;
	@%p86 bra 	$L__BB1_53;
	setp.neu.f32 	%p87, %f37, 0f7F800000;
	@%p87 bra 	$L__BB1_48;
	mov.f32 	%f353, 0f00000000;
	mul.rn.f32 	%f425, %f35, %f353;
	mov.b32 	%r414, 0;
	bra.uni 	$L__BB1_53;
$L__BB1_48:
	mov.b32 	%r68, %f35;
	mov.b64 	%rd165, 0;
	mov.b32 	%r411, 0;
	mov.u64 	%rd163, %rd136;
	mov.u64 	%rd164, %rd3;
$L__BB1_49:
	.pragma "nounroll";
	ld.global.nc.u32 	%r354, [%rd163];
	shl.b32 	%r355, %r68, 8;
	or.b32  	%r356, %r355, -2147483648;
	mad.wide.u32 	%rd138, %r354, %r356, %rd165;
	shr.u64 	%rd165, %rd138, 32;
	st.local.u32 	[%rd164], %rd138;
	add.s32 	%r411, %r411, 1;
	add.s64 	%rd164, %rd164, 4;
	add.s64 	%rd163, %rd163, 4;
	setp.ne.s32 	%p88, %r411, 6;
	@%p88 bra 	$L__BB1_49;
	shr.u32 	%r357, %r68, 23;
	st.local.u32 	[%rd3+24], %rd165;
	and.b32  	%r71, %r357, 31;
	and.b32  	%r358, %r357, 224;
	add.s32 	%r359, %r358, -128;
	shr.u32 	%r360, %r359, 5;
	mul.wide.u32 	%rd139, %r360, 4;
	sub.s64 	%rd35, %rd3, %rd139;
	ld.local.u32 	%r412, [%rd35+24];
	ld.local.u32 	%r413, [%rd35+20];
	setp.eq.s32 	%p89, %r71, 0;
	@%p89 bra 	$L__BB1_52;
	shf.l.wrap.b32 	%r412, %r413, %r412, %r71;
	ld.local.u32 	%r361, [%rd35+16];
	shf.l.wrap.b32 	%r413, %r361, %r413, %r71;
$L__BB1_52:
	shr.u32 	%r362, %r412, 30;
	shf.l.wrap.b32 	%r363, %r413, %r412, 2;
	shl.b32 	%r364, %r413, 2;
	shr.u32 	%r365, %r363, 31;
	add.s32 	%r366, %r365, %r362;
	neg.s32 	%r367, %r366;
	setp.lt.s32 	%p90, %r68, 0;
	selp.b32 	%r414, %r367, %r366, %p90;
	xor.b32  	%r368, %r363, %r68;
	shr.s32 	%r369, %r363, 31;
	xor.b32  	%r370, %r369, %r363;
	xor.b32  	%r371, %r369, %r364;
	cvt.u64.u32 	%rd140, %r370;
	shl.b64 	%rd141, %rd140, 32;
	cvt.u64.u32 	%rd142, %r371;
	or.b64  	%rd143, %rd141, %rd142;
	cvt.rn.f64.s64 	%fd126, %rd143;
	mul.f64 	%fd127, %fd126, 0d3BF921FB54442D19;
	cvt.rn.f32.f64 	%f351, %fd127;
	neg.f32 	%f352, %f351;
	setp.lt.s32 	%p91, %r368, 0;
	selp.f32 	%f425, %f352, %f351, %p91;
$L__BB1_53:
	mul.f32 	%f354, %f425, %f425;
	fma.rn.f32 	%f355, %f354, 0f3C190000, 0f3B560000;
	fma.rn.f32 	%f356, %f355, %f354, 0f3CC70000;
	fma.rn.f32 	%f357, %f356, %f354, 0f3D5B0000;
	fma.rn.f32 	%f358, %f357, %f354, 0f3E089438;
	fma.rn.f32 	%f359, %f358, %f354, 0f3EAAAA88;
	mul.rn.f32 	%f360, %f354, %f425;
	fma.rn.f32 	%f361, %f359, %f360, %f425;
	abs.f32 	%f362, %f425;
	setp.eq.f32 	%p92, %f362, 0f3A00B43C;
	selp.f32 	%f363, %f425, %f361, %p92;
	and.b32  	%r373, %r414, 1;
	setp.eq.b32 	%p93, %r373, 1;
	neg.f32 	%f364, %f363;
	rcp.approx.ftz.f32 	%f365, %f364;
	selp.f32 	%f366, %f365, %f363, %p93;
	mov.f32 	%f367, 0fBF800000;
	div.rn.f32 	%f426, %f367, %f366;
$L__BB1_54:
	sub.f32 	%f368, %f12, %f33;
	div.rn.f32 	%f369, %f13, %f368;
	setp.eq.f32 	%p94, %f368, 0f00000000;
	selp.f32 	%f370, 0f501502F9, %f369, %p94;
	sub.f32 	%f371, %f370, %f426;
	fma.rn.f32 	%f372, %f370, %f426, 0f3F800000;
	div.rn.f32 	%f373, %f371, %f372;
	abs.f32 	%f374, %f373;
	setp.gt.f32 	%p95, %f374, 0f3F800000;
	rcp.approx.ftz.f32 	%f375, %f374;
	selp.f32 	%f376, %f375, %f374, %p95;
	mul.f32 	%f377, %f376, %f376;
	fma.rn.f32 	%f378, %f377, 0f3B2090AA, 0fBC6BE14F;
	fma.rn.f32 	%f379, %f378, %f377, 0f3D23397E;
	fma.rn.f32 	%f380, %f379, %f377, 0fBD948A7A;
	fma.rn.f32 	%f381, %f380, %f377, 0f3DD76B21;
	fma.rn.f32 	%f382, %f381, %f377, 0fBE111E88;
	fma.rn.f32 	%f383, %f382, %f377, 0f3E4CAF60;
	fma.rn.f32 	%f384, %f383, %f377, 0fBEAAAA27;
	mul.f32 	%f385, %f377, %f384;
	fma.rn.f32 	%f386, %f385, %f376, %f376;
	neg.f32 	%f387, %f386;
	fma.rn.f32 	%f388, 0f3F6EE581, 0f3FD774EB, %f387;
	selp.f32 	%f389, %f388, %f386, %p95;
	setp.num.f32 	%p96, %f374, %f374;
	copysign.f32 	%f390, %f373, %f389;
	selp.f32 	%f391, %f390, %f389, %p96;
	mul.f32 	%f392, %f421, %f391;
	div.rn.f32 	%f393, %f392, %f110;
	cvt.f64.f32 	%fd128, %f393;
	add.f64 	%fd129, %fd16, %fd128;
	cvt.rmi.f64.f64 	%fd130, %fd129;
	cvt.rzi.s32.f64 	%r418, %fd130;
	setp.gt.s32 	%p97, %r418, -1;
	mov.b32 	%r417, 0;
	mov.f32 	%f430, %f33;
	@%p97 bra 	$L__BB1_56;
	ld.shared.f32 	%f430, [_ZZ30ProjTransFanArcDisCUDA2dKernelPfPKfS1_iiiiffffffffE12DetProj2Axis];
	sub.f32 	%f394, %f430, %f33;
	div.rn.f32 	%f395, %f394, %f34;
	cvt.rmi.f32.f32 	%f396, %f395;
	cvt.rzi.s32.f32 	%r417, %f396;
	mov.b32 	%r418, 0;
$L__BB1_56:
	add.s32 	%r376, %r417, 1;
	cvt.rn.f32.s32 	%f397, %r376;
	fma.rn.f32 	%f431, %f34, %f397, %f33;
	setp.ge.s32 	%p98, %r418, %r7;
	@%p98 bra 	$L__BB1_58;
	shl.b32 	%r377, %r418, 2;
	mov.u32 	%r378, _ZZ30ProjTransFanArcDisCUDA2dKernelPfPKfS1_iiiiffffffffE12DetProj2Axis;
	add.s32 	%r379, %r378, %r377;
	ld.shared.f32 	%f433, [%r379+4];
$L__BB1_58:
	setp.ge.s32 	%p100, %r417, %r152;
	mov.f32 	%f429, 0f00000000;
	or.pred  	%p101, %p100, %p98;
	@%p101 bra 	$L__BB1_65;
	add.s32 	%r380, %r66, %r63;
	mul.lo.s32 	%r381, %r380, %r152;
	cvt.s64.s32 	%rd36, %r381;
	mov.f32 	%f429, 0f00000000;
$L__BB1_60:
	mov.f32 	%f50, %f431;
	setp.geu.f32 	%p102, %f50, %f433;
	@%p102 bra 	$L__BB1_62;
	sub.f32 	%f403, %f50, %f430;
	shl.b32 	%r388, %r418, 2;
	mov.u32 	%r389, _ZZ30ProjTransFanArcDisCUDA2dKernelPfPKfS1_iiiiffffffffE8ProjTemp;
	add.s32 	%r390, %r389, %r388;
	ld.shared.f32 	%f404, [%r390];
	fma.rn.f32 	%f405, %f403, %f404, %f429;
	cvt.s64.s32 	%rd144, %r417;
	add.s64 	%rd145, %rd144, %rd36;
	shl.b64 	%rd146, %rd145, 2;
	add.s64 	%rd147, %rd1, %rd146;
	atom.global.add.f32 	%f406, [%rd147], %f405;
	add.s32 	%r417, %r417, 1;
	add.f32 	%f431, %f34, %f50;
	mov.f32 	%f429, 0f00000000;
	mov.f32 	%f430, %f50;
	bra.uni 	$L__BB1_64;
$L__BB1_62:
	sub.f32 	%f400, %f433, %f430;
	shl.b32 	%r382, %r418, 2;
	mov.u32 	%r383, _ZZ30ProjTransFanArcDisCUDA2dKernelPfPKfS1_iiiiffffffffE8ProjTemp;
	add.s32 	%r384, %r383, %r382;
	ld.shared.f32 	%f401, [%r384];
	fma.rn.f32 	%f429, %f400, %f401, %f429;
	add.s32 	%r418, %r418, 1;
	setp.ge.s32 	%p103, %r418, %r7;
	mov.f32 	%f431, %f50;
	mov.f32 	%f430, %f433;
	@%p103 bra 	$L__BB1_64;
	mov.u32 	%r386, _ZZ30ProjTransFanArcDisCUDA2dKernelPfPKfS1_iiiiffffffffE12DetProj2Axis;
	add.s32 	%r387, %r386, %r382;
	ld.shared.f32 	%f433, [%r387+8];
$L__BB1_64:
	setp.lt.s32 	%p104, %r417, %r152;
	setp.lt.s32 	%p105, %r418, %r7;
	and.pred  	%p106, %p104, %p105;
	@%p106 bra 	$L__BB1_60;
$L__BB1_65:
	setp.eq.f32 	%p107, %f429, 0f00000000;
	@%p107 bra 	$L__BB1_67;
	add.s32 	%r391, %r66, %r63;
	mul.lo.s32 	%r392, %r391, %r152;
	cvt.s64.s32 	%rd148, %r392;
	cvt.s64.s32 	%rd149, %r417;
	add.s64 	%rd150, %rd149, %rd148;
	shl.b64 	%rd151, %rd150, 2;
	add.s64 	%rd152, %rd1, %rd151;
	atom.global.add.f32 	%f407, [%rd152], %f429;
$L__BB1_67:
	add.s32 	%r410, %r65, 1;
	mad.lo.s32 	%r409, %r3, %r65, %r3;
	setp.lt.u32 	%p108, %r409, %r153;
	@%p108 bra 	$L__BB1_43;
	bra.uni 	$L__BB1_117;
$L__BB1_68:
	setp.ge.s32 	%p19, %r6, %r155;
	shl.b32 	%r203, %r5, 2;
	mov.u32 	%r204, _ZZ30ProjTransFanArcDisCUDA2dKernelPfPKfS1_iiiiffffffffE8ProjTemp;
	add.s32 	%r93, %r204, %r203;
	@%p19 bra 	$L__BB1_70;
	setp.ge.f32 	%p20, %f7, 0f00000000;
	not.b32 	%r206, %r6;
	add.s32 	%r207, %r155, %r206;
	selp.b32 	%r208, %r6, %r207, %p20;
	mad.lo.s32 	%r209, %r154, %r1, %r2;
	mad.lo.s32 	%r210, %r209, %r155, %r208;
	mul.wide.s32 	%rd76, %r210, 4;
	add.s64 	%rd77, %rd2, %rd76;
	ld.global.nc.f32 	%f151, [%rd77];
	st.shared.f32 	[%r93], %f151;
	bra.uni 	$L__BB1_71;
$L__BB1_70:
	mov.b32 	%r205, 0;
	st.shared.u32 	[%r93], %r205;
$L__BB1_71:
	setp.ltu.f32 	%p21, %f7, 0f00000000;
	@%p21 bra 	$L__BB1_73;
	cvt.rn.f64.u32 	%fd37, %r4;
	cvt.rn.f64.s32 	%fd38, %r155;
	mul.f64 	%fd39, %fd38, 0d3FE0000000000000;
	sub.f64 	%fd40, %fd37, %fd39;
	cvt.f64.f32 	%fd138, %f110;
	cvt.f64.f32 	%fd136, %f114;
	fma.rn.f64 	%fd41, %fd40, %fd138, %fd136;
	cvt.f64.f32 	%fd42, %f1;
	add.f64 	%fd135, %fd41, %fd42;
	add.s32 	%r211, %r6, 1;
	cvt.rn.f64.u32 	%fd43, %r211;
	sub.f64 	%fd137, %fd43, %fd39;
	mov.f32 	%f440, 0f3F800000;
	bra.uni 	$L__BB1_74;
$L__BB1_73:
	cvt.rn.f64.s32 	%fd44, %r155;
	mul.f64 	%fd45, %fd44, 0d3FE0000000000000;
	cvt.rn.f64.u32 	%fd46, %r4;
	sub.f64 	%fd47, %fd45, %fd46;
	cvt.f64.f32 	%fd138, %f110;
	cvt.f64.f32 	%fd136, %f114;
	fma.rn.f64 	%fd48, %fd47, %fd138, %fd136;
	cvt.f64.f32 	%fd49, %f1;
	add.f64 	%fd135, %fd48, %fd49;
	cvt.rn.f64.u32 	%fd50, %r6;
	sub.f64 	%fd51, %fd45, %fd50;
	add.f64 	%fd137, %fd51, 0dBFF0000000000000;
	mov.f32 	%f440, 0fBF800000;
$L__BB1_74:
	fma.rn.f64 	%fd52, %fd137, %fd138, %fd136;
	cvt.f64.f32 	%fd53, %f1;
	add.f64 	%fd54, %fd52, %fd53;
	cvt.rn.f32.f64 	%f63, %fd54;
	cvt.rn.f32.f64 	%f64, %fd135;
	mul.f32 	%f154, %f64, 0f3F22F983;
	cvt.rni.s32.f32 	%r425, %f154;
	cvt.rn.f32.s32 	%f155, %r425;
	fma.rn.f32 	%f156, %f155, 0fBFC90FDA, %f64;
	fma.rn.f32 	%f157, %f155, 0fB3A22168, %f156;
	fma.rn.f32 	%f441, %f155, 0fA7C234C5, %f157;
	abs.f32 	%f66, %f64;
	setp.ltu.f32 	%p22, %f66, 0f47CE4780;
	@%p22 bra 	$L__BB1_82;
	setp.neu.f32 	%p23, %f66, 0f7F800000;
	@%p23 bra 	$L__BB1_77;
	mov.f32 	%f160, 0f00000000;
	mul.rn.f32 	%f441, %f64, %f160;
	mov.b32 	%r425, 0;
	bra.uni 	$L__BB1_82;
$L__BB1_77:
	mov.b32 	%r95, %f64;
	shl.b32 	%r213, %r95, 8;
	or.b32  	%r96, %r213, -2147483648;
	mov.b64 	%rd168, 0;
	mov.b32 	%r422, 0;
	mov.u64 	%rd166, __cudart_i2opi_f;
	mov.u64 	%rd167, %rd3;
$L__BB1_78:
	.pragma "nounroll";
	ld.global.nc.u32 	%r214, [%rd166];
	mad.wide.u32 	%rd80, %r214, %r96, %rd168;
	shr.u64 	%rd168, %rd80, 32;
	st.local.u32 	[%rd167], %rd80;
	add.s32 	%r422, %r422, 1;
	add.s64 	%rd167, %rd167, 4;
	add.s64 	%rd166, %rd166, 4;
	setp.ne.s32 	%p24, %r422, 6;
	@%p24 bra 	$L__BB1_78;
	shr.u32 	%r215, %r95, 23;
	st.local.u32 	[%rd3+24], %rd168;
	and.b32  	%r99, %r215, 31;
	and.b32  	%r216, %r215, 224;
	add.s32 	%r217, %r216, -128;
	shr.u32 	%r218, %r217, 5;
	mul.wide.u32 	%rd81, %r218, 4;
	sub.s64 	%rd43, %rd3, %rd81;
	ld.local.u32 	%r423, [%rd43+24];
	ld.local.u32 	%r424, [%rd43+20];
	setp.eq.s32 	%p25, %r99, 0;
	@%p25 bra 	$L__BB1_81;
	shf.l.wrap.b32 	%r423, %r424, %r423, %r99;
	ld.local.u32 	%r219, [%rd43+16];
	shf.l.wrap.b32 	%r424, %r219, %r424, %r99;
$L__BB1_81:
	shr.u32 	%r220, %r423, 30;
	shf.l.wrap.b32 	%r221, %r424, %r423, 2;
	shl.b32 	%r222, %r424, 2;
	shr.u32 	%r223, %r221, 31;
	add.s32 	%r224, %r223, %r220;
	neg.s32 	%r225, %r224;
	setp.lt.s32 	%p26, %r95, 0;
	selp.b32 	%r425, %r225, %r224, %p26;
	xor.b32  	%r226, %r221, %r95;
	shr.s32 	%r227, %r221, 31;
	xor.b32  	%r228, %r227, %r221;
	xor.b32  	%r229, %r227, %r222;
	cvt.u64.u32 	%rd82, %r228;
	shl.b64 	%rd83, %rd82, 32;
	cvt.u64.u32 	%rd84, %r229;
	or.b64  	%rd85, %rd83, %rd84;
	cvt.rn.f64.s64 	%fd55, %rd85;
	mul.f64 	%fd56, %fd55, 0d3BF921FB54442D19;
	cvt.rn.f32.f64 	%f158, %fd56;
	neg.f32 	%f159, %f158;
	setp.lt.s32 	%p27, %r226, 0;
	selp.f32 	%f441, %f159, %f158, %p27;
$L__BB1_82:
	mul.f32 	%f161, %f441, %f441;
	fma.rn.f32 	%f162, %f161, 0f3C190000, 0f3B560000;
	fma.rn.f32 	%f163, %f162, %f161, 0f3CC70000;
	fma.rn.f32 	%f164, %f163, %f161, 0f3D5B0000;
	fma.rn.f32 	%f165, %f164, %f161, 0f3E089438;
	fma.rn.f32 	%f166, %f165, %f161, 0f3EAAAA88;
	mul.rn.f32 	%f167, %f161, %f441;
	fma.rn.f32 	%f168, %f166, %f167, %f441;
	abs.f32 	%f169, %f441;
	setp.eq.f32 	%p28, %f169, 0f3A00B43C;
	selp.f32 	%f170, %f441, %f168, %p28;
	and.b32  	%r231, %r425, 1;
	setp.eq.b32 	%p29, %r231, 1;
	neg.f32 	%f171, %f170;
	rcp.approx.ftz.f32 	%f172, %f171;
	selp.f32 	%f173, %f172, %f170, %p29;
	div.rn.f32 	%f174, %f12, %f173;
	add.f32 	%f70, %f13, %f174;
	mul.f32 	%f175, %f63, 0f3F22F983;
	cvt.rni.s32.f32 	%r429, %f175;
	cvt.rn.f32.s32 	%f176, %r429;
	fma.rn.f32 	%f177, %f176, 0fBFC90FDA, %f63;
	fma.rn.f32 	%f178, %f176, 0fB3A22168, %f177;
	fma.rn.f32 	%f442, %f176, 0fA7C234C5, %f178;
	abs.f32 	%f72, %f63;
	setp.ltu.f32 	%p30, %f72, 0f47CE4780;
	@%p30 bra 	$L__BB1_90;
	setp.neu.f32 	%p31, %f72, 0f7F800000;
	@%p31 bra 	$L__BB1_85;
	mov.f32 	%f181, 0f00000000;
	mul.rn.f32 	%f442, %f63, %f181;
	mov.b32 	%r429, 0;
	bra.uni 	$L__BB1_90;
$L__BB1_85:
	mov.b32 	%r109, %f63;
	shl.b32 	%r233, %r109, 8;
	or.b32  	%r110, %r233, -2147483648;
	mov.b64 	%rd169, 0;
	mov.b32 	%r426, 0;
	mov.u64 	%rd88, __cudart_i2opi_f;
$L__BB1_86:
	.pragma "nounroll";
	mul.wide.u32 	%rd87, %r426, 4;
	add.s64 	%rd89, %rd88, %rd87;
	ld.global.nc.u32 	%r234, [%rd89];
	mad.wide.u32 	%rd90, %r234, %r110, %rd169;
	shr.u64 	%rd169, %rd90, 32;
	add.s64 	%rd91, %rd3, %rd87;
	st.local.u32 	[%rd91], %rd90;
	add.s32 	%r426, %r426, 1;
	setp.ne.s32 	%p32, %r426, 6;
	@%p32 bra 	$L__BB1_86;
	shr.u32 	%r235, %r109, 23;
	st.local.u32 	[%rd3+24], %rd169;
	and.b32  	%r113, %r235, 31;
	and.b32  	%r236, %r235, 224;
	add.s32 	%r237, %r236, -128;
	shr.u32 	%r238, %r237, 5;
	mul.wide.u32 	%rd92, %r238, 4;
	sub.s64 	%rd46, %rd3, %rd92;
	ld.local.u32 	%r427, [%rd46+24];
	ld.local.u32 	%r428, [%rd46+20];
	setp.eq.s32 	%p33, %r113, 0;
	@%p33 bra 	$L__BB1_89;
	shf.l.wrap.b32 	%r427, %r428, %r427, %r113;
	ld.local.u32 	%r239, [%rd46+16];
	shf.l.wrap.b32 	%r428, %r239, %r428, %r113;
$L__BB1_89:
	shr.u32 	%r240, %r427, 30;
	shf.l.wrap.b32 	%r241, %r428, %r427, 2;
	shl.b32 	%r242, %r428, 2;
	shr.u32 	%r243, %r241, 31;
	add.s32 	%r244, %r243, %r240;
	neg.s32 	%r245, %r244;
	setp.lt.s32 	%p34, %r109, 0;
	selp.b32 	%r429, %r245, %r244, %p34;
	xor.b32  	%r246, %r241, %r109;
	shr.s32 	%r247, %r241, 31;
	xor.b32  	%r248, %r247, %r241;
	xor.b32  	%r249, %r247, %r242;
	cvt.u64.u32 	%rd93, %r248;
	shl.b64 	%rd94, %rd93, 32;
	cvt.u64.u32 	%rd95, %r249;
	or.b64  	%rd96, %rd94, %rd95;
	cvt.rn.f64.s64 	%fd57, %rd96;
	mul.f64 	%fd58, %fd57, 0d3BF921FB54442D19;
	cvt.rn.f32.f64 	%f179, %fd58;
	neg.f32 	%f180, %f179;
	setp.lt.s32 	%p35, %r246, 0;
	selp.f32 	%f442, %f180, %f179, %p35;
$L__BB1_90:
	mul.f32 	%f182, %f442, %f442;
	fma.rn.f32 	%f183, %f182, 0f3C190000, 0f3B560000;
	fma.rn.f32 	%f184, %f183, %f182, 0f3CC70000;
	fma.rn.f32 	%f185, %f184, %f182, 0f3D5B0000;
	fma.rn.f32 	%f186, %f185, %f182, 0f3E089438;
	fma.rn.f32 	%f187, %f186, %f182, 0f3EAAAA88;
	mul.rn.f32 	%f188, %f182, %f442;
	fma.rn.f32 	%f189, %f187, %f188, %f442;
	abs.f32 	%f190, %f442;
	setp.eq.f32 	%p36, %f190, 0f3A00B43C;
	selp.f32 	%f191, %f442, %f189, %p36;
	and.b32  	%r251, %r429, 1;
	setp.eq.b32 	%p37, %r251, 1;
	neg.f32 	%f192, %f191;
	rcp.approx.ftz.f32 	%f193, %f192;
	selp.f32 	%f194, %f193, %f191, %p37;
	div.rn.f32 	%f195, %f12, %f194;
	add.f32 	%f451, %f13, %f195;
	setp.ne.s32 	%p38, %r5, 0;
	@%p38 bra 	$L__BB1_92;
	st.shared.f32 	[_ZZ30ProjTransFanArcDisCUDA2dKernelPfPKfS1_iiiiffffffffE12DetProj2Axis], %f70;
$L__BB1_92:
	ld.param.f32 	%f417, [_Z30ProjTransFanArcDisCUDA2dKernelPfPKfS1_iiiiffffffff_param_13];
	ld.param.f32 	%f411, [_Z30ProjTransFanArcDisCUDA2dKernelPfPKfS1_iiiiffffffff_param_8];
	ld.param.f32 	%f408, [_Z30ProjTransFanArcDisCUDA2dKernelPfPKfS1_iiiiffffffff_param_7];
	mov.u32 	%r253, _ZZ30ProjTransFanArcDisCUDA2dKernelPfPKfS1_iiiiffffffffE12DetProj2Axis;
	add.s32 	%r254, %r253, %r203;
	st.shared.f32 	[%r254+4], %f451;
	bar.sync 	0;
	ld.shared.f32 	%f196, [%r254];
	sub.f32 	%f197, %f451, %f196;
	add.f32 	%f198, %f451, %f196;
	cvt.f64.f32 	%fd59, %f198;
	mul.f64 	%fd60, %fd59, 0d3FE0000000000000;
	cvt.f64.f32 	%fd61, %f13;
	sub.f64 	%fd62, %fd60, %fd61;
	cvt.rn.f32.f64 	%f199, %fd62;
	abs.f32 	%f200, %f12;
	mul.f32 	%f201, %f199, %f199;
	fma.rn.f32 	%f202, %f12, %f12, %f201;
	sqrt.rn.f32 	%f203, %f202;
	div.rn.f32 	%f204, %f200, %f203;
	mul.f32 	%f205, %f197, %f204;
	div.rn.f32 	%f206, %f408, %f205;
	ld.shared.f32 	%f207, [%r93];
	mul.f32 	%f208, %f207, %f206;
	st.shared.f32 	[%r93], %f208;
	bar.sync 	0;
	neg.s32 	%r255, %r153;
	cvt.rn.f64.s32 	%fd63, %r255;
	mul.f64 	%fd64, %fd63, 0d3FE0000000000000;
	cvt.f64.f32 	%fd65, %f411;
	cvt.f64.f32 	%fd66, %f417;
	fma.rn.f64 	%fd29, %fd64, %fd65, %fd66;
	cvt.rn.f64.s32 	%fd67, %r153;
	mul.f64 	%fd68, %fd67, 0d3FE0000000000000;
	fma.rn.f64 	%fd30, %fd68, %fd65, %fd66;
	setp.eq.s32 	%p39, %r152, 0;
	@%p39 bra 	$L__BB1_117;
	cvt.rn.f32.f64 	%f209, %fd30;
	cvt.rn.f32.f64 	%f210, %fd29;
	cvt.rn.f64.s32 	%fd69, %r152;
	mul.f64 	%fd31, %fd69, 0d3FE0000000000000;
	mul.f32 	%f77, %f12, %f210;
	mul.f32 	%f78, %f12, %f209;
	cvt.rn.f32.s32 	%f79, %r153;
	cvt.rn.f64.s32 	%fd70, %r155;
	mul.f64 	%fd71, %fd70, 0d3FE0000000000000;
	cvt.rn.f64.u32 	%fd72, %r4;
	sub.f64 	%fd32, %fd71, %fd72;
	mad.lo.s32 	%r122, %r153, %r1, %r153;
	mov.b32 	%r430, 0;
	mov.u64 	%rd97, __cudart_i2opi_f;
	mov.u32 	%r431, %r430;
$L__BB1_94:
	mov.u32 	%r124, %r431;
	add.s32 	%r125, %r430, %r5;
	setp.ge.s32 	%p40, %r125, %r152;
	@%p40 bra 	$L__BB1_116;
	ld.param.f32 	%f415, [_Z30ProjTransFanArcDisCUDA2dKernelPfPKfS1_iiiiffffffff_param_12];
	ld.param.f32 	%f409, [_Z30ProjTransFanArcDisCUDA2dKernelPfPKfS1_iiiiffffffff_param_7];
	cvt.rn.f64.s32 	%fd73, %r125;
	sub.f64 	%fd74, %fd73, %fd31;
	add.f64 	%fd75, %fd74, 0d3FE0000000000000;
	cvt.f64.f32 	%fd76, %f409;
	cvt.f64.f32 	%fd77, %f415;
	fma.rn.f64 	%fd78, %fd75, %fd76, %fd77;
	cvt.rn.f32.f64 	%f211, %fd78;
	mul.f32 	%f212, %f13, %f211;
	sub.f32 	%f213, %f212, %f77;
	sub.f32 	%f214, %f211, %f12;
	div.rn.f32 	%f81, %f213, %f214;
	sub.f32 	%f215, %f212, %f78;
	div.rn.f32 	%f216, %f215, %f214;
	sub.f32 	%f217, %f216, %f81;
	div.rn.f32 	%f82, %f217, %f79;
	ld.global.nc.f32 	%f218, [%rd4];
	add.f32 	%f83, %f114, %f218;
	mul.f32 	%f219, %f83, 0f3F22F983;
	cvt.rni.s32.f32 	%r435, %f219;
	cvt.rn.f32.s32 	%f220, %r435;
	fma.rn.f32 	%f221, %f220, 0fBFC90FDA, %f83;
	fma.rn.f32 	%f222, %f220, 0fB3A22168, %f221;
	fma.rn.f32 	%f444, %f220, 0fA7C234C5, %f222;
	abs.f32 	%f85, %f83;
	setp.ltu.f32 	%p41, %f85, 0f47CE4780;
	@%p41 bra 	$L__BB1_103;
	setp.neu.f32 	%p42, %f85, 0f7F800000;
	@%p42 bra 	$L__BB1_98;
	mov.f32 	%f225, 0f00000000;
	mul.rn.f32 	%f444, %f83, %f225;
	mov.b32 	%r435, 0;
	bra.uni 	$L__BB1_103;
$L__BB1_98:
	mov.b32 	%r127, %f83;
	mov.b64 	%rd172, 0;
	mov.b32 	%r432, 0;
	mov.u64 	%rd170, %rd97;
	mov.u64 	%rd171, %rd3;
$L__BB1_99:
	.pragma "nounroll";
	ld.global.nc.u32 	%r258, [%rd170];
	shl.b32 	%r259, %r127, 8;
	or.b32  	%r260, %r259, -2147483648;
	mad.wide.u32 	%rd99, %r258, %r260, %rd172;
	shr.u64 	%rd172, %rd99, 32;
	st.local.u32 	[%rd171], %rd99;
	add.s32 	%r432, %r432, 1;
	add.s64 	%rd171, %rd171, 4;
	add.s64 	%rd170, %rd170, 4;
	setp.ne.s32 	%p43, %r432, 6;
	@%p43 bra 	$L__BB1_99;
	shr.u32 	%r261, %r127, 23;
	st.local.u32 	[%rd3+24], %rd172;
	and.b32  	%r130, %r261, 31;
	and.b32  	%r262, %r261, 224;
	add.s32 	%r263, %r262, -128;
	shr.u32 	%r264, %r263, 5;
	mul.wide.u32 	%rd100, %r264, 4;
	sub.s64 	%rd53, %rd3, %rd100;
	ld.local.u32 	%r433, [%rd53+24];
	ld.local.u32 	%r434, [%rd53+20];
	setp.eq.s32 	%p44, %r130, 0;
	@%p44 bra 	$L__BB1_102;
	shf.l.wrap.b32 	%r433, %r434, %r433, %r130;
	ld.local.u32 	%r265, [%rd53+16];
	shf.l.wrap.b32 	%r434, %r265, %r434, %r130;
$L__BB1_102:
	shr.u32 	%r266, %r433, 30;
	shf.l.wrap.b32 	%r267, %r434, %r433, 2;
	shl.b32 	%r268, %r434, 2;
	shr.u32 	%r269, %r267, 31;
	add.s32 	%r270, %r269, %r266;
	neg.s32 	%r271, %r270;
	setp.lt.s32 	%p45, %r127, 0;
	selp.b32 	%r435, %r271, %r270, %p45;
	xor.b32  	%r272, %r267, %r127;
	shr.s32 	%r273, %r267, 31;
	xor.b32  	%r274, %r273, %r267;
	xor.b32  	%r275, %r273, %r268;
	cvt.u64.u32 	%rd101, %r274;
	shl.b64 	%rd102, %rd101, 32;
	cvt.u64.u32 	%rd103, %r275;
	or.b64  	%rd104, %rd102, %rd103;
	cvt.rn.f64.s64 	%fd79, %rd104;
	mul.f64 	%fd80, %fd79, 0d3BF921FB54442D19;
	cvt.rn.f32.f64 	%f223, %fd80;
	neg.f32 	%f224, %f223;
	setp.lt.s32 	%p46, %r272, 0;
	selp.f32 	%f444, %f224, %f223, %p46;
$L__BB1_103:
	sub.f32 	%f226, %f13, %f81;
	div.rn.f32 	%f227, %f226, %f12;
	mul.f32 	%f228, %f444, %f444;
	fma.rn.f32 	%f229, %f228, 0f3C190000, 0f3B560000;
	fma.rn.f32 	%f230, %f229, %f228, 0f3CC70000;
	fma.rn.f32 	%f231, %f230, %f228, 0f3D5B0000;
	fma.rn.f32 	%f232, %f231, %f228, 0f3E089438;
	fma.rn.f32 	%f233, %f232, %f228, 0f3EAAAA88;
	mul.rn.f32 	%f234, %f228, %f444;
	fma.rn.f32 	%f235, %f233, %f234, %f444;
	abs.f32 	%f236, %f444;
	setp.eq.f32 	%p47, %f236, 0f3A00B43C;
	selp.f32 	%f237, %f444, %f235, %p47;
	and.b32  	%r278, %r435, 1;
	setp.eq.b32 	%p48, %r278, 1;
	neg.f32 	%f238, %f237;
	rcp.approx.ftz.f32 	%f239, %f238;
	selp.f32 	%f240, %f239, %f237, %p48;
	mov.f32 	%f241, 0fBF800000;
	div.rn.f32 	%f242, %f241, %f240;
	sub.f32 	%f243, %f227, %f242;
	fma.rn.f32 	%f244, %f227, %f242, 0f3F800000;
	div.rn.f32 	%f245, %f243, %f244;
	abs.f32 	%f246, %f245;
	setp.gt.f32 	%p49, %f246, 0f3F800000;
	rcp.approx.ftz.f32 	%f247, %f246;
	selp.f32 	%f248, %f247, %f246, %p49;
	mul.f32 	%f249, %f248, %f248;
	fma.rn.f32 	%f250, %f249, 0f3B2090AA, 0fBC6BE14F;
	fma.rn.f32 	%f251, %f250, %f249, 0f3D23397E;
	fma.rn.f32 	%f252, %f251, %f249, 0fBD948A7A;
	fma.rn.f32 	%f253, %f252, %f249, 0f3DD76B21;
	fma.rn.f32 	%f254, %f253, %f249, 0fBE111E88;
	fma.rn.f32 	%f255, %f254, %f249, 0f3E4CAF60;
	fma.rn.f32 	%f256, %f255, %f249, 0fBEAAAA27;
	mul.f32 	%f257, %f249, %f256;
	fma.rn.f32 	%f258, %f257, %f248, %f248;
	neg.f32 	%f259, %f258;
	fma.rn.f32 	%f260, 0f3F6EE581, 0f3FD774EB, %f259;
	selp.f32 	%f261, %f260, %f258, %p49;
	setp.num.f32 	%p50, %f246, %f246;
	copysign.f32 	%f262, %f245, %f261;
	selp.f32 	%f263, %f262, %f261, %p50;
	mul.f32 	%f264, %f440, %f263;
	div.rn.f32 	%f265, %f264, %f110;
	cvt.f64.f32 	%fd81, %f265;
	add.f64 	%fd82, %fd32, %fd81;
	cvt.rmi.f64.f64 	%fd83, %fd82;
	cvt.rzi.s32.f64 	%r439, %fd83;
	setp.gt.s32 	%p51, %r439, -1;
	mov.b32 	%r438, 0;
	mov.f32 	%f448, %f81;
	@%p51 bra 	$L__BB1_105;
	ld.shared.f32 	%f448, [_ZZ30ProjTransFanArcDisCUDA2dKernelPfPKfS1_iiiiffffffffE12DetProj2Axis];
	sub.f32 	%f266, %f448, %f81;
	div.rn.f32 	%f267, %f266, %f82;
	cvt.rmi.f32.f32 	%f268, %f267;
	cvt.rzi.s32.f32 	%r438, %f268;
	mov.b32 	%r439, 0;
$L__BB1_105:
	add.s32 	%r280, %r438, 1;
	cvt.rn.f32.s32 	%f269, %r280;
	fma.rn.f32 	%f449, %f82, %f269, %f81;
	setp.ge.s32 	%p52, %r439, %r7;
	@%p52 bra 	$L__BB1_107;
	shl.b32 	%r281, %r439, 2;
	mov.u32 	%r282, _ZZ30ProjTransFanArcDisCUDA2dKernelPfPKfS1_iiiiffffffffE12DetProj2Axis;
	add.s32 	%r283, %r282, %r281;
	ld.shared.f32 	%f451, [%r283+4];
$L__BB1_107:
	setp.ge.s32 	%p54, %r438, %r153;
	mov.f32 	%f447, 0f00000000;
	or.pred  	%p55, %p54, %p52;
	@%p55 bra 	$L__BB1_114;
	mov.f32 	%f447, 0f00000000;
	cvt.s64.s32 	%rd106, %r125;
$L__BB1_109:
	mov.f32 	%f96, %f449;
	setp.geu.f32 	%p56, %f96, %f451;
	@%p56 bra 	$L__BB1_111;
	sub.f32 	%f275, %f96, %f448;
	shl.b32 	%r290, %r439, 2;
	mov.u32 	%r291, _ZZ30ProjTransFanArcDisCUDA2dKernelPfPKfS1_iiiiffffffffE8ProjTemp;
	add.s32 	%r292, %r291, %r290;
	ld.shared.f32 	%f276, [%r292];
	fma.rn.f32 	%f277, %f275, %f276, %f447;
	not.b32 	%r293, %r438;
	add.s32 	%r294, %r122, %r293;
	mul.lo.s32 	%r295, %r294, %r152;
	cvt.s64.s32 	%rd105, %r295;
	add.s64 	%rd107, %rd105, %rd106;
	shl.b64 	%rd108, %rd107, 2;
	add.s64 	%rd109, %rd1, %rd108;
	atom.global.add.f32 	%f278, [%rd109], %f277;
	add.s32 	%r438, %r438, 1;
	add.f32 	%f449, %f82, %f96;
	mov.f32 	%f447, 0f00000000;
	mov.f32 	%f448, %f96;
	bra.uni 	$L__BB1_113;
$L__BB1_111:
	sub.f32 	%f272, %f451, %f448;
	shl.b32 	%r284, %r439, 2;
	mov.u32 	%r285, _ZZ30ProjTransFanArcDisCUDA2dKernelPfPKfS1_iiiiffffffffE8ProjTemp;
	add.s32 	%r286, %r285, %r284;
	ld.shared.f32 	%f273, [%r286];
	fma.rn.f32 	%f447, %f272, %f273, %f447;
	add.s32 	%r439, %r439, 1;
	setp.ge.s32 	%p57, %r439, %r7;
	mov.f32 	%f449, %f96;
	mov.f32 	%f448, %f451;
	@%p57 bra 	$L__BB1_113;
	mov.u32 	%r288, _ZZ30ProjTransFanArcDisCUDA2dKernelPfPKfS1_iiiiffffffffE12DetProj2Axis;
	add.s32 	%r289, %r288, %r284;
	ld.shared.f32 	%f451, [%r289+8];
$L__BB1_113:
	setp.lt.s32 	%p58, %r438, %r153;
	setp.lt.s32 	%p59, %r439, %r7;
	and.pred  	%p60, %p58, %p59;
	@%p60 bra 	$L__BB1_109;
$L__BB1_114:
	setp.eq.f32 	%p61, %f447, 0f00000000;
	@%p61 bra 	$L__BB1_116;
	not.b32 	%r296, %r438;
	add.s32 	%r297, %r122, %r296;
	mul.lo.s32 	%r298, %r297, %r152;
	cvt.s64.s32 	%rd110, %r298;
	cvt.s64.s32 	%rd111, %r125;
	add.s64 	%rd112, %rd110, %rd111;
	shl.b64 	%rd113, %rd112, 2;
	add.s64 	%rd114, %rd1, %rd113;
	atom.global.add.f32 	%f279, [%rd114], %f447;
$L__BB1_116:
	add.s32 	%r431, %r124, 1;
	mad.lo.s32 	%r430, %r3, %r124, %r3;
	setp.lt.u32 	%p62, %r430, %r152;
	@%p62 bra 	$L__BB1_94;
$L__BB1_117:
	ret;

}
	// .globl	_Z29BackProjFanArcDisCUDA2dKernelILb0EEvPfPKfS2_iiiiffffffff
.visible .entry _Z29BackProjFanArcDisCUDA2dKernelILb0EEvPfPKfS2_iiiiffffffff(
	.param .u64 .ptr .align 1 _Z29BackProjFanArcDisCUDA2dKernelILb0EEvPfPKfS2_iiiiffffffff_param_0,
	.param .u64 .ptr .align 1 _Z29BackProjFanArcDisCUDA2dKernelILb0EEvPfPKfS2_iiiiffffffff_param_1,
	.param .u64 .ptr .align 1 _Z29BackProjFanArcDisCUDA2dKernelILb0EEvPfPKfS2_iiiiffffffff_param_2,
	.param .u32 _Z29BackProjFanArcDisCUDA2dKernelILb0EEvPfPKfS2_iiiiffffffff_param_3,
	.param .u32 _Z29BackProjFanArcDisCUDA2dKernelILb0EEvPfPKfS2_iiiiffffffff_param_4,
	.param .u32 _Z29BackProjFanArcDisCUDA2dKernelILb0EEvPfPKfS2_iiiiffffffff_param_5,
	.param .u32 _Z29BackProjFanArcDisCUDA2dKernelILb0EEvPfPKfS2_iiiiffffffff_param_6,
	.param .f32 _Z29BackProjFanArcDisCUDA2dKernelILb0EEvPfPKfS2_iiiiffffffff_param_7,
	.param .f32 _Z29BackProjFanArcDisCUDA2dKernelILb0EEvPfPKfS2_iiiiffffffff_param_8,
	.param .f32 _Z29BackProjFanArcDisCUDA2dKernelILb0EEvPfPKfS2_iiiiffffffff_param_9,
	.param .f32 _Z29BackProjFanArcDisCUDA2dKernelILb0EEvPfPKfS2_iiiiffffffff_param_10,
	.param .f32 _Z29BackProjFanArcDisCUDA2dKernelILb0EEvPfPKfS2_iiiiffffffff_param_11,
	.param .f32 _Z29BackProjFanArcDisCUDA2dKernelILb0EEvPfPKfS2_iiiiffffffff_param_12,
	.param .f32 _Z29BackProjFanArcDisCUDA2dKernelILb0EEvPfPKfS2_iiiiffffffff_param_13,
	.param .f32 _Z29BackProjFanArcDisCUDA2dKernelILb0EEvPfPKfS2_iiiiffffffff_param_14
)
{
	.local .align 4 .b8 	__local_depot2[28];
	.reg .b64 	%SP;
	.reg .b64 	%SPL;
	.reg .pred 	%p<109>;
	.reg .b32 	%r<449>;
	.reg .b32 	%f<437>;
	.reg .b64 	%rd<173>;
	.reg .b64 	%fd<131>;
	// demoted variable
	.shared .align 4 .b8 _ZZ29BackProjFanArcDisCUDA2dKernelILb0EEvPfPKfS2_iiiiffffffffE8ProjTemp[1024];
	// demoted variable
	.shared .align 4 .b8 _ZZ29BackProjFanArcDisCUDA2dKernelILb0EEvPfPKfS2_iiiiffffffffE12DetProj2Axis[1028];
	mov.u64 	%SPL, __local_depot2;
	ld.param.u64 	%rd54, [_Z29BackProjFanArcDisCUDA2dKernelILb0EEvPfPKfS2_iiiiffffffff_param_0];
	ld.param.u64 	%rd55, [_Z29BackProjFanArcDisCUDA2dKernelILb0EEvPfPKfS2_iiiiffffffff_param_1];
	ld.param.u64 	%rd56, [_Z29BackProjFanArcDisCUDA2dKernelILb0EEvPfPKfS2_iiiiffffffff_param_2];
	ld.param.u32 	%r150, [_Z29BackProjFanArcDisCUDA2dKernelILb0EEvPfPKfS2_iiiiffffffff_param_3];
	ld.param.u32 	%r151, [_Z29BackProjFanArcDisCUDA2dKernelILb0EEvPfPKfS2_iiiiffffffff_param_4];
	ld.param.u32 	%r152, [_Z29BackProjFanArcDisCUDA2dKernelILb0EEvPfPKfS2_iiiiffffffff_param_5];
	ld.param.u32 	%r153, [_Z29BackProjFanArcDisCUDA2dKernelILb0EEvPfPKfS2_iiiiffffffff_param_6];
	ld.param.f32 	%f111, [_Z29BackProjFanArcDisCUDA2dKernelILb0EEvPfPKfS2_iiiiffffffff_param_9];
	ld.param.f32 	%f115, [_Z29BackProjFanArcDisCUDA2dKernelILb0EEvPfPKfS2_iiiiffffffff_param_14];
	cvta.to.global.u64 	%rd1, %rd54;
	cvta.to.global.u64 	%rd2, %rd55;
	cvta.to.global.u64 	%rd57, %rd56;
	add.u64 	%rd3, %SPL, 0;
	mov.u32 	%r1, %ctaid.x;
	mov.u32 	%r2, %ctaid.y;
	mov.u32 	%r154, %ctaid.z;
	mov.u32 	%r3, %ntid.x;
	mul.lo.s32 	%r4, %r154, %r3;
	mov.u32 	%r5, %tid.x;
	add.s32 	%r6, %r4, %r5;
	add.s32 	%r155, %r4, %r3;
	setp.gt.u32 	%p1, %r155, %r153;
	sub.s32 	%r156, %r153, %r4;
	selp.b32 	%r7, %r156, %r3, %p1;
	mul.wide.u32 	%rd59, %r2, 4;
	add.s64 	%rd4, %rd57, %rd59;
	ld.global.nc.f32 	%f1, [%rd4];
	mul.f32 	%f116, %f1, 0f3F22F983;
	cvt.rni.s32.f32 	%r406, %f116;
	cvt.rn.f32.s32 	%f117, %r406;
	fma.rn.f32 	%f118, %f117, 0fBFC90FDA, %f1;
	fma.rn.f32 	%f119, %f117, 0fB3A22168, %f118;
	fma.rn.f32 	%f399, %f117, 0fA7C234C5, %f119;
	abs.f32 	%f3, %f1;
	setp.ltu.f32 	%p2, %f3, 0f47CE4780;
	mov.u32 	%r402, %r406;
	mov.f32 	%f398, %f399;
	@%p2 bra 	$L__BB2_8;
	setp.neu.f32 	%p3, %f3, 0f7F800000;
	@%p3 bra 	$L__BB2_3;
	mov.f32 	%f122, 0f00000000;
	mul.rn.f32 	%f398, %f1, %f122;
	mov.b32 	%r402, 0;
	bra.uni 	$L__BB2_8;
$L__BB2_3:
	mov.b32 	%r9, %f1;
	mov.b64 	%rd155, 0;
	mov.b32 	%r399, 0;
	mov.u64 	%rd153, __cudart_i2opi_f;
	shl.b32 	%r159, %r9, 8;
	or.b32  	%r160, %r159, -2147483648;
	mov.u64 	%rd154, %rd3;
$L__BB2_4:
	.pragma "nounroll";
	ld.global.nc.u32 	%r158, [%rd153];
	mad.wide.u32 	%rd62, %r158, %r160, %rd155;
	shr.u64 	%rd155, %rd62, 32;
	st.local.u32 	[%rd154], %rd62;
	add.s32 	%r399, %r399, 1;
	add.s64 	%rd154, %rd154, 4;
	add.s64 	%rd153, %rd153, 4;
	setp.ne.s32 	%p4, %r399, 6;
	@%p4 bra 	$L__BB2_4;
	shr.u32 	%r161, %r9, 23;
	st.local.u32 	[%rd3+24], %rd155;
	and.b32  	%r12, %r161, 31;
	and.b32  	%r162, %r161, 224;
	add.s32 	%r163, %r162, -128;
	shr.u32 	%r164, %r163, 5;
	mul.wide.u32 	%rd63, %r164, 4;
	sub.s64 	%rd11, %rd3, %rd63;
	ld.local.u32 	%r400, [%rd11+24];
	ld.local.u32 	%r401, [%rd11+20];
	setp.eq.s32 	%p5, %r12, 0;
	@%p5 bra 	$L__BB2_7;
	shf.l.wrap.b32 	%r400, %r401, %r400, %r12;
	ld.local.u32 	%r165, [%rd11+16];
	shf.l.wrap.b32 	%r401, %r165, %r401, %r12;
$L__BB2_7:
	shr.u32 	%r166, %r400, 30;
	shf.l.wrap.b32 	%r167, %r401, %r400, 2;
	shl.b32 	%r168, %r401, 2;
	shr.u32 	%r169, %r167, 31;
	add.s32 	%r170, %r169, %r166;
	neg.s32 	%r171, %r170;
	setp.lt.s32 	%p6, %r9, 0;
	selp.b32 	%r402, %r171, %r170, %p6;
	xor.b32  	%r172, %r167, %r9;
	shr.s32 	%r173, %r167, 31;
	xor.b32  	%r174, %r173, %r167;
	xor.b32  	%r175, %r173, %r168;
	cvt.u64.u32 	%rd64, %r174;
	shl.b64 	%rd65, %rd64, 32;
	cvt.u64.u32 	%rd66, %r175;
	or.b64  	%rd67, %rd65, %rd66;
	cvt.rn.f64.s64 	%fd33, %rd67;
	mul.f64 	%fd34, %fd33, 0d3BF921FB54442D19;
	cvt.rn.f32.f64 	%f120, %fd34;
	neg.f32 	%f121, %f120;
	setp.lt.s32 	%p7, %r172, 0;
	selp.f32 	%f398, %f121, %f120, %p7;
$L__BB2_8:
	setp.ltu.f32 	%p8, %f3, 0f47CE4780;
	mul.rn.f32 	%f123, %f398, %f398;
	and.b32  	%r177, %r402, 1;
	setp.eq.b32 	%p9, %r177, 1;
	selp.f32 	%f124, 0f3F800000, %f398, %p9;
	fma.rn.f32 	%f125, %f123, %f124, 0f00000000;
	fma.rn.f32 	%f126, %f123, 0f37CBAC00, 0fBAB607ED;
	selp.f32 	%f127, %f126, 0fB94D4153, %p9;
	selp.f32 	%f128, 0f3D2AAABB, 0f3C0885E4, %p9;
	fma.rn.f32 	%f129, %f127, %f123, %f128;
	selp.f32 	%f130, 0fBEFFFFFF, 0fBE2AAAA8, %p9;
	fma.rn.f32 	%f131, %f129, %f123, %f130;
	fma.rn.f32 	%f132, %f131, %f125, %f124;
	and.b32  	%r178, %r402, 2;
	setp.eq.s32 	%p10, %r178, 0;
	mov.f32 	%f133, 0f00000000;
	sub.f32 	%f134, %f133, %f132;
	selp.f32 	%f7, %f132, %f134, %p10;
	@%p8 bra 	$L__BB2_16;
	setp.neu.f32 	%p11, %f3, 0f7F800000;
	@%p11 bra 	$L__BB2_11;
	mov.f32 	%f137, 0f00000000;
	mul.rn.f32 	%f399, %f1, %f137;
	mov.b32 	%r406, 0;
	bra.uni 	$L__BB2_16;
$L__BB2_11:
	mov.b32 	%r21, %f1;
	shl.b32 	%r180, %r21, 8;
	or.b32  	%r22, %r180, -2147483648;
	mov.b64 	%rd158, 0;
	mov.b32 	%r403, 0;
	mov.u64 	%rd156, __cudart_i2opi_f;
	mov.u64 	%rd157, %rd3;
$L__BB2_12:
	.pragma "nounroll";
	ld.global.nc.u32 	%r181, [%rd156];
	mad.wide.u32 	%rd70, %r181, %r22, %rd158;
	shr.u64 	%rd158, %rd70, 32;
	st.local.u32 	[%rd157], %rd70;
	add.s32 	%r403, %r403, 1;
	add.s64 	%rd157, %rd157, 4;
	add.s64 	%rd156, %rd156, 4;
	setp.ne.s32 	%p12, %r403, 6;
	@%p12 bra 	$L__BB2_12;
	shr.u32 	%r182, %r21, 23;
	st.local.u32 	[%rd3+24], %rd158;
	and.b32  	%r25, %r182, 31;
	and.b32  	%r183, %r182, 224;
	add.s32 	%r184, %r183, -128;
	shr.u32 	%r185, %r184, 5;
	mul.wide.u32 	%rd71, %r185, 4;
	sub.s64 	%rd18, %rd3, %rd71;
	ld.local.u32 	%r404, [%rd18+24];
	ld.local.u32 	%r405, [%rd18+20];
	setp.eq.s32 	%p13, %r25, 0;
	@%p13 bra 	$L__BB2_15;
	shf.l.wrap.b32 	%r404, %r405, %r404, %r25;
	ld.local.u32 	%r186, [%rd18+16];
	shf.l.wrap.b32 	%r405, %r186, %r405, %r25;
$L__BB2_15:
	shr.u32 	%r187, %r404, 30;
	shf.l.wrap.b32 	%r188, %r405, %r404, 2;
	shl.b32 	%r189, %r405, 2;
	shr.u32 	%r190, %r188, 31;
	add.s32 	%r191, %r190, %r187;
	neg.s32 	%r192, %r191;
	setp.lt.s32 	%p14, %r21, 0;
	selp.b32 	%r406, %r192, %r191, %p14;
	xor.b32  	%r193, %r188, %r21;
	shr.s32 	%r194, %r188, 31;
	xor.b32  	%r195, %r194, %r188;
	xor.b32  	%r196, %r194, %r189;
	cvt.u64.u32 	%rd72, %r195;
	shl.b64 	%rd73, %rd72, 32;
	cvt.u64.u32 	%rd74, %r196;
	or.b64  	%rd75, %rd73, %rd74;
	cvt.rn.f64.s64 	%fd35, %rd75;
	mul.f64 	%fd36, %fd35, 0d3BF921FB54442D19;
	cvt.rn.f32.f64 	%f135, %fd36;
	neg.f32 	%f136, %f135;
	setp.lt.s32 	%p15, %r193, 0;
	selp.f32 	%f399, %f136, %f135, %p15;
$L__BB2_16:
	ld.param.f32 	%f393, [_Z29BackProjFanArcDisCUDA2dKernelILb0EEvPfPKfS2_iiiiffffffff_param_10];
	add.s32 	%r198, %r406, 1;
	mul.rn.f32 	%f138, %f399, %f399;
	and.b32  	%r199, %r406, 1;
	setp.eq.b32 	%p16, %r199, 1;
	selp.f32 	%f139, %f399, 0f3F800000, %p16;
	fma.rn.f32 	%f140, %f138, %f139, 0f00000000;
	fma.rn.f32 	%f141, %f138, 0f37CBAC00, 0fBAB607ED;
	selp.f32 	%f142, 0fB94D4153, %f141, %p16;
	selp.f32 	%f143, 0f3C0885E4, 0f3D2AAABB, %p16;
	fma.rn.f32 	%f144, %f142, %f138, %f143;
	selp.f32 	%f145, 0fBE2AAAA8, 0fBEFFFFFF, %p16;
	fma.rn.f32 	%f146, %f144, %f138, %f145;
	fma.rn.f32 	%f147, %f146, %f140, %f139;
	and.b32  	%r200, %r198, 2;
	setp.eq.s32 	%p17, %r200, 0;
	mov.f32 	%f148, 0f00000000;
	sub.f32 	%f149, %f148, %f147;
	selp.f32 	%f11, %f147, %f149, %p17;
	neg.f32 	%f150, %f7;
	mul.f32 	%f12, %f393, %f150;
	mul.f32 	%f13, %f393, %f11;
	mul.f32 	%f14, %f111, %f393;
	mul.f32 	%f151, %f11, %f11;
	setp.leu.f32 	%p18, %f151, 0f3F000000;
	@%p18 bra 	$L__BB2_68;
	setp.ge.s32 	%p63, %r6, %r153;
	@%p63 bra 	$L__BB2_19;
	setp.ge.f32 	%p64, %f11, 0f00000000;
	not.b32 	%r305, %r6;
	add.s32 	%r306, %r153, %r305;
	selp.b32 	%r307, %r6, %r306, %p64;
	mad.lo.s32 	%r308, %r152, %r1, %r2;
	mad.lo.s32 	%r309, %r308, %r153, %r307;
	mul.wide.s32 	%rd115, %r309, 4;
	add.s64 	%rd116, %rd2, %rd115;
	ld.global.nc.f32 	%f271, [%rd116];
	mul.f32 	%f272, %f14, %f271;
	shl.b32 	%r310, %r5, 2;
	mov.u32 	%r311, _ZZ29BackProjFanArcDisCUDA2dKernelILb0EEvPfPKfS2_iiiiffffffffE8ProjTemp;
	add.s32 	%r312, %r311, %r310;
	st.shared.f32 	[%r312], %f272;
	bra.uni 	$L__BB2_20;
$L__BB2_19:
	shl.b32 	%r301, %r5, 2;
	mov.u32 	%r302, _ZZ29BackProjFanArcDisCUDA2dKernelILb0EEvPfPKfS2_iiiiffffffffE8ProjTemp;
	add.s32 	%r303, %r302, %r301;
	mov.b32 	%r304, 0;
	st.shared.u32 	[%r303], %r304;
$L__BB2_20:
	setp.ltu.f32 	%p65, %f11, 0f00000000;
	@%p65 bra 	$L__BB2_22;
	cvt.rn.f64.u32 	%fd80, %r4;
	cvt.rn.f64.s32 	%fd81, %r153;
	mul.f64 	%fd82, %fd81, 0d3FE0000000000000;
	sub.f64 	%fd83, %fd80, %fd82;
	cvt.f64.f32 	%fd126, %f111;
	cvt.f64.f32 	%fd124, %f115;
	fma.rn.f64 	%fd84, %fd83, %fd126, %fd124;
	cvt.f64.f32 	%fd85, %f1;
	add.f64 	%fd123, %fd84, %fd85;
	add.s32 	%r313, %r6, 1;
	cvt.rn.f64.u32 	%fd86, %r313;
	sub.f64 	%fd125, %fd86, %fd82;
	mov.f32 	%f400, 0f3F800000;
	bra.uni 	$L__BB2_23;
$L__BB2_22:
	cvt.rn.f64.s32 	%fd87, %r153;
	mul.f64 	%fd88, %fd87, 0d3FE0000000000000;
	cvt.rn.f64.u32 	%fd89, %r4;
	sub.f64 	%fd90, %fd88, %fd89;
	cvt.f64.f32 	%fd126, %f111;
	cvt.f64.f32 	%fd124, %f115;
	fma.rn.f64 	%fd91, %fd90, %fd126, %fd124;
	cvt.f64.f32 	%fd92, %f1;
	add.f64 	%fd123, %fd91, %fd92;
	cvt.rn.f64.u32 	%fd93, %r6;
	sub.f64 	%fd94, %fd88, %fd93;
	add.f64 	%fd125, %fd94, 0dBFF0000000000000;
	mov.f32 	%f400, 0fBF800000;
$L__BB2_23:
	fma.rn.f64 	%fd95, %fd125, %fd126, %fd124;
	cvt.f64.f32 	%fd96, %f1;
	add.f64 	%fd97, %fd95, %fd96;
	cvt.rn.f32.f64 	%f16, %fd97;
	cvt.rn.f32.f64 	%f17, %fd123;
	mul.f32 	%f275, %f17, 0f3F22F983;
	cvt.rni.s32.f32 	%r410, %f275;
	cvt.rn.f32.s32 	%f276, %r410;
	fma.rn.f32 	%f277, %f276, 0fBFC90FDA, %f17;
	fma.rn.f32 	%f278, %f276, 0fB3A22168, %f277;
	fma.rn.f32 	%f401, %f276, 0fA7C234C5, %f278;
	abs.f32 	%f19, %f17;
	setp.ltu.f32 	%p66, %f19, 0f47CE4780;
	@%p66 bra 	$L__BB2_31;
	setp.neu.f32 	%p67, %f19, 0f7F800000;
	@%p67 bra 	$L__BB2_26;
	mov.f32 	%f281, 0f00000000;
	mul.rn.f32 	%f401, %f17, %f281;
	mov.b32 	%r410, 0;
	bra.uni 	$L__BB2_31;
$L__BB2_26:
	mov.b32 	%r35, %f17;
	shl.b32 	%r315, %r35, 8;
	or.b32  	%r36, %r315, -2147483648;
	mov.b64 	%rd161, 0;
	mov.b32 	%r407, 0;
	mov.u64 	%rd159, __cudart_i2opi_f;
	mov.u64 	%rd160, %rd3;
$L__BB2_27:
	.pragma "nounroll";
	ld.global.nc.u32 	%r316, [%rd159];
	mad.wide.u32 	%rd119, %r316, %r36, %rd161;
	shr.u64 	%rd161, %rd119, 32;
	st.local.u32 	[%rd160], %rd119;
	add.s32 	%r407, %r407, 1;
	add.s64 	%rd160, %rd160, 4;
	add.s64 	%rd159, %rd159, 4;
	setp.ne.s32 	%p68, %r407, 6;
	@%p68 bra 	$L__BB2_27;
	shr.u32 	%r317, %r35, 23;
	st.local.u32 	[%rd3+24], %rd161;
	and.b32  	%r39, %r317, 31;
	and.b32  	%r318, %r317, 224;
	add.s32 	%r319, %r318, -128;
	shr.u32 	%r320, %r319, 5;
	mul.wide.u32 	%rd120, %r320, 4;
	sub.s64 	%rd25, %rd3, %rd120;
	ld.local.u32 	%r408, [%rd25+24];
	ld.local.u32 	%r409, [%rd25+20];
	setp.eq.s32 	%p69, %r39, 0;
	@%p69 bra 	$L__BB2_30;
	shf.l.wrap.b32 	%r408, %r409, %r408, %r39;
	ld.local.u32 	%r321, [%rd25+16];
	shf.l.wrap.b32 	%r409, %r321, %r409, %r39;
$L__BB2_30:
	shr.u32 	%r322, %r408, 30;
	shf.l.wrap.b32 	%r323, %r409, %r408, 2;
	shl.b32 	%r324, %r409, 2;
	shr.u32 	%r325, %r323, 31;
	add.s32 	%r326, %r325, %r322;
	neg.s32 	%r327, %r326;
	setp.lt.s32 	%p70, %r35, 0;
	selp.b32 	%r410, %r327, %r326, %p70;
	xor.b32  	%r328, %r323, %r35;
	shr.s32 	%r329, %r323, 31;
	xor.b32  	%r330, %r329, %r323;
	xor.b32  	%r331, %r329, %r324;
	cvt.u64.u32 	%rd121, %r330;
	shl.b64 	%rd122, %rd121, 32;
	cvt.u64.u32 	%rd123, %r331;
	or.b64  	%rd124, %rd122, %rd123;
	cvt.rn.f64.s64 	%fd98, %rd124;
	mul.f64 	%fd99, %fd98, 0d3BF921FB54442D19;
	cvt.rn.f32.f64 	%f279, %fd99;
	neg.f32 	%f280, %f279;
	setp.lt.s32 	%p71, %r328, 0;
	selp.f32 	%f401, %f280, %f279, %p71;
$L__BB2_31:
	mul.f32 	%f282, %f401, %f401;
	fma.rn.f32 	%f283, %f282, 0f3C190000, 0f3B560000;
	fma.rn.f32 	%f284, %f283, %f282, 0f3CC70000;
	fma.rn.f32 	%f285, %f284, %f282, 0f3D5B0000;
	fma.rn.f32 	%f286, %f285, %f282, 0f3E089438;
	fma.rn.f32 	%f287, %f286, %f282, 0f3EAAAA88;
	mul.rn.f32 	%f288, %f282, %f401;
	fma.rn.f32 	%f289, %f287, %f288, %f401;
	abs.f32 	%f290, %f401;
	setp.eq.f32 	%p72, %f290, 0f3A00B43C;
	selp.f32 	%f291, %f401, %f289, %p72;
	and.b32  	%r333, %r410, 1;
	setp.eq.b32 	%p73, %r333, 1;
	neg.f32 	%f292, %f291;
	rcp.approx.ftz.f32 	%f293, %f292;
	selp.f32 	%f294, %f293, %f291, %p73;
	fma.rn.f32 	%f23, %f13, %f294, %f12;
	mul.f32 	%f295, %f16, 0f3F22F983;
	cvt.rni.s32.f32 	%r414, %f295;
	cvt.rn.f32.s32 	%f296, %r414;
	fma.rn.f32 	%f297, %f296, 0fBFC90FDA, %f16;
	fma.rn.f32 	%f298, %f296, 0fB3A22168, %f297;
	fma.rn.f32 	%f402, %f296, 0fA7C234C5, %f298;
	abs.f32 	%f25, %f16;
	setp.ltu.f32 	%p74, %f25, 0f47CE4780;
	@%p74 bra 	$L__BB2_39;
	setp.neu.f32 	%p75, %f25, 0f7F800000;
	@%p75 bra 	$L__BB2_34;
	mov.f32 	%f301, 0f00000000;
	mul.rn.f32 	%f402, %f16, %f301;
	mov.b32 	%r414, 0;
	bra.uni 	$L__BB2_39;
$L__BB2_34:
	mov.b32 	%r49, %f16;
	shl.b32 	%r335, %r49, 8;
	or.b32  	%r50, %r335, -2147483648;
	mov.b64 	%rd162, 0;
	mov.b32 	%r411, 0;
	mov.u64 	%rd127, __cudart_i2opi_f;
$L__BB2_35:
	.pragma "nounroll";
	mul.wide.u32 	%rd126, %r411, 4;
	add.s64 	%rd128, %rd127, %rd126;
	ld.global.nc.u32 	%r336, [%rd128];
	mad.wide.u32 	%rd129, %r336, %r50, %rd162;
	shr.u64 	%rd162, %rd129, 32;
	add.s64 	%rd130, %rd3, %rd126;
	st.local.u32 	[%rd130], %rd129;
	add.s32 	%r411, %r411, 1;
	setp.ne.s32 	%p76, %r411, 6;
	@%p76 bra 	$L__BB2_35;
	shr.u32 	%r337, %r49, 23;
	st.local.u32 	[%rd3+24], %rd162;
	and.b32  	%r53, %r337, 31;
	and.b32  	%r338, %r337, 224;
	add.s32 	%r339, %r338, -128;
	shr.u32 	%r340, %r339, 5;
	mul.wide.u32 	%rd131, %r340, 4;
	sub.s64 	%rd28, %rd3, %rd131;
	ld.local.u32 	%r412, [%rd28+24];
	ld.local.u32 	%r413, [%rd28+20];
	setp.eq.s32 	%p77, %r53, 0;
	@%p77 bra 	$L__BB2_38;
	shf.l.wrap.b32 	%r412, %r413, %r412, %r53;
	ld.local.u32 	%r341, [%rd28+16];
	shf.l.wrap.b32 	%r413, %r341, %r413, %r53;
$L__BB2_38:
	shr.u32 	%r342, %r412, 30;
	shf.l.wrap.b32 	%r343, %r413, %r412, 2;
	shl.b32 	%r344, %r413, 2;
	shr.u32 	%r345, %r343, 31;
	add.s32 	%r346, %r345, %r342;
	neg.s32 	%r347, %r346;
	setp.lt.s32 	%p78, %r49, 0;
	selp.b32 	%r414, %r347, %r346, %p78;
	xor.b32  	%r348, %r343, %r49;
	shr.s32 	%r349, %r343, 31;
	xor.b32  	%r350, %r349, %r343;
	xor.b32  	%r351, %r349, %r344;
	cvt.u64.u32 	%rd132, %r350;
	shl.b64 	%rd133, %rd132, 32;
	cvt.u64.u32 	%rd134, %r351;
	or.b64  	%rd135, %rd133, %rd134;
	cvt.rn.f64.s64 	%fd100, %rd135;
	mul.f64 	%fd101, %fd100, 0d3BF921FB54442D19;
	cvt.rn.f32.f64 	%f299, %fd101;
	neg.f32 	%f300, %f299;
	setp.lt.s32 	%p79, %r348, 0;
	selp.f32 	%f402, %f300, %f299, %p79;
$L__BB2_39:
	mul.f32 	%f302, %f402, %f402;
	fma.rn.f32 	%f303, %f302, 0f3C190000, 0f3B560000;
	fma.rn.f32 	%f304, %f303, %f302, 0f3CC70000;
	fma.rn.f32 	%f305, %f304, %f302, 0f3D5B0000;
	fma.rn.f32 	%f306, %f305, %f302, 0f3E089438;
	fma.rn.f32 	%f307, %f306, %f302, 0f3EAAAA88;
	mul.rn.f32 	%f308, %f302, %f402;
	fma.rn.f32 	%f309, %f307, %f308, %f402;
	abs.f32 	%f310, %f402;
	setp.eq.f32 	%p80, %f310, 0f3A00B43C;
	selp.f32 	%f311, %f402, %f309, %p80;
	and.b32  	%r353, %r414, 1;
	setp.eq.b32 	%p81, %r353, 1;
	neg.f32 	%f312, %f311;
	rcp.approx.ftz.f32 	%f313, %f312;
	selp.f32 	%f314, %f313, %f311, %p81;
	fma.rn.f32 	%f412, %f13, %f314, %f12;
	setp.ne.s32 	%p82, %r5, 0;
	@%p82 bra 	$L__BB2_41;
	st.shared.f32 	[_ZZ29BackProjFanArcDisCUDA2dKernelILb0EEvPfPKfS2_iiiiffffffffE12DetProj2Axis], %f23;
$L__BB2_41:
	ld.param.f32 	%f395, [_Z29BackProjFanArcDisCUDA2dKernelILb0EEvPfPKfS2_iiiiffffffff_param_12];
	ld.param.f32 	%f390, [_Z29BackProjFanArcDisCUDA2dKernelILb0EEvPfPKfS2_iiiiffffffff_param_7];
	shl.b32 	%r354, %r5, 2;
	mov.u32 	%r355, _ZZ29BackProjFanArcDisCUDA2dKernelILb0EEvPfPKfS2_iiiiffffffffE12DetProj2Axis;
	add.s32 	%r356, %r355, %r354;
	st.shared.f32 	[%r356+4], %f412;
	bar.sync 	0;
	neg.s32 	%r357, %r150;
	cvt.rn.f64.s32 	%fd102, %r357;
	mul.f64 	%fd103, %fd102, 0d3FE0000000000000;
	cvt.f64.f32 	%fd104, %f390;
	cvt.f64.f32 	%fd105, %f395;
	fma.rn.f64 	%fd13, %fd103, %fd104, %fd105;
	cvt.rn.f64.s32 	%fd106, %r150;
	mul.f64 	%fd107, %fd106, 0d3FE0000000000000;
	fma.rn.f64 	%fd14, %fd107, %fd104, %fd105;
	setp.eq.s32 	%p83, %r151, 0;
	@%p83 bra 	$L__BB2_117;
	cvt.rn.f32.f64 	%f315, %fd14;
	cvt.rn.f32.f64 	%f316, %fd13;
	cvt.rn.f64.s32 	%fd108, %r151;
	mul.f64 	%fd15, %fd108, 0d3FE0000000000000;
	mul.f32 	%f30, %f13, %f316;
	mul.f32 	%f31, %f13, %f315;
	cvt.rn.f32.s32 	%f32, %r150;
	cvt.rn.f64.s32 	%fd109, %r153;
	mul.f64 	%fd110, %fd109, 0d3FE0000000000000;
	cvt.rn.f64.u32 	%fd111, %r4;
	sub.f64 	%fd16, %fd110, %fd111;
	mul.lo.s32 	%r62, %r151, %r1;
	mov.b32 	%r415, 0;
	mov.u64 	%rd136, __cudart_i2opi_f;
	mov.u32 	%r416, %r415;
$L__BB2_43:
	mov.u32 	%r64, %r416;
	add.s32 	%r65, %r415, %r5;
	setp.ge.s32 	%p84, %r65, %r151;
	@%p84 bra 	$L__BB2_67;
	ld.param.f32 	%f397, [_Z29BackProjFanArcDisCUDA2dKernelILb0EEvPfPKfS2_iiiiffffffff_param_13];
	ld.param.f32 	%f392, [_Z29BackProjFanArcDisCUDA2dKernelILb0EEvPfPKfS2_iiiiffffffff_param_8];
	cvt.rn.f64.s32 	%fd112, %r65;
	sub.f64 	%fd113, %fd15, %fd112;
	add.f64 	%fd114, %fd113, 0dBFE0000000000000;
	cvt.f64.f32 	%fd115, %f392;
	cvt.f64.f32 	%fd116, %f397;
	fma.rn.f64 	%fd117, %fd114, %fd115, %fd116;
	cvt.rn.f32.f64 	%f318, %fd117;
	mul.f32 	%f319, %f12, %f318;
	sub.f32 	%f320, %f319, %f30;
	sub.f32 	%f321, %f318, %f13;
	div.rn.f32 	%f34, %f320, %f321;
	sub.f32 	%f322, %f319, %f31;
	div.rn.f32 	%f323, %f322, %f321;
	sub.f32 	%f324, %f323, %f34;
	div.rn.f32 	%f35, %f324, %f32;
	ld.global.nc.f32 	%f325, [%rd4];
	add.f32 	%f36, %f115, %f325;
	setp.eq.f32 	%p85, %f36, 0f00000000;
	mov.f32 	%f405, 0f501502F9;
	@%p85 bra 	$L__BB2_54;
	mul.f32 	%f326, %f36, 0f3F22F983;
	cvt.rni.s32.f32 	%r420, %f326;
	cvt.rn.f32.s32 	%f327, %r420;
	fma.rn.f32 	%f328, %f327, 0fBFC90FDA, %f36;
	fma.rn.f32 	%f329, %f327, 0fB3A22168, %f328;
	fma.rn.f32 	%f404, %f327, 0fA7C234C5, %f329;
	abs.f32 	%f38, %f36;
	setp.ltu.f32 	%p86, %f38, 0f47CE4780;
	@%p86 bra 	$L__BB2_53;
	setp.neu.f32 	%p87, %f38, 0f7F800000;
	@%p87 bra 	$L__BB2_48;
	mov.f32 	%f332, 0f00000000;
	mul.rn.f32 	%f404, %f36, %f332;
	mov.b32 	%r420, 0;
	bra.uni 	$L__BB2_53;
$L__BB2_48:
	mov.b32 	%r67, %f36;
	mov.b64 	%rd165, 0;
	mov.b32 	%r417, 0;
	mov.u64 	%rd163, %rd136;
	mov.u64 	%rd164, %rd3;
$L__BB2_49:
	.pragma "nounroll";
	ld.global.nc.u32 	%r360, [%rd163];
	shl.b32 	%r361, %r67, 8;
	or.b32  	%r362, %r361, -2147483648;
	mad.wide.u32 	%rd138, %r360, %r362, %rd165;
	shr.u64 	%rd165, %rd138, 32;
	st.local.u32 	[%rd164], %rd138;
	add.s32 	%r417, %r417, 1;
	add.s64 	%rd164, %rd164, 4;
	add.s64 	%rd163, %rd163, 4;
	setp.ne.s32 	%p88, %r417, 6;
	@%p88 bra 	$L__BB2_49;
	shr.u32 	%r363, %r67, 23;
	st.local.u32 	[%rd3+24], %rd165;
	and.b32  	%r70, %r363, 31;
	and.b32  	%r364, %r363, 224;
	add.s32 	%r365, %r364, -128;
	shr.u32 	%r366, %r365, 5;
	mul.wide.u32 	%rd139, %r366, 4;
	sub.s64 	%rd35, %rd3, %rd139;
	ld.local.u32 	%r418, [%rd35+24];
	ld.local.u32 	%r419, [%rd35+20];
	setp.eq.s32 	%p89, %r70, 0;
	@%p89 bra 	$L__BB2_52;
	shf.l.wrap.b32 	%r418, %r419, %r418, %r70;
	ld.local.u32 	%r367, [%rd35+16];
	shf.l.wrap.b32 	%r419, %r367, %r419, %r70;
$L__BB2_52:
	shr.u32 	%r368, %r418, 30;
	shf.l.wrap.b32 	%r369, %r419, %r418, 2;
	shl.b32 	%r370, %r419, 2;
	shr.u32 	%r371, %r369, 31;
	add.s32 	%r372, %r371, %r368;
	neg.s32 	%r373, %r372;
	setp.lt.s32 	%p90, %r67, 0;
	selp.b32 	%r420, %r373, %r372, %p90;
	xor.b32  	%r374, %r369, %r67;
	shr.s32 	%r375, %r369, 31;
	xor.b32  	%r376, %r375, %r369;
	xor.b32  	%r377, %r375, %r370;
	cvt.u64.u32 	%rd140, %r376;
	shl.b64 	%rd141, %rd140, 32;
	cvt.u64.u32 	%rd142, %r377;
	or.b64  	%rd143, %rd141, %rd142;
	cvt.rn.f64.s64 	%fd118, %rd143;
	mul.f64 	%fd119, %fd118, 0d3BF921FB54442D19;
	cvt.rn.f32.f64 	%f330, %fd119;
	neg.f32 	%f331, %f330;
	setp.lt.s32 	%p91, %r374, 0;
	selp.f32 	%f404, %f331, %f330, %p91;
$L__BB2_53:
	mul.f32 	%f333, %f404, %f404;
	fma.rn.f32 	%f334, %f333, 0f3C190000, 0f3B560000;
	fma.rn.f32 	%f335, %f334, %f333, 0f3CC70000;
	fma.rn.f32 	%f336, %f335, %f333, 0f3D5B0000;
	fma.rn.f32 	%f337, %f336, %f333, 0f3E089438;
	fma.rn.f32 	%f338, %f337, %f333, 0f3EAAAA88;
	mul.rn.f32 	%f339, %f333, %f404;
	fma.rn.f32 	%f340, %f338, %f339, %f404;
	abs.f32 	%f341, %f404;
	setp.eq.f32 	%p92, %f341, 0f3A00B43C;
	selp.f32 	%f342, %f404, %f340, %p92;
	and.b32  	%r379, %r420, 1;
	setp.eq.b32 	%p93, %r379, 1;
	neg.f32 	%f343, %f342;
	rcp.approx.ftz.f32 	%f344, %f343;
	selp.f32 	%f345, %f344, %f342, %p93;
	mov.f32 	%f346, 0fBF800000;
	div.rn.f32 	%f405, %f346, %f345;
$L__BB2_54:
	sub.f32 	%f347, %f12, %f34;
	div.rn.f32 	%f348, %f13, %f347;
	setp.eq.f32 	%p94, %f347, 0f00000000;
	selp.f32 	%f349, 0f501502F9, %f348, %p94;
	sub.f32 	%f350, %f349, %f405;
	fma.rn.f32 	%f351, %f349, %f405, 0f3F800000;
	div.rn.f32 	%f352, %f350, %f351;
	abs.f32 	%f353, %f352;
	setp.gt.f32 	%p95, %f353, 0f3F800000;
	rcp.approx.ftz.f32 	%f354, %f353;
	selp.f32 	%f355, %f354, %f353, %p95;
	mul.f32 	%f356, %f355, %f355;
	fma.rn.f32 	%f357, %f356, 0f3B2090AA, 0fBC6BE14F;
	fma.rn.f32 	%f358, %f357, %f356, 0f3D23397E;
	fma.rn.f32 	%f359, %f358, %f356, 0fBD948A7A;
	fma.rn.f32 	%f360, %f359, %f356, 0f3DD76B21;
	fma.rn.f32 	%f361, %f360, %f356, 0fBE111E88;
	fma.rn.f32 	%f362, %f361, %f356, 0f3E4CAF60;
	fma.rn.f32 	%f363, %f362, %f356, 0fBEAAAA27;
	mul.f32 	%f364, %f356, %f363;
	fma.rn.f32 	%f365, %f364, %f355, %f355;
	neg.f32 	%f366, %f365;
	fma.rn.f32 	%f367, 0f3F6EE581, 0f3FD774EB, %f366;
	selp.f32 	%f368, %f367, %f365, %p95;
	setp.num.f32 	%p96, %f353, %f353;
	copysign.f32 	%f369, %f352, %f368;
	selp.f32 	%f370, %f369, %f368, %p96;
	mul.f32 	%f371, %f400, %f370;
	div.rn.f32 	%f372, %f371, %f111;
	cvt.f64.f32 	%fd120, %f372;
	add.f64 	%fd121, %fd16, %fd120;
	cvt.rmi.f64.f64 	%fd122, %fd121;
	cvt.rzi.s32.f64 	%r424, %fd122;
	setp.gt.s32 	%p97, %r424, -1;
	mov.b32 	%r423, 0;
	mov.f32 	%f409, %f34;
	@%p97 bra 	$L__BB2_56;
	ld.shared.f32 	%f409, [_ZZ29BackProjFanArcDisCUDA2dKernelILb0EEvPfPKfS2_iiiiffffffffE12DetProj2Axis];
	sub.f32 	%f373, %f409, %f34;
	div.rn.f32 	%f374, %f373, %f35;
	cvt.rmi.f32.f32 	%f375, %f374;
	cvt.rzi.s32.f32 	%r423, %f375;
	mov.b32 	%r424, 0;
$L__BB2_56:
	add.s32 	%r382, %r423, 1;
	cvt.rn.f32.s32 	%f376, %r382;
	fma.rn.f32 	%f410, %f35, %f376, %f34;
	setp.ge.s32 	%p98, %r424, %r7;
	@%p98 bra 	$L__BB2_58;
	shl.b32 	%r383, %r424, 2;
	mov.u32 	%r384, _ZZ29BackProjFanArcDisCUDA2dKernelILb0EEvPfPKfS2_iiiiffffffffE12DetProj2Axis;
	add.s32 	%r385, %r384, %r383;
	ld.shared.f32 	%f412, [%r385+4];
$L__BB2_58:
	setp.ge.s32 	%p100, %r423, %r150;
	mov.f32 	%f408, 0f00000000;
	or.pred  	%p101, %p100, %p98;
	@%p101 bra 	$L__BB2_65;
	add.s32 	%r386, %r65, %r62;
	mul.lo.s32 	%r387, %r386, %r150;
	cvt.s64.s32 	%rd36, %r387;
	mov.f32 	%f408, 0f00000000;
$L__BB2_60:
	mov.f32 	%f51, %f410;
	setp.geu.f32 	%p102, %f51, %f412;
	@%p102 bra 	$L__BB2_62;
	sub.f32 	%f382, %f51, %f409;
	shl.b32 	%r394, %r424, 2;
	mov.u32 	%r395, _ZZ29BackProjFanArcDisCUDA2dKernelILb0EEvPfPKfS2_iiiiffffffffE8ProjTemp;
	add.s32 	%r396, %r395, %r394;
	ld.shared.f32 	%f383, [%r396];
	fma.rn.f32 	%f384, %f382, %f383, %f408;
	div.rn.f32 	%f385, %f384, %f35;
	cvt.s64.s32 	%rd144, %r423;
	add.s64 	%rd145, %rd144, %rd36;
	shl.b64 	%rd146, %rd145, 2;
	add.s64 	%rd147, %rd1, %rd146;
	atom.global.add.f32 	%f386, [%rd147], %f385;
	add.s32 	%r423, %r423, 1;
	add.f32 	%f410, %f35, %f51;
	mov.f32 	%f408, 0f00000000;
	mov.f32 	%f409, %f51;
	bra.uni 	$L__BB2_64;
$L__BB2_62:
	sub.f32 	%f379, %f412, %f409;
	shl.b32 	%r388, %r424, 2;
	mov.u32 	%r389, _ZZ29BackProjFanArcDisCUDA2dKernelILb0EEvPfPKfS2_iiiiffffffffE8ProjTemp;
	add.s32 	%r390, %r389, %r388;
	ld.shared.f32 	%f380, [%r390];
	fma.rn.f32 	%f408, %f379, %f380, %f408;
	add.s32 	%r424, %r424, 1;
	setp.ge.s32 	%p103, %r424, %r7;
	mov.f32 	%f410, %f51;
	mov.f32 	%f409, %f412;
	@%p103 bra 	$L__BB2_64;
	mov.u32 	%r392, _ZZ29BackProjFanArcDisCUDA2dKernelILb0EEvPfPKfS2_iiiiffffffffE12DetProj2Axis;
	add.s32 	%r393, %r392, %r388;
	ld.shared.f32 	%f412, [%r393+8];
$L__BB2_64:
	setp.lt.s32 	%p104, %r423, %r150;
	setp.lt.s32 	%p105, %r424, %r7;
	and.pred  	%p106, %p104, %p105;
	@%p106 bra 	$L__BB2_60;
$L__BB2_65:
	setp.eq.f32 	%p107, %f408, 0f00000000;
	@%p107 bra 	$L__BB2_67;
	div.rn.f32 	%f387, %f408, %f35;
	add.s32 	%r397, %r65, %r62;
	mul.lo.s32 	%r398, %r397, %r150;
	cvt.s64.s32 	%rd148, %r398;
	cvt.s64.s32 	%rd149, %r423;
	add.s64 	%rd150, %rd149, %rd148;
	shl.b64 	%rd151, %rd150, 2;
	add.s64 	%rd152, %rd1, %rd151;
	atom.global.add.f32 	%f388, [%rd152], %f387;
$L__BB2_67:
	add.s32 	%r416, %r64, 1;
	mad.lo.s32 	%r415, %r3, %r64, %r3;
	setp.lt.u32 	%p108, %r415, %r151;
	@%p108 bra 	$L__BB2_43;
	bra.uni 	$L__BB2_117;
$L__BB2_68:
	setp.ge.s32 	%p19, %r6, %r153;
	@%p19 bra 	$L__BB2_70;
	setp.ge.f32 	%p20, %f7, 0f00000000;
	not.b32 	%r205, %r6;
	add.s32 	%r206, %r153, %r205;
	selp.b32 	%r207, %r6, %r206, %p20;
	mad.lo.s32 	%r208, %r152, %r1, %r2;
	mad.lo.s32 	%r209, %r208, %r153, %r207;
	mul.wide.s32 	%rd76, %r209, 4;
	add.s64 	%rd77, %rd2, %rd76;
	ld.global.nc.f32 	%f152, [%rd77];
	mul.f32 	%f153, %f14, %f152;
	shl.b32 	%r210, %r5, 2;
	mov.u32 	%r211, _ZZ29BackProjFanArcDisCUDA2dKernelILb0EEvPfPKfS2_iiiiffffffffE8ProjTemp;
	add.s32 	%r212, %r211, %r210;
	st.shared.f32 	[%r212], %f153;
	bra.uni 	$L__BB2_71;
$L__BB2_70:
	shl.b32 	%r201, %r5, 2;
	mov.u32 	%r202, _ZZ29BackProjFanArcDisCUDA2dKernelILb0EEvPfPKfS2_iiiiffffffffE8ProjTemp;
	add.s32 	%r203, %r202, %r201;
	mov.b32 	%r204, 0;
	st.shared.u32 	[%r203], %r204;
$L__BB2_71:
	setp.ltu.f32 	%p21, %f7, 0f00000000;
	@%p21 bra 	$L__BB2_73;
	cvt.rn.f64.u32 	%fd37, %r4;
	cvt.rn.f64.s32 	%fd38, %r153;
	mul.f64 	%fd39, %fd38, 0d3FE0000000000000;
	sub.f64 	%fd40, %fd37, %fd39;
	cvt.f64.f32 	%fd130, %f111;
	cvt.f64.f32 	%fd128, %f115;
	fma.rn.f64 	%fd41, %fd40, %fd130, %fd128;
	cvt.f64.f32 	%fd42, %f1;
	add.f64 	%fd127, %fd41, %fd42;
	add.s32 	%r213, %r6, 1;
	cvt.rn.f64.u32 	%fd43, %r213;
	sub.f64 	%fd129, %fd43, %fd39;
	mov.f32 	%f419, 0f3F800000;
	bra.uni 	$L__BB2_74;
$L__BB2_73:
	cvt.rn.f64.s32 	%fd44, %r153;
	mul.f64 	%fd45, %fd44, 0d3FE0000000000000;
	cvt.rn.f64.u32 	%fd46, %r4;
	sub.f64 	%fd47, %fd45, %fd46;
	cvt.f64.f32 	%fd130, %f111;
	cvt.f64.f32 	%fd128, %f115;
	fma.rn.f64 	%fd48, %fd47, %fd130, %fd128;
	cvt.f64.f32 	%fd49, %f1;
	add.f64 	%fd127, %fd48, %fd49;
	cvt.rn.f64.u32 	%fd50, %r6;
	sub.f64 	%fd51, %fd45, %fd50;
	add.f64 	%fd129, %fd51, 0dBFF0000000000000;
	mov.f32 	%f419, 0fBF800000;
$L__BB2_74:
	fma.rn.f64 	%fd52, %fd129, %fd130, %fd128;
	cvt.f64.f32 	%fd53, %f1;
	add.f64 	%fd54, %fd52, %fd53;
	cvt.rn.f32.f64 	%f64, %fd54;
	cvt.rn.f32.f64 	%f65, %fd127;
	mul.f32 	%f156, %f65, 0f3F22F983;
	cvt.rni.s32.f32 	%r431, %f156;
	cvt.rn.f32.s32 	%f157, %r431;
	fma.rn.f32 	%f158, %f157, 0fBFC90FDA, %f65;
	fma.rn.f32 	%f159, %f157, 0fB3A22168, %f158;
	fma.rn.f32 	%f420, %f157, 0fA7C234C5, %f159;
	abs.f32 	%f67, %f65;
	setp.ltu.f32 	%p22, %f67, 0f47CE4780;
	@%p22 bra 	$L__BB2_82;
	setp.neu.f32 	%p23, %f67, 0f7F800000;
	@%p23 bra 	$L__BB2_77;
	mov.f32 	%f162, 0f00000000;
	mul.rn.f32 	%f420, %f65, %f162;
	mov.b32 	%r431, 0;
	bra.uni 	$L__BB2_82;
$L__BB2_77:
	mov.b32 	%r93, %f65;
	shl.b32 	%r215, %r93, 8;
	or.b32  	%r94, %r215, -2147483648;
	mov.b64 	%rd168, 0;
	mov.b32 	%r428, 0;
	mov.u64 	%rd166, __cudart_i2opi_f;
	mov.u64 	%rd167, %rd3;
$L__BB2_78:
	.pragma "nounroll";
	ld.global.nc.u32 	%r216, [%rd166];
	mad.wide.u32 	%rd80, %r216, %r94, %rd168;
	shr.u64 	%rd168, %rd80, 32;
	st.local.u32 	[%rd167], %rd80;
	add.s32 	%r428, %r428, 1;
	add.s64 	%rd167, %rd167, 4;
	add.s64 	%rd166, %rd166, 4;
	setp.ne.s32 	%p24, %r428, 6;
	@%p24 bra 	$L__BB2_78;
	shr.u32 	%r217, %r93, 23;
	st.local.u32 	[%rd3+24], %rd168;
	and.b32  	%r97, %r217, 31;
	and.b32  	%r218, %r217, 224;
	add.s32 	%r219, %r218, -128;
	shr.u32 	%r220, %r219, 5;
	mul.wide.u32 	%rd81, %r220, 4;
	sub.s64 	%rd43, %rd3, %rd81;
	ld.local.u32 	%r429, [%rd43+24];
	ld.local.u32 	%r430, [%rd43+20];
	setp.eq.s32 	%p25, %r97, 0;
	@%p25 bra 	$L__BB2_81;
	shf.l.wrap.b32 	%r429, %r430, %r429, %r97;
	ld.local.u32 	%r221, [%rd43+16];
	shf.l.wrap.b32 	%r430, %r221, %r430, %r97;
$L__BB2_81:
	shr.u32 	%r222, %r429, 30;
	shf.l.wrap.b32 	%r223, %r430, %r429, 2;
	shl.b32 	%r224, %r430, 2;
	shr.u32 	%r225, %r223, 31;
	add.s32 	%r226, %r225, %r222;
	neg.s32 	%r227, %r226;
	setp.lt.s32 	%p26, %r93, 0;
	selp.b32 	%r431, %r227, %r226, %p26;
	xor.b32  	%r228, %r223, %r93;
	shr.s32 	%r229, %r223, 31;
	xor.b32  	%r230, %r229, %r223;
	xor.b32  	%r231, %r229, %r224;
	cvt.u64.u32 	%rd82, %r230;
	shl.b64 	%rd83, %rd82, 32;
	cvt.u64.u32 	%rd84, %r231;
	or.b64  	%rd85, %rd83, %rd84;
	cvt.rn.f64.s64 	%fd55, %rd85;
	mul.f64 	%fd56, %fd55, 0d3BF921FB54442D19;
	cvt.rn.f32.f64 	%f160, %fd56;
	neg.f32 	%f161, %f160;
	setp.lt.s32 	%p27, %r228, 0;
	selp.f32 	%f420, %f161, %f160, %p27;
$L__BB2_82:
	mul.f32 	%f163, %f420, %f420;
	fma.rn.f32 	%f164, %f163, 0f3C190000, 0f3B560000;
	fma.rn.f32 	%f165, %f164, %f163, 0f3CC70000;
	fma.rn.f32 	%f166, %f165, %f163, 0f3D5B0000;
	fma.rn.f32 	%f167, %f166, %f163, 0f3E089438;
	fma.rn.f32 	%f168, %f167, %f163, 0f3EAAAA88;
	mul.rn.f32 	%f169, %f163, %f420;
	fma.rn.f32 	%f170, %f168, %f169, %f420;
	abs.f32 	%f171, %f420;
	setp.eq.f32 	%p28, %f171, 0f3A00B43C;
	selp.f32 	%f172, %f420, %f170, %p28;
	and.b32  	%r233, %r431, 1;
	setp.eq.b32 	%p29, %r233, 1;
	neg.f32 	%f173, %f172;
	rcp.approx.ftz.f32 	%f174, %f173;
	selp.f32 	%f175, %f174, %f172, %p29;
	div.rn.f32 	%f176, %f12, %f175;
	add.f32 	%f71, %f13, %f176;
	mul.f32 	%f177, %f64, 0f3F22F983;
	cvt.rni.s32.f32 	%r435, %f177;
	cvt.rn.f32.s32 	%f178, %r435;
	fma.rn.f32 	%f179, %f178, 0fBFC90FDA, %f64;
	fma.rn.f32 	%f180, %f178, 0fB3A22168, %f179;
	fma.rn.f32 	%f421, %f178, 0fA7C234C5, %f180;
	abs.f32 	%f73, %f64;
	setp.ltu.f32 	%p30, %f73, 0f47CE4780;
	@%p30 bra 	$L__BB2_90;
	setp.neu.f32 	%p31, %f73, 0f7F800000;
	@%p31 bra 	$L__BB2_85;
	mov.f32 	%f183, 0f00000000;
	mul.rn.f32 	%f421, %f64, %f183;
	mov.b32 	%r435, 0;
	bra.uni 	$L__BB2_90;
$L__BB2_85:
	mov.b32 	%r107, %f64;
	shl.b32 	%r235, %r107, 8;
	or.b32  	%r108, %r235, -2147483648;
	mov.b64 	%rd169, 0;
	mov.b32 	%r432, 0;
	mov.u64 	%rd88, __cudart_i2opi_f;
$L__BB2_86:
	.pragma "nounroll";
	mul.wide.u32 	%rd87, %r432, 4;
	add.s64 	%rd89, %rd88, %rd87;
	ld.global.nc.u32 	%r236, [%rd89];
	mad.wide.u32 	%rd90, %r236, %r108, %rd169;
	shr.u64 	%rd169, %rd90, 32;
	add.s64 	%rd91, %rd3, %rd87;
	st.local.u32 	[%rd91], %rd90;
	add.s32 	%r432, %r432, 1;
	setp.ne.s32 	%p32, %r432, 6;
	@%p32 bra 	$L__BB2_86;
	shr.u32 	%r237, %r107, 23;
	st.local.u32 	[%rd3+24], %rd169;
	and.b32  	%r111, %r237, 31;
	and.b32  	%r238, %r237, 224;
	add.s32 	%r239, %r238, -128;
	shr.u32 	%r240, %r239, 5;
	mul.wide.u32 	%rd92, %r240, 4;
	sub.s64 	%rd46, %rd3, %rd92;
	ld.local.u32 	%r433, [%rd46+24];
	ld.local.u32 	%r434, [%rd46+20];
	setp.eq.s32 	%p33, %r111, 0;
	@%p33 bra 	$L__BB2_89;
	shf.l.wrap.b32 	%r433, %r434, %r433, %r111;
	ld.local.u32 	%r241, [%rd46+16];
	shf.l.wrap.b32 	%r434, %r241, %r434, %r111;
$L__BB2_89:
	shr.u32 	%r242, %r433, 30;
	shf.l.wrap.b32 	%r243, %r434, %r433, 2;
	shl.b32 	%r244, %r434, 2;
	shr.u32 	%r245, %r243, 31;
	add.s32 	%r246, %r245, %r242;
	neg.s32 	%r247, %r246;
	setp.lt.s32 	%p34, %r107, 0;
	selp.b32 	%r435, %r247, %r246, %p34;
	xor.b32  	%r248, %r243, %r107;
	shr.s32 	%r249, %r243, 31;
	xor.b32  	%r250, %r249, %r243;
	xor.b32  	%r251, %r249, %r244;
	cvt.u64.u32 	%rd93, %r250;
	shl.b64 	%rd94, %rd93, 32;
	cvt.u64.u32 	%rd95, %r251;
	or.b64  	%rd96, %rd94, %rd95;
	cvt.rn.f64.s64 	%fd57, %rd96;
	mul.f64 	%fd58, %fd57, 0d3BF921FB54442D19;
	cvt.rn.f32.f64 	%f181, %fd58;
	neg.f32 	%f182, %f181;
	setp.lt.s32 	%p35, %r248, 0;
	selp.f32 	%f421, %f182, %f181, %p35;
$L__BB2_90:
	mul.f32 	%f184, %f421, %f421;
	fma.rn.f32 	%f185, %f184, 0f3C190000, 0f3B560000;
	fma.rn.f32 	%f186, %f185, %f184, 0f3CC70000;
	fma.rn.f32 	%f187, %f186, %f184, 0f3D5B0000;
	fma.rn.f32 	%f188, %f187, %f184, 0f3E089438;
	fma.rn.f32 	%f189, %f188, %f184, 0f3EAAAA88;
	mul.rn.f32 	%f190, %f184, %f421;
	fma.rn.f32 	%f191, %f189, %f190, %f421;
	abs.f32 	%f192, %f421;
	setp.eq.f32 	%p36, %f192, 0f3A00B43C;
	selp.f32 	%f193, %f421, %f191, %p36;
	and.b32  	%r253, %r435, 1;
	setp.eq.b32 	%p37, %r253, 1;
	neg.f32 	%f194, %f193;
	rcp.approx.ftz.f32 	%f195, %f194;
	selp.f32 	%f196, %f195, %f193, %p37;
	div.rn.f32 	%f197, %f12, %f196;
	add.f32 	%f430, %f13, %f197;
	setp.ne.s32 	%p38, %r5, 0;
	@%p38 bra 	$L__BB2_92;
	st.shared.f32 	[_ZZ29BackProjFanArcDisCUDA2dKernelILb0EEvPfPKfS2_iiiiffffffffE12DetProj2Axis], %f71;
$L__BB2_92:
	ld.param.f32 	%f396, [_Z29BackProjFanArcDisCUDA2dKernelILb0EEvPfPKfS2_iiiiffffffff_param_13];
	ld.param.f32 	%f391, [_Z29BackProjFanArcDisCUDA2dKernelILb0EEvPfPKfS2_iiiiffffffff_param_8];
	shl.b32 	%r254, %r5, 2;
	mov.u32 	%r255, _ZZ29BackProjFanArcDisCUDA2dKernelILb0EEvPfPKfS2_iiiiffffffffE12DetProj2Axis;
	add.s32 	%r256, %r255, %r254;
	st.shared.f32 	[%r256+4], %f430;
	bar.sync 	0;
	neg.s32 	%r257, %r151;
	cvt.rn.f64.s32 	%fd59, %r257;
	mul.f64 	%fd60, %fd59, 0d3FE0000000000000;
	cvt.f64.f32 	%fd61, %f391;
	cvt.f64.f32 	%fd62, %f396;
	fma.rn.f64 	%fd29, %fd60, %fd61, %fd62;
	cvt.rn.f64.s32 	%fd63, %r151;
	mul.f64 	%fd64, %fd63, 0d3FE0000000000000;
	fma.rn.f64 	%fd30, %fd64, %fd61, %fd62;
	setp.eq.s32 	%p39, %r150, 0;
	@%p39 bra 	$L__BB2_117;
	cvt.rn.f32.f64 	%f198, %fd30;
	cvt.rn.f32.f64 	%f199, %fd29;
	cvt.rn.f64.s32 	%fd65, %r150;
	mul.f64 	%fd31, %fd65, 0d3FE0000000000000;
	mul.f32 	%f78, %f12, %f199;
	mul.f32 	%f79, %f12, %f198;
	cvt.rn.f32.s32 	%f80, %r151;
	cvt.rn.f64.s32 	%fd66, %r153;
	mul.f64 	%fd67, %fd66, 0d3FE0000000000000;
	cvt.rn.f64.u32 	%fd68, %r4;
	sub.f64 	%fd32, %fd67, %fd68;
	mad.lo.s32 	%r120, %r151, %r1, %r151;
	mov.b32 	%r436, 0;
	mov.u64 	%rd97, __cudart_i2opi_f;
	mov.u32 	%r437, %r436;
$L__BB2_94:
	mov.u32 	%r122, %r437;
	add.s32 	%r123, %r436, %r5;
	setp.ge.s32 	%p40, %r123, %r150;
	@%p40 bra 	$L__BB2_116;
	ld.param.f32 	%f394, [_Z29BackProjFanArcDisCUDA2dKernelILb0EEvPfPKfS2_iiiiffffffff_param_12];
	ld.param.f32 	%f389, [_Z29BackProjFanArcDisCUDA2dKernelILb0EEvPfPKfS2_iiiiffffffff_param_7];
	cvt.rn.f64.s32 	%fd69, %r123;
	sub.f64 	%fd70, %fd69, %fd31;
	add.f64 	%fd71, %fd70, 0d3FE0000000000000;
	cvt.f64.f32 	%fd72, %f389;
	cvt.f64.f32 	%fd73, %f394;
	fma.rn.f64 	%fd74, %fd71, %fd72, %fd73;
	cvt.rn.f32.f64 	%f200, %fd74;
	mul.f32 	%f201, %f13, %f200;
	sub.f32 	%f202, %f201, %f78;
	sub.f32 	%f203, %f200, %f12;
	div.rn.f32 	%f82, %f202, %f203;
	sub.f32 	%f204, %f201, %f79;
	div.rn.f32 	%f205, %f204, %f203;
	sub.f32 	%f206, %f205, %f82;
	div.rn.f32 	%f83, %f206, %f80;
	ld.global.nc.f32 	%f207, [%rd4];
	add.f32 	%f84, %f115, %f207;
	mul.f32 	%f208, %f84, 0f3F22F983;
	cvt.rni.s32.f32 	%r441, %f208;
	cvt.rn.f32.s32 	%f209, %r441;
	fma.rn.f32 	%f210, %f209, 0fBFC90FDA, %f84;
	fma.rn.f32 	%f211, %f209, 0fB3A22168, %f210;
	fma.rn.f32 	%f423, %f209, 0fA7C234C5, %f211;
	abs.f32 	%f86, %f84;
	setp.ltu.f32 	%p41, %f86, 0f47CE4780;
	@%p41 bra 	$L__BB2_103;
	setp.neu.f32 	%p42, %f86, 0f7F800000;
	@%p42 bra 	$L__BB2_98;
	mov.f32 	%f214, 0f00000000;
	mul.rn.f32 	%f423, %f84, %f214;
	mov.b32 	%r441, 0;
	bra.uni 	$L__BB2_103;
$L__BB2_98:
	mov.b32 	%r125, %f84;
	mov.b64 	%rd172, 0;
	mov.b32 	%r438, 0;
	mov.u64 	%rd170, %rd97;
	mov.u64 	%rd171, %rd3;
$L__BB2_99:
	.pragma "nounroll";
	ld.global.nc.u32 	%r260, [%rd170];
	shl.b32 	%r261, %r125, 8;
	or.b32  	%r262, %r261, -2147483648;
	mad.wide.u32 	%rd99, %r260, %r262, %rd172;
	shr.u64 	%rd172, %rd99, 32;
	st.local.u32 	[%rd171], %rd99;
	add.s32 	%r438, %r438, 1;
	add.s64 	%rd171, %rd171, 4;
	add.s64 	%rd170, %rd170, 4;
	setp.ne.s32 	%p43, %r438, 6;
	@%p43 bra 	$L__BB2_99;
	shr.u32 	%r263, %r125, 23;
	st.local.u32 	[%rd3+24], %rd172;
	and.b32  	%r128, %r263, 31;
	and.b32  	%r264, %r263, 224;
	add.s32 	%r265, %r264, -128;
	shr.u32 	%r266, %r265, 5;
	mul.wide.u32 	%rd100, %r266, 4;
	sub.s64 	%rd53, %rd3, %rd100;
	ld.local.u32 	%r439, [%rd53+24];
	ld.local.u32 	%r440, [%rd53+20];
	setp.eq.s32 	%p44, %r128, 0;
	@%p44 bra 	$L__BB2_102;
	shf.l.wrap.b32 	%r439, %r440, %r439, %r128;
	ld.local.u32 	%r267, [%rd53+16];
	shf.l.wrap.b32 	%r440, %r267, %r440, %r128;
$L__BB2_102:
	shr.u32 	%r268, %r439, 30;
	shf.l.wrap.b32 	%r269, %r440, %r439, 2;
	shl.b32 	%r270, %r440, 2;
	shr.u32 	%r271, %r269, 31;
	add.s32 	%r272, %r271, %r268;
	neg.s32 	%r273, %r272;
	setp.lt.s32 	%p45, %r125, 0;
	selp.b32 	%r441, %r273, %r272, %p45;
	xor.b32  	%r274, %r269, %r125;
	shr.s32 	%r275, %r269, 31;
	xor.b32  	%r276, %r275, %r269;
	xor.b32  	%r277, %r275, %r270;
	cvt.u64.u32 	%rd101, %r276;
	shl.b64 	%rd102, %rd101, 32;
	cvt.u64.u32 	%rd103, %r277;
	or.b64  	%rd104, %rd102, %rd103;
	cvt.rn.f64.s64 	%fd75, %rd104;
	mul.f64 	%fd76, %fd75, 0d3BF921FB54442D19;
	cvt.rn.f32.f64 	%f212, %fd76;
	neg.f32 	%f213, %f212;
	setp.lt.s32 	%p46, %r274, 0;
	selp.f32 	%f423, %f213, %f212, %p46;
$L__BB2_103:
	sub.f32 	%f215, %f13, %f82;
	div.rn.f32 	%f216, %f215, %f12;
	mul.f32 	%f217, %f423, %f423;
	fma.rn.f32 	%f218, %f217, 0f3C190000, 0f3B560000;
	fma.rn.f32 	%f219, %f218, %f217, 0f3CC70000;
	fma.rn.f32 	%f220, %f219, %f217, 0f3D5B0000;
	fma.rn.f32 	%f221, %f220, %f217, 0f3E089438;
	fma.rn.f32 	%f222, %f221, %f217, 0f3EAAAA88;
	mul.rn.f32 	%f223, %f217, %f423;
	fma.rn.f32 	%f224, %f222, %f223, %f423;
	abs.f32 	%f225, %f423;
	setp.eq.f32 	%p47, %f225, 0f3A00B43C;
	selp.f32 	%f226, %f423, %f224, %p47;
	and.b32  	%r280, %r441, 1;
	setp.eq.b32 	%p48, %r280, 1;
	neg.f32 	%f227, %f226;
	rcp.approx.ftz.f32 	%f228, %f227;
	selp.f32 	%f229, %f228, %f226, %p48;
	mov.f32 	%f230, 0fBF800000;
	div.rn.f32 	%f231, %f230, %f229;
	sub.f32 	%f232, %f216, %f231;
	fma.rn.f32 	%f233, %f216, %f231, 0f3F800000;
	div.rn.f32 	%f234, %f232, %f233;
	abs.f32 	%f235, %f234;
	setp.gt.f32 	%p49, %f235, 0f3F800000;
	rcp.approx.ftz.f32 	%f236, %f235;
	selp.f32 	%f237, %f236, %f235, %p49;
	mul.f32 	%f238, %f237, %f237;
	fma.rn.f32 	%f239, %f238, 0f3B2090AA, 0fBC6BE14F;
	fma.rn.f32 	%f240, %f239, %f238, 0f3D23397E;
	fma.rn.f32 	%f241, %f240, %f238, 0fBD948A7A;
	fma.rn.f32 	%f242, %f241, %f238, 0f3DD76B21;
	fma.rn.f32 	%f243, %f242, %f238, 0fBE111E88;
	fma.rn.f32 	%f244, %f243, %f238, 0f3E4CAF60;
	fma.rn.f32 	%f245, %f244, %f238, 0fBEAAAA27;
	mul.f32 	%f246, %f238, %f245;
	fma.rn.f32 	%f247, %f246, %f237, %f237;
	neg.f32 	%f248, %f247;
	fma.rn.f32 	%f249, 0f3F6EE581, 0f3FD774EB, %f248;
	selp.f32 	%f250, %f249, %f247, %p49;
	setp.num.f32 	%p50, %f235, %f235;
	copysign.f32 	%f251, %f234, %f250;
	selp.f32 	%f252, %f251, %f250, %p50;
	mul.f32 	%f253, %f419, %f252;
	div.rn.f32 	%f254, %f253, %f111;
	cvt.f64.f32 	%fd77, %f254;
	add.f64 	%fd78, %fd32, %fd77;
	cvt.rmi.f64.f64 	%fd79, %fd78;
	cvt.rzi.s32.f64 	%r445, %fd79;
	setp.gt.s32 	%p51, %r445, -1;
	mov.b32 	%r444, 0;
	mov.f32 	%f427, %f82;
	@%p51 bra 	$L__BB2_105;
	ld.shared.f32 	%f427, [_ZZ29BackProjFanArcDisCUDA2dKernelILb0EEvPfPKfS2_iiiiffffffffE12DetProj2Axis];
	sub.f32 	%f255, %f427, %f82;
	div.rn.f32 	%f256, %f255, %f83;
	cvt.rmi.f32.f32 	%f257, %f256;
	cvt.rzi.s32.f32 	%r444, %f257;
	mov.b32 	%r445, 0;
$L__BB2_105:
	add.s32 	%r282, %r444, 1;
	cvt.rn.f32.s32 	%f258, %r282;
	fma.rn.f32 	%f428, %f83, %f258, %f82;
	setp.ge.s32 	%p52, %r445, %r7;
	@%p52 bra 	$L__BB2_107;
	shl.b32 	%r283, %r445, 2;
	mov.u32 	%r284, _ZZ29BackProjFanArcDisCUDA2dKernelILb0EEvPfPKfS2_iiiiffffffffE12DetProj2Axis;
	add.s32 	%r285, %r284, %r283;
	ld.shared.f32 	%f430, [%r285+4];
$L__BB2_107:
	setp.ge.s32 	%p54, %r444, %r151;
	mov.f32 	%f426, 0f00000000;
	or.pred  	%p55, %p54, %p52;
	@%p55 bra 	$L__BB2_114;
	mov.f32 	%f426, 0f00000000;
	cvt.s64.s32 	%rd106, %r123;
$L__BB2_109:
	mov.f32 	%f97, %f428;
	setp.geu.f32 	%p56, %f97, %f430;
	@%p56 bra 	$L__BB2_111;
	sub.f32 	%f264, %f97, %f427;
	shl.b32 	%r292, %r445, 2;
	mov.u32 	%r293, _ZZ29BackProjFanArcDisCUDA2dKernelILb0EEvPfPKfS2_iiiiffffffffE8ProjTemp;
	add.s32 	%r294, %r293, %r292;
	ld.shared.f32 	%f265, [%r294];
	fma.rn.f32 	%f266, %f264, %f265, %f426;
	div.rn.f32 	%f267, %f266, %f83;
	not.b32 	%r295, %r444;
	add.s32 	%r296, %r120, %r295;
	mul.lo.s32 	%r297, %r296, %r150;
	cvt.s64.s32 	%rd105, %r297;
	add.s64 	%rd107, %rd105, %rd106;
	shl.b64 	%rd108, %rd107, 2;
	add.s64 	%rd109, %rd1, %rd108;
	atom.global.add.f32 	%f268, [%rd109], %f267;
	add.s32 	%r444, %r444, 1;
	add.f32 	%f428, %f83, %f97;
	mov.f32 	%f426, 0f00000000;
	mov.f32 	%f427, %f97;
	bra.uni 	$L__BB2_113;
$L__BB2_111:
	sub.f32 	%f261, %f430, %f427;
	shl.b32 	%r286, %r445, 2;
	mov.u32 	%r287, _ZZ29BackProjFanArcDisCUDA2dKernelILb0EEvPfPKfS2_iiiiffffffffE8ProjTemp;
	add.s32 	%r288, %r287, %r286;
	ld.shared.f32 	%f262, [%r288];
	fma.rn.f32 	%f426, %f261, %f262, %f426;
	add.s32 	%r445, %r445, 1;
	setp.ge.s32 	%p57, %r445, %r7;
	mov.f32 	%f428, %f97;
	mov.f32 	%f427, %f430;
	@%p57 bra 	$L__BB2_113;
	mov.u32 	%r290, _ZZ29BackProjFanArcDisCUDA2dKernelILb0EEvPfPKfS2_iiiiffffffffE12DetProj2Axis;
	add.s32 	%r291, %r290, %r286;
	ld.shared.f32 	%f430, [%r291+8];
$L__BB2_113:
	setp.lt.s32 	%p58, %r444, %r151;
	setp.lt.s32 	%p59, %r445, %r7;
	and.pred  	%p60, %p58, %p59;
	@%p60 bra 	$L__BB2_109;
$L__BB2_114:
	setp.eq.f32 	%p61, %f426, 0f00000000;
	@%p61 bra 	$L__BB2_116;
	div.rn.f32 	%f269, %f426, %f83;
	not.b32 	%r298, %r444;
	add.s32 	%r299, %r120, %r298;
	mul.lo.s32 	%r300, %r299, %r150;
	cvt.s64.s32 	%rd110, %r300;
	cvt.s64.s32 	%rd111, %r123;
	add.s64 	%rd112, %rd110, %rd111;
	shl.b64 	%rd113, %rd112, 2;
	add.s64 	%rd114, %rd1, %rd113;
	atom.global.add.f32 	%f270, [%rd114], %f269;
$L__BB2_116:
	add.s32 	%r437, %r122, 1;
	mad.lo.s32 	%r436, %r3, %r122, %r3;
	setp.lt.u32 	%p62, %r436, %r150;
	@%p62 bra 	$L__BB2_94;
$L__BB2_117:
	ret;

}
	// .globl	_Z34BackProjTransFanArcDisCUDA2dKernelILb0EEvPfyPKfiiiiffffffff
.visible .entry _Z34BackProjTransFanArcDisCUDA2dKernelILb0EEvPfyPKfiiiiffffffff(
	.param .u64 .ptr .align 1 _Z34BackProjTransFanArcDisCUDA2dKernelILb0EEvPfyPKfiiiiffffffff_param_0,
	.param .u64 _Z34BackProjTransFanArcDisCUDA2dKernelILb0EEvPfyPKfiiiiffffffff_param_1,
	.param .u64 .ptr .align 1 _Z34BackProjTransFanArcDisCUDA2dKernelILb0EEvPfyPKfiiiiffffffff_param_2,
	.param .u32 _Z34BackProjTransFanArcDisCUDA2dKernelILb0EEvPfyPKfiiiiffffffff_param_3,
	.param .u32 _Z34BackProjTransFanArcDisCUDA2dKernelILb0EEvPfyPKfiiiiffffffff_param_4,
	.param .u32 _Z34BackProjTransFanArcDisCUDA2dKernelILb0EEvPfyPKfiiiiffffffff_param_5,
	.param .u32 _Z34BackProjTransFanArcDisCUDA2dKernelILb0EEvPfyPKfiiiiffffffff_param_6,
	.param .f32 _Z34BackProjTransFanArcDisCUDA2dKernelILb0EEvPfyPKfiiiiffffffff_param_7,
	.param .f32 _Z34BackProjTransFanArcDisCUDA2dKernelILb0EEvPfyPKfiiiiffffffff_param_8,
	.param .f32 _Z34BackProjTransFanArcDisCUDA2dKernelILb0EEvPfyPKfiiiiffffffff_param_9,
	.param .f32 _Z34BackProjTransFanArcDisCUDA2dKernelILb0EEvPfyPKfiiiiffffffff_param_10,
	.param .f32 _Z34BackProjTransFanArcDisCUDA2dKernelILb0EEvPfyPKfiiiiffffffff_param_11,
	.param .f32 _Z34BackProjTransFanArcDisCUDA2dKernelILb0EEvPfyPKfiiiiffffffff_param_12,
	.param .f32 _Z34BackProjTransFanArcDisCUDA2dKernelILb0EEvPfyPKfiiiiffffffff_param_13,
	.param .f32 _Z34BackProjTransFanArcDisCUDA2dKernelILb0EEvPfyPKfiiiiffffffff_param_14
)
{
	.local .align 4 .b8 	__local_depot3[28];
	.reg .b64 	%SP;
	.reg .b64 	%SPL;
	.reg .pred 	%p<109>;
	.reg .b32 	%r<437>;
	.reg .b32 	%f<460>;
	.reg .b64 	%rd<152>;
	.reg .b64 	%fd<131>;
	// demoted variable
	.shared .align 4 .b8 _ZZ34BackProjTransFanArcDisCUDA2dKernelILb0EEvPfyPKfiiiiffffffffE8ProjTemp[1024];
	// demoted variable
	.shared .align 4 .b8 _ZZ34BackProjTransFanArcDisCUDA2dKernelILb0EEvPfyPKfiiiiffffffffE12DetProj2Axis[1028];
	mov.u64 	%SPL, __local_depot3;
	ld.param.u64 	%rd53, [_Z34BackProjTransFanArcDisCUDA2dKernelILb0EEvPfyPKfiiiiffffffff_param_0];
	ld.param.u64 	%rd52, [_Z34BackProjTransFanArcDisCUDA2dKernelILb0EEvPfyPKfiiiiffffffff_param_1];
	ld.param.u64 	%rd54, [_Z34BackProjTransFanArcDisCUDA2dKernelILb0EEvPfyPKfiiiiffffffff_param_2];
	ld.param.u32 	%r151, [_Z34BackProjTransFanArcDisCUDA2dKernelILb0EEvPfyPKfiiiiffffffff_param_3];
	ld.param.u32 	%r152, [_Z34BackProjTransFanArcDisCUDA2dKernelILb0EEvPfyPKfiiiiffffffff_param_4];
	ld.param.u32 	%r154, [_Z34BackProjTransFanArcDisCUDA2dKernelILb0EEvPfyPKfiiiiffffffff_param_6];
	ld.param.f32 	%f113, [_Z34BackProjTransFanArcDisCUDA2dKernelILb0EEvPfyPKfiiiiffffffff_param_9];
	ld.param.f32 	%f114, [_Z34BackProjTransFanArcDisCUDA2dKernelILb0EEvPfyPKfiiiiffffffff_param_10];
	ld.param.f32 	%f117, [_Z34BackProjTransFanArcDisCUDA2dKernelILb0EEvPfyPKfiiiiffffffff_param_14];
	cvta.to.global.u64 	%rd1, %rd53;
	cvta.to.global.u64 	%rd55, %rd54;
	add.u64 	%rd2, %SPL, 0;
	mov.u32 	%r1, %ctaid.x;
	mov.u32 	%r2, %ctaid.y;
	mov.u32 	%r155, %ctaid.z;
	mov.u32 	%r3, %ntid.x;
	mul.lo.s32 	%r4, %r155, %r3;
	mov.u32 	%r5, %tid.x;
	add.s32 	%r6, %r4, %r5;
	add.s32 	%r156, %r4, %r3;
	setp.gt.u32 	%p1, %r156, %r154;
	sub.s32 	%r157, %r154, %r4;
	selp.b32 	%r7, %r157, %r3, %p1;
	mul.wide.u32 	%rd57, %r2, 4;
	add.s64 	%rd3, %rd55, %rd57;
	ld.global.nc.f32 	%f1, [%rd3];
	mul.f32 	%f118, %f1, 0f3F22F983;
	cvt.rni.s32.f32 	%r394, %f118;
	cvt.rn.f32.s32 	%f119, %r394;
	fma.rn.f32 	%f120, %f119, 0fBFC90FDA, %f1;
	fma.rn.f32 	%f121, %f119, 0fB3A22168, %f120;
	fma.rn.f32 	%f422, %f119, 0fA7C234C5, %f121;
	abs.f32 	%f3, %f1;
	setp.ltu.f32 	%p2, %f3, 0f47CE4780;
	mov.u32 	%r390, %r394;
	mov.f32 	%f421, %f422;
	@%p2 bra 	$L__BB3_8;
	setp.neu.f32 	%p3, %f3, 0f7F800000;
	@%p3 bra 	$L__BB3_3;
	mov.f32 	%f124, 0f00000000;
	mul.rn.f32 	%f421, %f1, %f124;
	mov.b32 	%r390, 0;
	bra.uni 	$L__BB3_8;
$L__BB3_3:
	mov.b32 	%r9, %f1;
	shl.b32 	%r159, %r9, 8;
	or.b32  	%r10, %r159, -2147483648;
	mov.b64 	%rd134, 0;
	mov.b32 	%r387, 0;
	mov.u64 	%rd132, __cudart_i2opi_f;
	mov.u64 	%rd133, %rd2;
$L__BB3_4:
	.pragma "nounroll";
	ld.global.nc.u32 	%r160, [%rd132];
	mad.wide.u32 	%rd60, %r160, %r10, %rd134;
	shr.u64 	%rd134, %rd60, 32;
	st.local.u32 	[%rd133], %rd60;
	add.s32 	%r387, %r387, 1;
	add.s64 	%rd133, %rd133, 4;
	add.s64 	%rd132, %rd132, 4;
	setp.ne.s32 	%p4, %r387, 6;
	@%p4 bra 	$L__BB3_4;
	shr.u32 	%r161, %r9, 23;
	st.local.u32 	[%rd2+24], %rd134;
	and.b32  	%r13, %r161, 31;
	and.b32  	%r162, %r161, 224;
	add.s32 	%r163, %r162, -128;
	shr.u32 	%r164, %r163, 5;
	mul.wide.u32 	%rd61, %r164, 4;
	sub.s64 	%rd10, %rd2, %rd61;
	ld.local.u32 	%r388, [%rd10+24];
	ld.local.u32 	%r389, [%rd10+20];
	setp.eq.s32 	%p5, %r13, 0;
	@%p5 bra 	$L__BB3_7;
	shf.l.wrap.b32 	%r388, %r389, %r388, %r13;
	ld.local.u32 	%r165, [%rd10+16];
	shf.l.wrap.b32 	%r389, %r165, %r389, %r13;
$L__BB3_7:
	shr.u32 	%r166, %r388, 30;
	shf.l.wrap.b32 	%r167, %r389, %r388, 2;
	shl.b32 	%r168, %r389, 2;
	shr.u32 	%r169, %r167, 31;
	add.s32 	%r170, %r169, %r166;
	neg.s32 	%r171, %r170;
	setp.lt.s32 	%p6, %r9, 0;
	selp.b32 	%r390, %r171, %r170, %p6;
	xor.b32  	%r172, %r167, %r9;
	shr.s32 	%r173, %r167, 31;
	xor.b32  	%r174, %r173, %r167;
	xor.b32  	%r175, %r173, %r168;
	cvt.u64.u32 	%rd62, %r174;
	shl.b64 	%rd63, %rd62, 32;
	cvt.u64.u32 	%rd64, %r175;
	or.b64  	%rd65, %rd63, %rd64;
	cvt.rn.f64.s64 	%fd33, %rd65;
	mul.f64 	%fd34, %fd33, 0d3BF921FB54442D19;
	cvt.rn.f32.f64 	%f122, %fd34;
	neg.f32 	%f123, %f122;
	setp.lt.s32 	%p7, %r172, 0;
	selp.f32 	%f421, %f123, %f122, %p7;
$L__BB3_8:
	setp.ltu.f32 	%p8, %f3, 0f47CE4780;
	mul.rn.f32 	%f125, %f421, %f421;
	and.b32  	%r177, %r390, 1;
	setp.eq.b32 	%p9, %r177, 1;
	selp.f32 	%f126, 0f3F800000, %f421, %p9;
	fma.rn.f32 	%f127, %f125, %f126, 0f00000000;
	fma.rn.f32 	%f128, %f125, 0f37CBAC00, 0fBAB607ED;
	selp.f32 	%f129, %f128, 0fB94D4153, %p9;
	selp.f32 	%f130, 0f3D2AAABB, 0f3C0885E4, %p9;
	fma.rn.f32 	%f131, %f129, %f125, %f130;
	selp.f32 	%f132, 0fBEFFFFFF, 0fBE2AAAA8, %p9;
	fma.rn.f32 	%f133, %f131, %f125, %f132;
	fma.rn.f32 	%f134, %f133, %f127, %f126;
	and.b32  	%r178, %r390, 2;
	setp.eq.s32 	%p10, %r178, 0;
	mov.f32 	%f135, 0f00000000;
	sub.f32 	%f136, %f135, %f134;
	selp.f32 	%f7, %f134, %f136, %p10;
	@%p8 bra 	$L__BB3_16;
	setp.neu.f32 	%p11, %f3, 0f7F800000;
	@%p11 bra 	$L__BB3_11;
	mov.f32 	%f139, 0f00000000;
	mul.rn.f32 	%f422, %f1, %f139;
	mov.b32 	%r394, 0;
	bra.uni 	$L__BB3_16;
$L__BB3_11:
	mov.b32 	%r22, %f1;
	shl.b32 	%r180, %r22, 8;
	or.b32  	%r23, %r180, -2147483648;
	mov.b64 	%rd137, 0;
	mov.b32 	%r391, 0;
	mov.u64 	%rd135, __cudart_i2opi_f;
	mov.u64 	%rd136, %rd2;
$L__BB3_12:
	.pragma "nounroll";
	ld.global.nc.u32 	%r181, [%rd135];
	mad.wide.u32 	%rd68, %r181, %r23, %rd137;
	shr.u64 	%rd137, %rd68, 32;
	st.local.u32 	[%rd136], %rd68;
	add.s32 	%r391, %r391, 1;
	add.s64 	%rd136, %rd136, 4;
	add.s64 	%rd135, %rd135, 4;
	setp.ne.s32 	%p12, %r391, 6;
	@%p12 bra 	$L__BB3_12;
	shr.u32 	%r182, %r22, 23;
	st.local.u32 	[%rd2+24], %rd137;
	and.b32  	%r26, %r182, 31;
	and.b32  	%r183, %r182, 224;
	add.s32 	%r184, %r183, -128;
	shr.u32 	%r185, %r184, 5;
	mul.wide.u32 	%rd69, %r185, 4;
	sub.s64 	%rd17, %rd2, %rd69;
	ld.local.u32 	%r392, [%rd17+24];
	ld.local.u32 	%r393, [%rd17+20];
	setp.eq.s32 	%p13, %r26, 0;
	@%p13 bra 	$L__BB3_15;
	shf.l.wrap.b32 	%r392, %r393, %r392, %r26;
	ld.local.u32 	%r186, [%rd17+16];
	shf.l.wrap.b32 	%r393, %r186, %r393, %r26;
$L__BB3_15:
	shr.u32 	%r187, %r392, 30;
	shf.l.wrap.b32 	%r188, %r393, %r392, 2;
	shl.b32 	%r189, %r393, 2;
	shr.u32 	%r190, %r188, 31;
	add.s32 	%r191, %r190, %r187;
	neg.s32 	%r192, %r191;
	setp.lt.s32 	%p14, %r22, 0;
	selp.b32 	%r394, %r192, %r191, %p14;
	xor.b32  	%r193, %r188, %r22;
	shr.s32 	%r194, %r188, 31;
	xor.b32  	%r195, %r194, %r188;
	xor.b32  	%r196, %r194, %r189;
	cvt.u64.u32 	%rd70, %r195;
	shl.b64 	%rd71, %rd70, 32;
	cvt.u64.u32 	%rd72, %r196;
	or.b64  	%rd73, %rd71, %rd72;
	cvt.rn.f64.s64 	%fd35, %rd73;
	mul.f64 	%fd36, %fd35, 0d3BF921FB54442D19;
	cvt.rn.f32.f64 	%f137, %fd36;
	neg.f32 	%f138, %f137;
	setp.lt.s32 	%p15, %r193, 0;
	selp.f32 	%f422, %f138, %f137, %p15;
$L__BB3_16:
	add.s32 	%r198, %r394, 1;
	mul.rn.f32 	%f140, %f422, %f422;
	and.b32  	%r199, %r394, 1;
	setp.eq.b32 	%p16, %r199, 1;
	selp.f32 	%f141, %f422, 0f3F800000, %p16;
	fma.rn.f32 	%f142, %f140, %f141, 0f00000000;
	fma.rn.f32 	%f143, %f140, 0f37CBAC00, 0fBAB607ED;
	selp.f32 	%f144, 0fB94D4153, %f143, %p16;
	selp.f32 	%f145, 0f3C0885E4, 0f3D2AAABB, %p16;
	fma.rn.f32 	%f146, %f144, %f140, %f145;
	selp.f32 	%f147, 0fBE2AAAA8, 0fBEFFFFFF, %p16;
	fma.rn.f32 	%f148, %f146, %f140, %f147;
	fma.rn.f32 	%f149, %f148, %f142, %f141;
	and.b32  	%r200, %r198, 2;
	setp.eq.s32 	%p17, %r200, 0;
	mov.f32 	%f150, 0f00000000;
	sub.f32 	%f151, %f150, %f149;
	selp.f32 	%f11, %f149, %f151, %p17;
	neg.f32 	%f152, %f7;
	mul.f32 	%f12, %f114, %f152;
	mul.f32 	%f13, %f114, %f11;
	mul.f32 	%f14, %f113, %f114;
	mul.f32 	%f153, %f11, %f11;
	setp.leu.f32 	%p18, %f153, 0f3F000000;
	@%p18 bra 	$L__BB3_67;
	shl.b32 	%r295, %r5, 2;
	mov.u32 	%r296, _ZZ34BackProjTransFanArcDisCUDA2dKernelILb0EEvPfyPKfiiiiffffffffE8ProjTemp;
	add.s32 	%r35, %r296, %r295;
	mov.b32 	%r297, 0;
	st.shared.u32 	[%r35], %r297;
	setp.ltu.f32 	%p63, %f11, 0f00000000;
	@%p63 bra 	$L__BB3_19;
	cvt.rn.f64.u32 	%fd80, %r4;
	cvt.rn.f64.s32 	%fd81, %r154;
	mul.f64 	%fd82, %fd81, 0d3FE0000000000000;
	sub.f64 	%fd83, %fd80, %fd82;
	cvt.f64.f32 	%fd126, %f113;
	cvt.f64.f32 	%fd124, %f117;
	fma.rn.f64 	%fd84, %fd83, %fd126, %fd124;
	cvt.f64.f32 	%fd85, %f1;
	add.f64 	%fd123, %fd84, %fd85;
	add.s32 	%r298, %r6, 1;
	cvt.rn.f64.u32 	%fd86, %r298;
	sub.f64 	%fd125, %fd86, %fd82;
	mov.f32 	%f423, 0f3F800000;
	bra.uni 	$L__BB3_20;
$L__BB3_19:
	cvt.rn.f64.s32 	%fd87, %r154;
	mul.f64 	%fd88, %fd87, 0d3FE0000000000000;
	cvt.rn.f64.u32 	%fd89, %r4;
	sub.f64 	%fd90, %fd88, %fd89;
	cvt.f64.f32 	%fd126, %f113;
	cvt.f64.f32 	%fd124, %f117;
	fma.rn.f64 	%fd91, %fd90, %fd126, %fd124;
	cvt.f64.f32 	%fd92, %f1;
	add.f64 	%fd123, %fd91, %fd92;
	cvt.rn.f64.u32 	%fd93, %r6;
	sub.f64 	%fd94, %fd88, %fd93;
	add.f64 	%fd125, %fd94, 0dBFF0000000000000;
	mov.f32 	%f423, 0fBF800000;
$L__BB3_20:
	fma.rn.f64 	%fd95, %fd125, %fd126, %fd124;
	cvt.f64.f32 	%fd96, %f1;
	add.f64 	%fd97, %fd95, %fd96;
	cvt.rn.f32.f64 	%f16, %fd97;
	cvt.rn.f32.f64 	%f17, %fd123;
	mul.f32 	%f285, %f17, 0f3F22F983;
	cvt.rni.s32.f32 	%r398, %f285;
	cvt.rn.f32.s32 	%f286, %r398;
	fma.rn.f32 	%f287, %f286, 0fBFC90FDA, %f17;
	fma.rn.f32 	%f288, %f286, 0fB3A22168, %f287;
	fma.rn.f32 	%f424, %f286, 0fA7C234C5, %f288;
	abs.f32 	%f19, %f17;
	setp.ltu.f32 	%p64, %f19, 0f47CE4780;
	@%p64 bra 	$L__BB3_28;
	setp.neu.f32 	%p65, %f19, 0f7F800000;
	@%p65 bra 	$L__BB3_23;
	mov.f32 	%f291, 0f00000000;
	mul.rn.f32 	%f424, %f17, %f291;
	mov.b32 	%r398, 0;
	bra.uni 	$L__BB3_28;
$L__BB3_23:
	mov.b32 	%r37, %f17;
	shl.b32 	%r300, %r37, 8;
	or.b32  	%r38, %r300, -2147483648;
	mov.b64 	%rd140, 0;
	mov.b32 	%r395, 0;
	mov.u64 	%rd138, __cudart_i2opi_f;
	mov.u64 	%rd139, %rd2;
$L__BB3_24:
	.pragma "nounroll";
	ld.global.nc.u32 	%r301, [%rd138];
	mad.wide.u32 	%rd105, %r301, %r38, %rd140;
	shr.u64 	%rd140, %rd105, 32;
	st.local.u32 	[%rd139], %rd105;
	add.s32 	%r395, %r395, 1;
	add.s64 	%rd139, %rd139, 4;
	add.s64 	%rd138, %rd138, 4;
	setp.ne.s32 	%p66, %r395, 6;
	@%p66 bra 	$L__BB3_24;
	shr.u32 	%r302, %r37, 23;
	st.local.u32 	[%rd2+24], %rd140;
	and.b32  	%r41, %r302, 31;
	and.b32  	%r303, %r302, 224;
	add.s32 	%r304, %r303, -128;
	shr.u32 	%r305, %r304, 5;
	mul.wide.u32 	%rd106, %r305, 4;
	sub.s64 	%rd24, %rd2, %rd106;
	ld.local.u32 	%r396, [%rd24+24];
	ld.local.u32 	%r397, [%rd24+20];
	setp.eq.s32 	%p67, %r41, 0;
	@%p67 bra 	$L__BB3_27;
	shf.l.wrap.b32 	%r396, %r397, %r396, %r41;
	ld.local.u32 	%r306, [%rd24+16];
	shf.l.wrap.b32 	%r397, %r306, %r397, %r41;
$L__BB3_27:
	shr.u32 	%r307, %r396, 30;
	shf.l.wrap.b32 	%r308, %r397, %r396, 2;
	shl.b32 	%r309, %r397, 2;
	shr.u32 	%r310, %r308, 31;
	add.s32 	%r311, %r310, %r307;
	neg.s32 	%r312, %r311;
	setp.lt.s32 	%p68, %r37, 0;
	selp.b32 	%r398, %r312, %r311, %p68;
	xor.b32  	%r313, %r308, %r37;
	shr.s32 	%r314, %r308, 31;
	xor.b32  	%r315, %r314, %r308;
	xor.b32  	%r316, %r314, %r309;
	cvt.u64.u32 	%rd107, %r315;
	shl.b64 	%rd108, %rd107, 32;
	cvt.u64.u32 	%rd109, %r316;
	or.b64  	%rd110, %rd108, %rd109;
	cvt.rn.f64.s64 	%fd98, %rd110;
	mul.f64 	%fd99, %fd98, 0d3BF921FB54442D19;
	cvt.rn.f32.f64 	%f289, %fd99;
	neg.f32 	%f290, %f289;
	setp.lt.s32 	%p69, %r313, 0;
	selp.f32 	%f424, %f290, %f289, %p69;
$L__BB3_28:
	mul.f32 	%f292, %f424, %f424;
	fma.rn.f32 	%f293, %f292, 0f3C190000, 0f3B560000;
	fma.rn.f32 	%f294, %f293, %f292, 0f3CC70000;
	fma.rn.f32 	%f295, %f294, %f292, 0f3D5B0000;
	fma.rn.f32 	%f296, %f295, %f292, 0f3E089438;
	fma.rn.f32 	%f297, %f296, %f292, 0f3EAAAA88;
	mul.rn.f32 	%f298, %f292, %f424;
	fma.rn.f32 	%f299, %f297, %f298, %f424;
	abs.f32 	%f300, %f424;
	setp.eq.f32 	%p70, %f300, 0f3A00B43C;
	selp.f32 	%f301, %f424, %f299, %p70;
	and.b32  	%r318, %r398, 1;
	setp.eq.b32 	%p71, %r318, 1;
	neg.f32 	%f302, %f301;
	rcp.approx.ftz.f32 	%f303, %f302;
	selp.f32 	%f304, %f303, %f301, %p71;
	fma.rn.f32 	%f23, %f13, %f304, %f12;
	mul.f32 	%f305, %f16, 0f3F22F983;
	cvt.rni.s32.f32 	%r402, %f305;
	cvt.rn.f32.s32 	%f306, %r402;
	fma.rn.f32 	%f307, %f306, 0fBFC90FDA, %f16;
	fma.rn.f32 	%f308, %f306, 0fB3A22168, %f307;
	fma.rn.f32 	%f425, %f306, 0fA7C234C5, %f308;
	abs.f32 	%f25, %f16;
	setp.ltu.f32 	%p72, %f25, 0f47CE4780;
	@%p72 bra 	$L__BB3_36;
	setp.neu.f32 	%p73, %f25, 0f7F800000;
	@%p73 bra 	$L__BB3_31;
	mov.f32 	%f311, 0f00000000;
	mul.rn.f32 	%f425, %f16, %f311;
	mov.b32 	%r402, 0;
	bra.uni 	$L__BB3_36;
$L__BB3_31:
	mov.b32 	%r51, %f16;
	shl.b32 	%r320, %r51, 8;
	or.b32  	%r52, %r320, -2147483648;
	mov.b64 	%rd141, 0;
	mov.b32 	%r399, 0;
	mov.u64 	%rd113, __cudart_i2opi_f;
$L__BB3_32:
	.pragma "nounroll";
	mul.wide.u32 	%rd112, %r399, 4;
	add.s64 	%rd114, %rd113, %rd112;
	ld.global.nc.u32 	%r321, [%rd114];
	mad.wide.u32 	%rd115, %r321, %r52, %rd141;
	shr.u64 	%rd141, %rd115, 32;
	add.s64 	%rd116, %rd2, %rd112;
	st.local.u32 	[%rd116], %rd115;
	add.s32 	%r399, %r399, 1;
	setp.ne.s32 	%p74, %r399, 6;
	@%p74 bra 	$L__BB3_32;
	shr.u32 	%r322, %r51, 23;
	st.local.u32 	[%rd2+24], %rd141;
	and.b32  	%r55, %r322, 31;
	and.b32  	%r323, %r322, 224;
	add.s32 	%r324, %r323, -128;
	shr.u32 	%r325, %r324, 5;
	mul.wide.u32 	%rd117, %r325, 4;
	sub.s64 	%rd27, %rd2, %rd117;
	ld.local.u32 	%r400, [%rd27+24];
	ld.local.u32 	%r401, [%rd27+20];
	setp.eq.s32 	%p75, %r55, 0;
	@%p75 bra 	$L__BB3_35;
	shf.l.wrap.b32 	%r400, %r401, %r400, %r55;
	ld.local.u32 	%r326, [%rd27+16];
	shf.l.wrap.b32 	%r401, %r326, %r401, %r55;
$L__BB3_35:
	shr.u32 	%r327, %r400, 30;
	shf.l.wrap.b32 	%r328, %r401, %r400, 2;
	shl.b32 	%r329, %r401, 2;
	shr.u32 	%r330, %r328, 31;
	add.s32 	%r331, %r330, %r327;
	neg.s32 	%r332, %r331;
	setp.lt.s32 	%p76, %r51, 0;
	selp.b32 	%r402, %r332, %r331, %p76;
	xor.b32  	%r333, %r328, %r51;
	shr.s32 	%r334, %r328, 31;
	xor.b32  	%r335, %r334, %r328;
	xor.b32  	%r336, %r334, %r329;
	cvt.u64.u32 	%rd118, %r335;
	shl.b64 	%rd119, %rd118, 32;
	cvt.u64.u32 	%rd120, %r336;
	or.b64  	%rd121, %rd119, %rd120;
	cvt.rn.f64.s64 	%fd100, %rd121;
	mul.f64 	%fd101, %fd100, 0d3BF921FB54442D19;
	cvt.rn.f32.f64 	%f309, %fd101;
	neg.f32 	%f310, %f309;
	setp.lt.s32 	%p77, %r333, 0;
	selp.f32 	%f425, %f310, %f309, %p77;
$L__BB3_36:
	mul.f32 	%f312, %f425, %f425;
	fma.rn.f32 	%f313, %f312, 0f3C190000, 0f3B560000;
	fma.rn.f32 	%f314, %f313, %f312, 0f3CC70000;
	fma.rn.f32 	%f315, %f314, %f312, 0f3D5B0000;
	fma.rn.f32 	%f316, %f315, %f312, 0f3E089438;
	fma.rn.f32 	%f317, %f316, %f312, 0f3EAAAA88;
	mul.rn.f32 	%f318, %f312, %f425;
	fma.rn.f32 	%f319, %f317, %f318, %f425;
	abs.f32 	%f320, %f425;
	setp.eq.f32 	%p78, %f320, 0f3A00B43C;
	selp.f32 	%f321, %f425, %f319, %p78;
	and.b32  	%r338, %r402, 1;
	setp.eq.b32 	%p79, %r338, 1;
	neg.f32 	%f322, %f321;
	rcp.approx.ftz.f32 	%f323, %f322;
	selp.f32 	%f324, %f323, %f321, %p79;
	fma.rn.f32 	%f435, %f13, %f324, %f12;
	setp.ne.s32 	%p80, %r5, 0;
	@%p80 bra 	$L__BB3_38;
	st.shared.f32 	[_ZZ34BackProjTransFanArcDisCUDA2dKernelILb0EEvPfyPKfiiiiffffffffE12DetProj2Axis], %f23;
$L__BB3_38:
	ld.param.f32 	%f416, [_Z34BackProjTransFanArcDisCUDA2dKernelILb0EEvPfyPKfiiiiffffffff_param_12];
	ld.param.f32 	%f412, [_Z34BackProjTransFanArcDisCUDA2dKernelILb0EEvPfyPKfiiiiffffffff_param_7];
	mov.u32 	%r340, _ZZ34BackProjTransFanArcDisCUDA2dKernelILb0EEvPfyPKfiiiiffffffffE12DetProj2Axis;
	add.s32 	%r341, %r340, %r295;
	st.shared.f32 	[%r341+4], %f435;
	bar.sync 	0;
	neg.s32 	%r342, %r151;
	cvt.rn.f64.s32 	%fd102, %r342;
	mul.f64 	%fd103, %fd102, 0d3FE0000000000000;
	cvt.f64.f32 	%fd104, %f412;
	cvt.f64.f32 	%fd105, %f416;
	fma.rn.f64 	%fd13, %fd103, %fd104, %fd105;
	cvt.rn.f64.s32 	%fd106, %r151;
	mul.f64 	%fd107, %fd106, 0d3FE0000000000000;
	fma.rn.f64 	%fd14, %fd107, %fd104, %fd105;
	setp.eq.s32 	%p81, %r152, 0;
	@%p81 bra 	$L__BB3_65;
	cvt.rn.f32.f64 	%f325, %fd14;
	cvt.rn.f32.f64 	%f326, %fd13;
	cvt.rn.f64.s32 	%fd108, %r152;
	mul.f64 	%fd15, %fd108, 0d3FE0000000000000;
	mul.f32 	%f30, %f13, %f326;
	mul.f32 	%f31, %f13, %f325;
	cvt.rn.f64.s32 	%fd109, %r154;
	mul.f64 	%fd110, %fd109, 0d3FE0000000000000;
	cvt.rn.f64.u32 	%fd111, %r4;
	sub.f64 	%fd16, %fd110, %fd111;
	cvt.rn.f32.u32 	%f32, %r1;
	mov.b32 	%r403, 0;
	mov.u64 	%rd122, __cudart_i2opi_f;
	mov.u32 	%r404, %r403;
$L__BB3_40:
	mov.u32 	%r65, %r404;
	add.s32 	%r66, %r403, %r5;
	setp.ge.s32 	%p82, %r66, %r152;
	@%p82 bra 	$L__BB3_64;
	ld.param.f32 	%f418, [_Z34BackProjTransFanArcDisCUDA2dKernelILb0EEvPfyPKfiiiiffffffff_param_13];
	ld.param.f32 	%f414, [_Z34BackProjTransFanArcDisCUDA2dKernelILb0EEvPfyPKfiiiiffffffff_param_8];
	cvt.rn.f64.s32 	%fd112, %r66;
	sub.f64 	%fd113, %fd15, %fd112;
	add.f64 	%fd114, %fd113, 0dBFE0000000000000;
	cvt.f64.f32 	%fd115, %f414;
	cvt.f64.f32 	%fd116, %f418;
	fma.rn.f64 	%fd117, %fd114, %fd115, %fd116;
	cvt.rn.f32.f64 	%f328, %fd117;
	mul.f32 	%f329, %f12, %f328;
	sub.f32 	%f330, %f329, %f30;
	sub.f32 	%f331, %f328, %f13;
	div.rn.f32 	%f34, %f330, %f331;
	sub.f32 	%f332, %f329, %f31;
	div.rn.f32 	%f333, %f332, %f331;
	sub.f32 	%f334, %f333, %f34;
	cvt.rn.f32.s32 	%f335, %r151;
	div.rn.f32 	%f35, %f334, %f335;
	ld.global.nc.f32 	%f336, [%rd3];
	add.f32 	%f36, %f117, %f336;
	setp.eq.f32 	%p83, %f36, 0f00000000;
	mov.f32 	%f428, 0f501502F9;
	@%p83 bra 	$L__BB3_51;
	mul.f32 	%f337, %f36, 0f3F22F983;
	cvt.rni.s32.f32 	%r408, %f337;
	cvt.rn.f32.s32 	%f338, %r408;
	fma.rn.f32 	%f339, %f338, 0fBFC90FDA, %f36;
	fma.rn.f32 	%f340, %f338, 0fB3A22168, %f339;
	fma.rn.f32 	%f427, %f338, 0fA7C234C5, %f340;
	abs.f32 	%f38, %f36;
	setp.ltu.f32 	%p84, %f38, 0f47CE4780;
	@%p84 bra 	$L__BB3_50;
	setp.neu.f32 	%p85, %f38, 0f7F800000;
	@%p85 bra 	$L__BB3_45;
	mov.f32 	%f343, 0f00000000;
	mul.rn.f32 	%f427, %f36, %f343;
	mov.b32 	%r408, 0;
	bra.uni 	$L__BB3_50;
$L__BB3_45:
	mov.b32 	%r68, %f36;
	mov.b64 	%rd144, 0;
	mov.b32 	%r405, 0;
	mov.u64 	%rd142, %rd122;
	mov.u64 	%rd143, %rd2;
$L__BB3_46:
	.pragma "nounroll";
	ld.global.nc.u32 	%r345, [%rd142];
	shl.b32 	%r346, %r68, 8;
	or.b32  	%r347, %r346, -2147483648;
	mad.wide.u32 	%rd124, %r345, %r347, %rd144;
	shr.u64 	%rd144, %rd124, 32;
	st.local.u32 	[%rd143], %rd124;
	add.s32 	%r405, %r405, 1;
	add.s64 	%rd143, %rd143, 4;
	add.s64 	%rd142, %rd142, 4;
	setp.ne.s32 	%p86, %r405, 6;
	@%p86 bra 	$L__BB3_46;
	shr.u32 	%r348, %r68, 23;
	st.local.u32 	[%rd2+24], %rd144;
	and.b32  	%r71, %r348, 31;
	and.b32  	%r349, %r348, 224;
	add.s32 	%r350, %r349, -128;
	shr.u32 	%r351, %r350, 5;
	mul.wide.u32 	%rd125, %r351, 4;
	sub.s64 	%rd34, %rd2, %rd125;
	ld.local.u32 	%r406, [%rd34+24];
	ld.local.u32 	%r407, [%rd34+20];
	setp.eq.s32 	%p87, %r71, 0;
	@%p87 bra 	$L__BB3_49;
	shf.l.wrap.b32 	%r406, %r407, %r406, %r71;
	ld.local.u32 	%r352, [%rd34+16];
	shf.l.wrap.b32 	%r407, %r352, %r407, %r71;
$L__BB3_49:
	shr.u32 	%r353, %r406, 30;
	shf.l.wrap.b32 	%r354, %r407, %r406, 2;
	shl.b32 	%r355, %r407, 2;
	shr.u32 	%r356, %r354, 31;
	add.s32 	%r357, %r356, %r353;
	neg.s32 	%r358, %r357;
	setp.lt.s32 	%p88, %r68, 0;
	selp.b32 	%r408, %r358, %r357, %p88;
	xor.b32  	%r359, %r354, %r68;
	shr.s32 	%r360, %r354, 31;
	xor.b32  	%r361, %r360, %r354;
	xor.b32  	%r362, %r360, %r355;
	cvt.u64.u32 	%rd126, %r361;
	shl.b64 	%rd127, %rd126, 32;
	cvt.u64.u32 	%rd128, %r362;
	or.b64  	%rd129, %rd127, %rd128;
	cvt.rn.f64.s64 	%fd118, %rd129;
	mul.f64 	%fd119, %fd118, 0d3BF921FB54442D19;
	cvt.rn.f32.f64 	%f341, %fd119;
	neg.f32 	%f342, %f341;
	setp.lt.s32 	%p89, %r359, 0;
	selp.f32 	%f427, %f342, %f341, %p89;
$L__BB3_50:
	mul.f32 	%f344, %f427, %f427;
	fma.rn.f32 	%f345, %f344, 0f3C190000, 0f3B560000;
	fma.rn.f32 	%f346, %f345, %f344, 0f3CC70000;
	fma.rn.f32 	%f347, %f346, %f344, 0f3D5B0000;
	fma.rn.f32 	%f348, %f347, %f344, 0f3E089438;
	fma.rn.f32 	%f349, %f348, %f344, 0f3EAAAA88;
	mul.rn.f32 	%f350, %f344, %f427;
	fma.rn.f32 	%f351, %f349, %f350, %f427;
	abs.f32 	%f352, %f427;
	setp.eq.f32 	%p90, %f352, 0f3A00B43C;
	selp.f32 	%f353, %f427, %f351, %p90;
	and.b32  	%r364, %r408, 1;
	setp.eq.b32 	%p91, %r364, 1;
	neg.f32 	%f354, %f353;
	rcp.approx.ftz.f32 	%f355, %f354;
	selp.f32 	%f356, %f355, %f353, %p91;
	mov.f32 	%f357, 0fBF800000;
	div.rn.f32 	%f428, %f357, %f356;
$L__BB3_51:
	sub.f32 	%f358, %f12, %f34;
	div.rn.f32 	%f359, %f13, %f358;
	setp.eq.f32 	%p92, %f358, 0f00000000;
	selp.f32 	%f360, 0f501502F9, %f359, %p92;
	sub.f32 	%f361, %f360, %f428;
	fma.rn.f32 	%f362, %f360, %f428, 0f3F800000;
	div.rn.f32 	%f363, %f361, %f362;
	abs.f32 	%f364, %f363;
	setp.gt.f32 	%p93, %f364, 0f3F800000;
	rcp.approx.ftz.f32 	%f365, %f364;
	selp.f32 	%f366, %f365, %f364, %p93;
	mul.f32 	%f367, %f366, %f366;
	fma.rn.f32 	%f368, %f367, 0f3B2090AA, 0fBC6BE14F;
	fma.rn.f32 	%f369, %f368, %f367, 0f3D23397E;
	fma.rn.f32 	%f370, %f369, %f367, 0fBD948A7A;
	fma.rn.f32 	%f371, %f370, %f367, 0f3DD76B21;
	fma.rn.f32 	%f372, %f371, %f367, 0fBE111E88;
	fma.rn.f32 	%f373, %f372, %f367, 0f3E4CAF60;
	fma.rn.f32 	%f374, %f373, %f367, 0fBEAAAA27;
	mul.f32 	%f375, %f367, %f374;
	fma.rn.f32 	%f376, %f375, %f366, %f366;
	neg.f32 	%f377, %f376;
	fma.rn.f32 	%f378, 0f3F6EE581, 0f3FD774EB, %f377;
	selp.f32 	%f379, %f378, %f376, %p93;
	setp.num.f32 	%p94, %f364, %f364;
	copysign.f32 	%f380, %f363, %f379;
	selp.f32 	%f381, %f380, %f379, %p94;
	mul.f32 	%f382, %f423, %f381;
	div.rn.f32 	%f383, %f382, %f113;
	cvt.f64.f32 	%fd120, %f383;
	add.f64 	%fd121, %fd16, %fd120;
	cvt.rmi.f64.f64 	%fd122, %fd121;
	cvt.rzi.s32.f64 	%r412, %fd122;
	setp.gt.s32 	%p95, %r412, -1;
	mov.b32 	%r411, 0;
	mov.f32 	%f432, %f34;
	@%p95 bra 	$L__BB3_53;
	ld.shared.f32 	%f432, [_ZZ34BackProjTransFanArcDisCUDA2dKernelILb0EEvPfyPKfiiiiffffffffE12DetProj2Axis];
	sub.f32 	%f384, %f432, %f34;
	div.rn.f32 	%f385, %f384, %f35;
	cvt.rmi.f32.f32 	%f386, %f385;
	cvt.rzi.s32.f32 	%r411, %f386;
	mov.b32 	%r412, 0;
$L__BB3_53:
	add.s32 	%r367, %r411, 1;
	cvt.rn.f32.s32 	%f387, %r367;
	fma.rn.f32 	%f433, %f35, %f387, %f34;
	setp.ge.s32 	%p96, %r412, %r7;
	@%p96 bra 	$L__BB3_55;
	shl.b32 	%r368, %r412, 2;
	mov.u32 	%r369, _ZZ34BackProjTransFanArcDisCUDA2dKernelILb0EEvPfyPKfiiiiffffffffE12DetProj2Axis;
	add.s32 	%r370, %r369, %r368;
	ld.shared.f32 	%f435, [%r370+4];
$L__BB3_55:
	setp.ge.s32 	%p98, %r411, %r151;
	mov.f32 	%f431, 0f00000000;
	or.pred  	%p99, %p98, %p96;
	@%p99 bra 	$L__BB3_62;
	cvt.rn.f32.s32 	%f49, %r66;
	mov.f32 	%f431, 0f00000000;
$L__BB3_57:
	mov.f32 	%f52, %f433;
	setp.geu.f32 	%p100, %f52, %f435;
	mov.f32 	%f419, 0f00000000;
	@%p100 bra 	$L__BB3_59;
	sub.f32 	%f401, %f52, %f432;
	cvt.rn.f32.s32 	%f402, %r411;
	tex.3d.v4.f32.f32 	{%f403, %f404, %f405, %f406}, [%rd52, {%f402, %f49, %f32, %f32}];
	fma.rn.f32 	%f431, %f401, %f403, %f431;
	add.s32 	%r411, %r411, 1;
	add.f32 	%f433, %f35, %f52;
	mov.f32 	%f432, %f52;
	bra.uni 	$L__BB3_61;
$L__BB3_59:
	sub.f32 	%f391, %f435, %f432;
	cvt.rn.f32.s32 	%f392, %r411;
	tex.3d.v4.f32.f32 	{%f393, %f394, %f395, %f396}, [%rd52, {%f392, %f49, %f32, %f32}];
	fma.rn.f32 	%f397, %f391, %f393, %f431;
	div.rn.f32 	%f398, %f397, %f35;
	shl.b32 	%r371, %r412, 2;
	mov.u32 	%r372, _ZZ34BackProjTransFanArcDisCUDA2dKernelILb0EEvPfyPKfiiiiffffffffE8ProjTemp;
	add.s32 	%r373, %r372, %r371;
	atom.shared.add.f32 	%f399, [%r373], %f398;
	add.s32 	%r412, %r412, 1;
	setp.ge.s32 	%p101, %r412, %r7;
	mov.f32 	%f433, %f52;
	mov.f32 	%f432, %f435;
	mov.f32 	%f431, %f419;
	@%p101 bra 	$L__BB3_61;
	mov.u32 	%r375, _ZZ34BackProjTransFanArcDisCUDA2dKernelILb0EEvPfyPKfiiiiffffffffE12DetProj2Axis;
	add.s32 	%r376, %r375, %r371;
	ld.shared.f32 	%f435, [%r376+8];
$L__BB3_61:
	setp.lt.s32 	%p102, %r411, %r151;
	setp.lt.s32 	%p103, %r412, %r7;
	and.pred  	%p104, %p102, %p103;
	@%p104 bra 	$L__BB3_57;
$L__BB3_62:
	setp.eq.f32 	%p105, %f431, 0f00000000;
	@%p105 bra 	$L__BB3_64;
	div.rn.f32 	%f407, %f431, %f35;
	shl.b32 	%r377, %r412, 2;
	mov.u32 	%r378, _ZZ34BackProjTransFanArcDisCUDA2dKernelILb0EEvPfyPKfiiiiffffffffE8ProjTemp;
	add.s32 	%r379, %r378, %r377;
	atom.shared.add.f32 	%f408, [%r379], %f407;
$L__BB3_64:
	add.s32 	%r404, %r65, 1;
	mad.lo.s32 	%r403, %r3, %r65, %r3;
	setp.lt.u32 	%p106, %r403, %r152;
	@%p106 bra 	$L__BB3_40;
$L__BB3_65:
	bar.sync 	0;
	setp.ge.s32 	%p107, %r6, %r154;
	@%p107 bra 	$L__BB3_115;
	ld.param.u32 	%r386, [_Z34BackProjTransFanArcDisCUDA2dKernelILb0EEvPfyPKfiiiiffffffff_param_5];
	ld.shared.f32 	%f409, [%r35];
	mul.f32 	%f410, %f14, %f409;
	st.shared.f32 	[%r35], %f410;
	setp.ge.f32 	%p108, %f11, 0f00000000;
	not.b32 	%r380, %r6;
	add.s32 	%r381, %r154, %r380;
	selp.b32 	%r382, %r6, %r381, %p108;
	mad.lo.s32 	%r383, %r386, %r1, %r2;
	mad.lo.s32 	%r384, %r383, %r154, %r382;
	mul.wide.s32 	%rd130, %r384, 4;
	add.s64 	%rd131, %rd1, %rd130;
	st.global.f32 	[%rd131], %f410;
	bra.uni 	$L__BB3_115;
$L__BB3_67:
	shl.b32 	%r201, %r5, 2;
	mov.u32 	%r202, _ZZ34BackProjTransFanArcDisCUDA2dKernelILb0EEvPfyPKfiiiiffffffffE8ProjTemp;
	add.s32 	%r93, %r202, %r201;
	mov.b32 	%r203, 0;
	st.shared.u32 	[%r93], %r203;
	setp.ltu.f32 	%p19, %f7, 0f00000000;
	@%p19 bra 	$L__BB3_69;
	cvt.rn.f64.u32 	%fd37, %r4;
	cvt.rn.f64.s32 	%fd38, %r154;
	mul.f64 	%fd39, %fd38, 0d3FE0000000000000;
	sub.f64 	%fd40, %fd37, %fd39;
	cvt.f64.f32 	%fd130, %f113;
	cvt.f64.f32 	%fd128, %f117;
	fma.rn.f64 	%fd41, %fd40, %fd130, %fd128;
	cvt.f64.f32 	%fd42, %f1;
	add.f64 	%fd127, %fd41, %fd42;
	add.s32 	%r204, %r6, 1;
	cvt.rn.f64.u32 	%fd43, %r204;
	sub.f64 	%fd129, %fd43, %fd39;
	mov.f32 	%f442, 0f3F800000;
	bra.uni 	$L__BB3_70;
$L__BB3_69:
	cvt.rn.f64.s32 	%fd44, %r154;
	mul.f64 	%fd45, %fd44, 0d3FE0000000000000;
	cvt.rn.f64.u32 	%fd46, %r4;
	sub.f64 	%fd47, %fd45, %fd46;
	cvt.f64.f32 	%fd130, %f113;
	cvt.f64.f32 	%fd128, %f117;
	fma.rn.f64 	%fd48, %fd47, %fd130, %fd128;
	cvt.f64.f32 	%fd49, %f1;
	add.f64 	%fd127, %fd48, %fd49;
	cvt.rn.f64.u32 	%fd50, %r6;
	sub.f64 	%fd51, %fd45, %fd50;
	add.f64 	%fd129, %fd51, 0dBFF0000000000000;
	mov.f32 	%f442, 0fBF800000;
$L__BB3_70:
	fma.rn.f64 	%fd52, %fd129, %fd130, %fd128;
	cvt.f64.f32 	%fd53, %f1;
	add.f64 	%fd54, %fd52, %fd53;
	cvt.rn.f32.f64 	%f65, %fd54;
	cvt.rn.f32.f64 	%f66, %fd127;
	mul.f32 	%f156, %f66, 0f3F22F983;
	cvt.rni.s32.f32 	%r419, %f156;
	cvt.rn.f32.s32 	%f157, %r419;
	fma.rn.f32 	%f158, %f157, 0fBFC90FDA, %f66;
	fma.rn.f32 	%f159, %f157, 0fB3A22168, %f158;
	fma.rn.f32 	%f443, %f157, 0fA7C234C5, %f159;
	abs.f32 	%f68, %f66;
	setp.ltu.f32 	%p20, %f68, 0f47CE4780;
	@%p20 bra 	$L__BB3_78;
	setp.neu.f32 	%p21, %f68, 0f7F800000;
	@%p21 bra 	$L__BB3_73;
	mov.f32 	%f162, 0f00000000;
	mul.rn.f32 	%f443, %f66, %f162;
	mov.b32 	%r419, 0;
	bra.uni 	$L__BB3_78;
$L__BB3_73:
	mov.b32 	%r95, %f66;
	shl.b32 	%r206, %r95, 8;
	or.b32  	%r96, %r206, -2147483648;
	mov.b64 	%rd147, 0;
	mov.b32 	%r416, 0;
	mov.u64 	%rd145, __cudart_i2opi_f;
	mov.u64 	%rd146, %rd2;
$L__BB3_74:
	.pragma "nounroll";
	ld.global.nc.u32 	%r207, [%rd145];
	mad.wide.u32 	%rd76, %r207, %r96, %rd147;
	shr.u64 	%rd147, %rd76, 32;
	st.local.u32 	[%rd146], %rd76;
	add.s32 	%r416, %r416, 1;
	add.s64 	%rd146, %rd146, 4;
	add.s64 	%rd145, %rd145, 4;
	setp.ne.s32 	%p22, %r416, 6;
	@%p22 bra 	$L__BB3_74;
	shr.u32 	%r208, %r95, 23;
	st.local.u32 	[%rd2+24], %rd147;
	and.b32  	%r99, %r208, 31;
	and.b32  	%r209, %r208, 224;
	add.s32 	%r210, %r209, -128;
	shr.u32 	%r211, %r210, 5;
	mul.wide.u32 	%rd77, %r211, 4;
	sub.s64 	%rd41, %rd2, %rd77;
	ld.local.u32 	%r417, [%rd41+24];
	ld.local.u32 	%r418, [%rd41+20];
	setp.eq.s32 	%p23, %r99, 0;
	@%p23 bra 	$L__BB3_77;
	shf.l.wrap.b32 	%r417, %r418, %r417, %r99;
	ld.local.u32 	%r212, [%rd41+16];
	shf.l.wrap.b32 	%r418, %r212, %r418, %r99;
$L__BB3_77:
	shr.u32 	%r213, %r417, 30;
	shf.l.wrap.b32 	%r214, %r418, %r417, 2;
	shl.b32 	%r215, %r418, 2;
	shr.u32 	%r216, %r214, 31;
	add.s32 	%r217, %r216, %r213;
	neg.s32 	%r218, %r217;
	setp.lt.s32 	%p24, %r95, 0;
	selp.b32 	%r419, %r218, %r217, %p24;
	xor.b32  	%r219, %r214, %r95;
	shr.s32 	%r220, %r214, 31;
	xor.b32  	%r221, %r220, %r214;
	xor.b32  	%r222, %r220, %r215;
	cvt.u64.u32 	%rd78, %r221;
	shl.b64 	%rd79, %rd78, 32;
	cvt.u64.u32 	%rd80, %r222;
	or.b64  	%rd81, %rd79, %rd80;
	cvt.rn.f64.s64 	%fd55, %rd81;
	mul.f64 	%fd56, %fd55, 0d3BF921FB54442D19;
	cvt.rn.f32.f64 	%f160, %fd56;
	neg.f32 	%f161, %f160;
	setp.lt.s32 	%p25, %r219, 0;
	selp.f32 	%f443, %f161, %f160, %p25;
$L__BB3_78:
	mul.f32 	%f163, %f443, %f443;
	fma.rn.f32 	%f164, %f163, 0f3C190000, 0f3B560000;
	fma.rn.f32 	%f165, %f164, %f163, 0f3CC70000;
	fma.rn.f32 	%f166, %f165, %f163, 0f3D5B0000;
	fma.rn.f32 	%f167, %f166, %f163, 0f3E089438;
	fma.rn.f32 	%f168, %f167, %f163, 0f3EAAAA88;
	mul.rn.f32 	%f169, %f163, %f443;
	fma.rn.f32 	%f170, %f168, %f169, %f443;
	abs.f32 	%f171, %f443;
	setp.eq.f32 	%p26, %f171, 0f3A00B43C;
	selp.f32 	%f172, %f443, %f170, %p26;
	and.b32  	%r224, %r419, 1;
	setp.eq.b32 	%p27, %r224, 1;
	neg.f32 	%f173, %f172;
	rcp.approx.ftz.f32 	%f174, %f173;
	selp.f32 	%f175, %f174, %f172, %p27;
	div.rn.f32 	%f176, %f12, %f175;
	add.f32 	%f72, %f13, %f176;
	mul.f32 	%f177, %f65, 0f3F22F983;
	cvt.rni.s32.f32 	%r423, %f177;
	cvt.rn.f32.s32 	%f178, %r423;
	fma.rn.f32 	%f179, %f178, 0fBFC90FDA, %f65;
	fma.rn.f32 	%f180, %f178, 0fB3A22168, %f179;
	fma.rn.f32 	%f444, %f178, 0fA7C234C5, %f180;
	abs.f32 	%f74, %f65;
	setp.ltu.f32 	%p28, %f74, 0f47CE4780;
	@%p28 bra 	$L__BB3_86;
	setp.neu.f32 	%p29, %f74, 0f7F800000;
	@%p29 bra 	$L__BB3_81;
	mov.f32 	%f183, 0f00000000;
	mul.rn.f32 	%f444, %f65, %f183;
	mov.b32 	%r423, 0;
	bra.uni 	$L__BB3_86;
$L__BB3_81:
	mov.b32 	%r109, %f65;
	shl.b32 	%r226, %r109, 8;
	or.b32  	%r110, %r226, -2147483648;
	mov.b64 	%rd148, 0;
	mov.b32 	%r420, 0;
	mov.u64 	%rd84, __cudart_i2opi_f;
$L__BB3_82:
	.pragma "nounroll";
	mul.wide.u32 	%rd83, %r420, 4;
	add.s64 	%rd85, %rd84, %rd83;
	ld.global.nc.u32 	%r227, [%rd85];
	mad.wide.u32 	%rd86, %r227, %r110, %rd148;
	shr.u64 	%rd148, %rd86, 32;
	add.s64 	%rd87, %rd2, %rd83;
	st.local.u32 	[%rd87], %rd86;
	add.s32 	%r420, %r420, 1;
	setp.ne.s32 	%p30, %r420, 6;
	@%p30 bra 	$L__BB3_82;
	shr.u32 	%r228, %r109, 23;
	st.local.u32 	[%rd2+24], %rd148;
	and.b32  	%r113, %r228, 31;
	and.b32  	%r229, %r228, 224;
	add.s32 	%r230, %r229, -128;
	shr.u32 	%r231, %r230, 5;
	mul.wide.u32 	%rd88, %r231, 4;
	sub.s64 	%rd44, %rd2, %rd88;
	ld.local.u32 	%r421, [%rd44+24];
	ld.local.u32 	%r422, [%rd44+20];
	setp.eq.s32 	%p31, %r113, 0;
	@%p31 bra 	$L__BB3_85;
	shf.l.wrap.b32 	%r421, %r422, %r421, %r113;
	ld.local.u32 	%r232, [%rd44+16];
	shf.l.wrap.b32 	%r422, %r232, %r422, %r113;
$L__BB3_85:
	shr.u32 	%r233, %r421, 30;
	shf.l.wrap.b32 	%r234, %r422, %r421, 2;
	shl.b32 	%r235, %r422, 2;
	shr.u32 	%r236, %r234, 31;
	add.s32 	%r237, %r236, %r233;
	neg.s32 	%r238, %r237;
	setp.lt.s32 	%p32, %r109, 0;
	selp.b32 	%r423, %r238, %r237, %p32;
	xor.b32  	%r239, %r234, %r109;
	shr.s32 	%r240, %r234, 31;
	xor.b32  	%r241, %r240, %r234;
	xor.b32  	%r242, %r240, %r235;
	cvt.u64.u32 	%rd89, %r241;
	shl.b64 	%rd90, %rd89, 32;
	cvt.u64.u32 	%rd91, %r242;
	or.b64  	%rd92, %rd90, %rd91;
	cvt.rn.f64.s64 	%fd57, %rd92;
	mul.f64 	%fd58, %fd57, 0d3BF921FB54442D19;
	cvt.rn.f32.f64 	%f181, %fd58;
	neg.f32 	%f182, %f181;
	setp.lt.s32 	%p33, %r239, 0;
	selp.f32 	%f444, %f182, %f181, %p33;
$L__BB3_86:
	mul.f32 	%f184, %f444, %f444;
	fma.rn.f32 	%f185, %f184, 0f3C190000, 0f3B560000;
	fma.rn.f32 	%f186, %f185, %f184, 0f3CC70000;
	fma.rn.f32 	%f187, %f186, %f184, 0f3D5B0000;
	fma.rn.f32 	%f188, %f187, %f184, 0f3E089438;
	fma.rn.f32 	%f189, %f188, %f184, 0f3EAAAA88;
	mul.rn.f32 	%f190, %f184, %f444;
	fma.rn.f32 	%f191, %f189, %f190, %f444;
	abs.f32 	%f192, %f444;
	setp.eq.f32 	%p34, %f192, 0f3A00B43C;
	selp.f32 	%f193, %f444, %f191, %p34;
	and.b32  	%r244, %r423, 1;
	setp.eq.b32 	%p35, %r244, 1;
	neg.f32 	%f194, %f193;
	rcp.approx.ftz.f32 	%f195, %f194;
	selp.f32 	%f196, %f195, %f193, %p35;
	div.rn.f32 	%f197, %f12, %f196;
	add.f32 	%f453, %f13, %f197;
	setp.ne.s32 	%p36, %r5, 0;
	@%p36 bra 	$L__BB3_88;
	st.shared.f32 	[_ZZ34BackProjTransFanArcDisCUDA2dKernelILb0EEvPfyPKfiiiiffffffffE12DetProj2Axis], %f72;
$L__BB3_88:
	ld.param.f32 	%f417, [_Z34BackProjTransFanArcDisCUDA2dKernelILb0EEvPfyPKfiiiiffffffff_param_13];
	ld.param.f32 	%f413, [_Z34BackProjTransFanArcDisCUDA2dKernelILb0EEvPfyPKfiiiiffffffff_param_8];
	mov.u32 	%r246, _ZZ34BackProjTransFanArcDisCUDA2dKernelILb0EEvPfyPKfiiiiffffffffE12DetProj2Axis;
	add.s32 	%r247, %r246, %r201;
	st.shared.f32 	[%r247+4], %f453;
	bar.sync 	0;
	neg.s32 	%r248, %r152;
	cvt.rn.f64.s32 	%fd59, %r248;
	mul.f64 	%fd60, %fd59, 0d3FE0000000000000;
	cvt.f64.f32 	%fd61, %f413;
	cvt.f64.f32 	%fd62, %f417;
	fma.rn.f64 	%fd29, %fd60, %fd61, %fd62;
	cvt.rn.f64.s32 	%fd63, %r152;
	mul.f64 	%fd64, %fd63, 0d3FE0000000000000;
	fma.rn.f64 	%fd30, %fd64, %fd61, %fd62;
	setp.eq.s32 	%p37, %r151, 0;
	@%p37 bra 	$L__BB3_113;
	cvt.rn.f32.f64 	%f198, %fd30;
	cvt.rn.f32.f64 	%f199, %fd29;
	cvt.rn.f64.s32 	%fd65, %r151;
	mul.f64 	%fd31, %fd65, 0d3FE0000000000000;
	mul.f32 	%f79, %f12, %f199;
	mul.f32 	%f80, %f12, %f198;
	cvt.rn.f64.s32 	%fd66, %r154;
	mul.f64 	%fd67, %fd66, 0d3FE0000000000000;
	cvt.rn.f64.u32 	%fd68, %r4;
	sub.f64 	%fd32, %fd67, %fd68;
	cvt.rn.f32.u32 	%f81, %r1;
	mov.b32 	%r424, 0;
	mov.u64 	%rd93, __cudart_i2opi_f;
	mov.u32 	%r425, %r424;
$L__BB3_90:
	mov.u32 	%r123, %r425;
	add.s32 	%r124, %r424, %r5;
	setp.ge.s32 	%p38, %r124, %r151;
	@%p38 bra 	$L__BB3_112;
	ld.param.f32 	%f415, [_Z34BackProjTransFanArcDisCUDA2dKernelILb0EEvPfyPKfiiiiffffffff_param_12];
	ld.param.f32 	%f411, [_Z34BackProjTransFanArcDisCUDA2dKernelILb0EEvPfyPKfiiiiffffffff_param_7];
	cvt.rn.f64.s32 	%fd69, %r124;
	sub.f64 	%fd70, %fd69, %fd31;
	add.f64 	%fd71, %fd70, 0d3FE0000000000000;
	cvt.f64.f32 	%fd72, %f411;
	cvt.f64.f32 	%fd73, %f415;
	fma.rn.f64 	%fd74, %fd71, %fd72, %fd73;
	cvt.rn.f32.f64 	%f200, %fd74;
	mul.f32 	%f201, %f13, %f200;
	sub.f32 	%f202, %f201, %f79;
	sub.f32 	%f203, %f200, %f12;
	div.rn.f32 	%f83, %f202, %f203;
	sub.f32 	%f204, %f201, %f80;
	div.rn.f32 	%f205, %f204, %f203;
	sub.f32 	%f206, %f205, %f83;
	cvt.rn.f32.s32 	%f207, %r152;
	div.rn.f32 	%f84, %f206, %f207;
	ld.global.nc.f32 	%f208, [%rd3];
	add.f32 	%f85, %f117, %f208;
	mul.f32 	%f209, %f85, 0f3F22F983;
	cvt.rni.s32.f32 	%r429, %f209;
	cvt.rn.f32.s32 	%f210, %r429;
	fma.rn.f32 	%f211, %f210, 0fBFC90FDA, %f85;
	fma.rn.f32 	%f212, %f210, 0fB3A22168, %f211;
	fma.rn.f32 	%f446, %f210, 0fA7C234C5, %f212;
	abs.f32 	%f87, %f85;
	setp.ltu.f32 	%p39, %f87, 0f47CE4780;
	@%p39 bra 	$L__BB3_99;
	setp.neu.f32 	%p40, %f87, 0f7F800000;
	@%p40 bra 	$L__BB3_94;
	mov.f32 	%f215, 0f00000000;
	mul.rn.f32 	%f446, %f85, %f215;
	mov.b32 	%r429, 0;
	bra.uni 	$L__BB3_99;
$L__BB3_94:
	mov.b32 	%r126, %f85;
	mov.b64 	%rd151, 0;
	mov.b32 	%r426, 0;
	mov.u64 	%rd149, %rd93;
	mov.u64 	%rd150, %rd2;
$L__BB3_95:
	.pragma "nounroll";
	ld.global.nc.u32 	%r251, [%rd149];
	shl.b32 	%r252, %r126, 8;
	or.b32  	%r253, %r252, -2147483648;
	mad.wide.u32 	%rd95, %r251, %r253, %rd151;
	shr.u64 	%rd151, %rd95, 32;
	st.local.u32 	[%rd150], %rd95;
	add.s32 	%r426, %r426, 1;
	add.s64 	%rd150, %rd150, 4;
	add.s64 	%rd149, %rd149, 4;
	setp.ne.s32 	%p41, %r426, 6;
	@%p41 bra 	$L__BB3_95;
	shr.u32 	%r254, %r126, 23;
	st.local.u32 	[%rd2+24], %rd151;
	and.b32  	%r129, %r254, 31;
	and.b32  	%r255, %r254, 224;
	add.s32 	%r256, %r255, -128;
	shr.u32 	%r257, %r256, 5;
	mul.wide.u32 	%rd96, %r257, 4;
	sub.s64 	%rd51, %rd2, %rd96;
	ld.local.u32 	%r427, [%rd51+24];
	ld.local.u32 	%r428, [%rd51+20];
	setp.eq.s32 	%p42, %r129, 0;
	@%p42 bra 	$L__BB3_98;
	shf.l.wrap.b32 	%r427, %r428, %r427, %r129;
	ld.local.u32 	%r258, [%rd51+16];
	shf.l.wrap.b32 	%r428, %r258, %r428, %r129;
$L__BB3_98:
	shr.u32 	%r259, %r427, 30;
	shf.l.wrap.b32 	%r260, %r428, %r427, 2;
	shl.b32 	%r261, %r428, 2;
	shr.u32 	%r262, %r260, 31;
	add.s32 	%r263, %r262, %r259;
	neg.s32 	%r264, %r263;
	setp.lt.s32 	%p43, %r126, 0;
	selp.b32 	%r429, %r264, %r263, %p43;
	xor.b32  	%r265, %r260, %r126;
	shr.s32 	%r266, %r260, 31;
	xor.b32  	%r267, %r266, %r260;
	xor.b32  	%r268, %r266, %r261;
	cvt.u64.u32 	%rd97, %r267;
	shl.b64 	%rd98, %rd97, 32;
	cvt.u64.u32 	%rd99, %r268;
	or.b64  	%rd100, %rd98, %rd99;
	cvt.rn.f64.s64 	%fd75, %rd100;
	mul.f64 	%fd76, %fd75, 0d3BF921FB54442D19;
	cvt.rn.f32.f64 	%f213, %fd76;
	neg.f32 	%f214, %f213;
	setp.lt.s32 	%p44, %r265, 0;
	selp.f32 	%f446, %f214, %f213, %p44;
$L__BB3_99:
	sub.f32 	%f216, %f13, %f83;
	div.rn.f32 	%f217, %f216, %f12;
	mul.f32 	%f218, %f446, %f446;
	fma.rn.f32 	%f219, %f218, 0f3C190000, 0f3B560000;
	fma.rn.f32 	%f220, %f219, %f218, 0f3CC70000;
	fma.rn.f32 	%f221, %f220, %f218, 0f3D5B0000;
	fma.rn.f32 	%f222, %f221, %f218, 0f3E089438;
	fma.rn.f32 	%f223, %f222, %f218, 0f3EAAAA88;
	mul.rn.f32 	%f224, %f218, %f446;
	fma.rn.f32 	%f225, %f223, %f224, %f446;
	abs.f32 	%f226, %f446;
	setp.eq.f32 	%p45, %f226, 0f3A00B43C;
	selp.f32 	%f227, %f446, %f225, %p45;
	and.b32  	%r271, %r429, 1;
	setp.eq.b32 	%p46, %r271, 1;
	neg.f32 	%f228, %f227;
	rcp.approx.ftz.f32 	%f229, %f228;
	selp.f32 	%f230, %f229, %f227, %p46;
	mov.f32 	%f231, 0fBF800000;
	div.rn.f32 	%f232, %f231, %f230;
	sub.f32 	%f233, %f217, %f232;
	fma.rn.f32 	%f234, %f217, %f232, 0f3F800000;
	div.rn.f32 	%f235, %f233, %f234;
	abs.f32 	%f236, %f235;
	setp.gt.f32 	%p47, %f236, 0f3F800000;
	rcp.approx.ftz.f32 	%f237, %f236;
	selp.f32 	%f238, %f237, %f236, %p47;
	mul.f32 	%f239, %f238, %f238;
	fma.rn.f32 	%f240, %f239, 0f3B2090AA, 0fBC6BE14F;
	fma.rn.f32 	%f241, %f240, %f239, 0f3D23397E;
	fma.rn.f32 	%f242, %f241, %f239, 0fBD948A7A;
	fma.rn.f32 	%f243, %f242, %f239, 0f3DD76B21;
	fma.rn.f32 	%f244, %f243, %f239, 0fBE111E88;
	fma.rn.f32 	%f245, %f244, %f239, 0f3E4CAF60;
	fma.rn.f32 	%f246, %f245, %f239, 0fBEAAAA27;
	mul.f32 	%f247, %f239, %f246;
	fma.rn.f32 	%f248, %f247, %f238, %f238;
	neg.f32 	%f249, %f248;
	fma.rn.f32 	%f250, 0f3F6EE581, 0f3FD774EB, %f249;
	selp.f32 	%f251, %f250, %f248, %p47;
	setp.num.f32 	%p48, %f236, %f236;
	copysign.f32 	%f252, %f235, %f251;
	selp.f32 	%f253, %f252, %f251, %p48;
	mul.f32 	%f254, %f442, %f253;
	div.rn.f32 	%f255, %f254, %f113;
	cvt.f64.f32 	%fd77, %f255;
	add.f64 	%fd78, %fd32, %fd77;
	cvt.rmi.f64.f64 	%fd79, %fd78;
	cvt.rzi.s32.f64 	%r433, %fd79;
	setp.gt.s32 	%p49, %r433, -1;
	mov.b32 	%r432, 0;
	mov.f32 	%f450, %f83;
	@%p49 bra 	$L__BB3_101;
	ld.shared.f32 	%f450, [_ZZ34BackProjTransFanArcDisCUDA2dKernelILb0EEvPfyPKfiiiiffffffffE12DetProj2Axis];
	sub.f32 	%f256, %f450, %f83;
	div.rn.f32 	%f257, %f256, %f84;
	cvt.rmi.f32.f32 	%f258, %f257;
	cvt.rzi.s32.f32 	%r432, %f258;
	mov.b32 	%r433, 0;
$L__BB3_101:
	add.s32 	%r273, %r432, 1;
	cvt.rn.f32.s32 	%f259, %r273;
	fma.rn.f32 	%f451, %f84, %f259, %f83;
	setp.ge.s32 	%p50, %r433, %r7;
	@%p50 bra 	$L__BB3_103;
	shl.b32 	%r274, %r433, 2;
	mov.u32 	%r275, _ZZ34BackProjTransFanArcDisCUDA2dKernelILb0EEvPfyPKfiiiiffffffffE12DetProj2Axis;
	add.s32 	%r276, %r275, %r274;
	ld.shared.f32 	%f453, [%r276+4];
$L__BB3_103:
	setp.ge.s32 	%p52, %r432, %r152;
	mov.f32 	%f449, 0f00000000;
	or.pred  	%p53, %p52, %p50;
	@%p53 bra 	$L__BB3_110;
	cvt.rn.f32.s32 	%f96, %r124;
	mov.f32 	%f449, 0f00000000;
$L__BB3_105:
	mov.f32 	%f99, %f451;
	setp.geu.f32 	%p54, %f99, %f453;
	mov.f32 	%f420, 0f00000000;
	@%p54 bra 	$L__BB3_107;
	sub.f32 	%f273, %f99, %f450;
	not.b32 	%r285, %r432;
	add.s32 	%r286, %r152, %r285;
	cvt.rn.f32.s32 	%f274, %r286;
	tex.3d.v4.f32.f32 	{%f275, %f276, %f277, %f278}, [%rd52, {%f96, %f274, %f81, %f81}];
	fma.rn.f32 	%f449, %f273, %f275, %f449;
	add.s32 	%r432, %r432, 1;
	add.f32 	%f451, %f84, %f99;
	mov.f32 	%f450, %f99;
	bra.uni 	$L__BB3_109;
$L__BB3_107:
	sub.f32 	%f263, %f453, %f450;
	not.b32 	%r277, %r432;
	add.s32 	%r278, %r152, %r277;
	cvt.rn.f32.s32 	%f264, %r278;
	tex.3d.v4.f32.f32 	{%f265, %f266, %f267, %f268}, [%rd52, {%f96, %f264, %f81, %f81}];
	fma.rn.f32 	%f269, %f263, %f265, %f449;
	div.rn.f32 	%f270, %f269, %f84;
	shl.b32 	%r279, %r433, 2;
	mov.u32 	%r280, _ZZ34BackProjTransFanArcDisCUDA2dKernelILb0EEvPfyPKfiiiiffffffffE8ProjTemp;
	add.s32 	%r281, %r280, %r279;
	atom.shared.add.f32 	%f271, [%r281], %f270;
	add.s32 	%r433, %r433, 1;
	setp.ge.s32 	%p55, %r433, %r7;
	mov.f32 	%f451, %f99;
	mov.f32 	%f450, %f453;
	mov.f32 	%f449, %f420;
	@%p55 bra 	$L__BB3_109;
	mov.u32 	%r283, _ZZ34BackProjTransFanArcDisCUDA2dKernelILb0EEvPfyPKfiiiiffffffffE12DetProj2Axis;
	add.s32 	%r284, %r283, %r279;
	ld.shared.f32 	%f453, [%r284+8];
$L__BB3_109:
	setp.lt.s32 	%p56, %r432, %r152;
	setp.lt.s32 	%p57, %r433, %r7;
	and.pred  	%p58, %p56, %p57;
	@%p58 bra 	$L__BB3_105;
$L__BB3_110:
	setp.eq.f32 	%p59, %f449, 0f00000000;
	@%p59 bra 	$L__BB3_112;
	div.rn.f32 	%f279, %f449, %f84;
	shl.b32 	%r287, %r433, 2;
	mov.u32 	%r288, _ZZ34BackProjTransFanArcDisCUDA2dKernelILb0EEvPfyPKfiiiiffffffffE8ProjTemp;
	add.s32 	%r289, %r288, %r287;
	atom.shared.add.f32 	%f280, [%r289], %f279;
$L__BB3_112:
	add.s32 	%r425, %r123, 1;
	mad.lo.s32 	%r424, %r3, %r123, %r3;
	setp.lt.u32 	%p60, %r424, %r151;
	@%p60 bra 	$L__BB3_90;
$L__BB3_113:
	bar.sync 	0;
	setp.ge.s32 	%p61, %r6, %r154;
	@%p61 bra 	$L__BB3_115;
	ld.param.u32 	%r385, [_Z34BackProjTransFanArcDisCUDA2dKernelILb0EEvPfyPKfiiiiffffffff_param_5];
	ld.shared.f32 	%f281, [%r93];
	mul.f32 	%f282, %f14, %f281;
	st.shared.f32 	[%r93], %f282;
	setp.ge.f32 	%p62, %f7, 0f00000000;
	not.b32 	%r290, %r6;
	add.s32 	%r291, %r154, %r290;
	selp.b32 	%r292, %r6, %r291, %p62;
	mad.lo.s32 	%r293, %r385, %r1, %r2;
	mad.lo.s32 	%r294, %r293, %r154, %r292;
	mul.wide.s32 	%rd101, %r294, 4;
	add.s64 	%rd102, %rd1, %rd101;
	st.global.f32 	[%rd102], %f282;
$L__BB3_115:
	ret;

}
	// .globl	_Z29BackProjFanArcDisCUDA2dKernelILb1EEvPfPKfS2_iiiiffffffff
.visible .entry _Z29BackProjFanArcDisCUDA2dKernelILb1EEvPfPKfS2_iiiiffffffff(
	.param .u64 .ptr .align 1 _Z29BackProjFanArcDisCUDA2dKernelILb1EEvPfPKfS2_iiiiffffffff_param_0,
	.param .u64 .ptr .align 1 _Z29BackProjFanArcDisCUDA2dKernelILb1EEvPfPKfS2_iiiiffffffff_param_1,
	.param .u64 .ptr .align 1 _Z29BackProjFanArcDisCUDA2dKernelILb1EEvPfPKfS2_iiiiffffffff_param_2,
	.param .u32 _Z29BackProjFanArcDisCUDA2dKernelILb1EEvPfPKfS2_iiiiffffffff_param_3,
	.param .u32 _Z29BackProjFanArcDisCUDA2dKernelILb1EEvPfPKfS2_iiiiffffffff_param_4,
	.param .u32 _Z29BackProjFanArcDisCUDA2dKernelILb1EEvPfPKfS2_iiiiffffffff_param_5,
	.param .u32 _Z29BackProjFanArcDisCUDA2dKernelILb1EEvPfPKfS2_iiiiffffffff_param_6,
	.param .f32 _Z29BackProjFanArcDisCUDA2dKernelILb1EEvPfPKfS2_iiiiffffffff_param_7,
	.param .f32 _Z29BackProjFanArcDisCUDA2dKernelILb1EEvPfPKfS2_iiiiffffffff_param_8,
	.param .f32 _Z29BackProjFanArcDisCUDA2dKernelILb1EEvPfPKfS2_iiiiffffffff_param_9,
	.param .f32 _Z29BackProjFanArcDisCUDA2dKernelILb1EEvPfPKfS2_iiiiffffffff_param_10,
	.param .f32 _Z29BackProjFanArcDisCUDA2dKernelILb1EEvPfPKfS2_iiiiffffffff_param_11,
	.param .f32 _Z29BackProjFanArcDisCUDA2dKernelILb1EEvPfPKfS2_iiiiffffffff_param_12,
	.param .f32 _Z29BackProjFanArcDisCUDA2dKernelILb1EEvPfPKfS2_iiiiffffffff_param_13,
	.param .f32 _Z29BackProjFanArcDisCUDA2dKernelILb1EEvPfPKfS2_iiiiffffffff_param_14
)
{
	.local .align 4 .b8 	__local_depot4[28];
	.reg .b64 	%SP;
	.reg .b64 	%SPL;
	.reg .pred 	%p<109>;
	.reg .b32 	%r<449>;
	.reg .b32 	%f<472>;
	.reg .b64 	%rd<173>;
	.reg .b64 	%fd<139>;
	// demoted variable
	.shared .align 4 .b8 _ZZ29BackProjFanArcDisCUDA2dKernelILb1EEvPfPKfS2_iiiiffffffffE8ProjTemp[1024];
	// demoted variable
	.shared .align 4 .b8 _ZZ29BackProjFanArcDisCUDA2dKernelILb1EEvPfPKfS2_iiiiffffffffE12DetProj2Axis[1028];
	mov.u64 	%SPL, __local_depot4;
	ld.param.u64 	%rd54, [_Z29BackProjFanArcDisCUDA2dKernelILb1EEvPfPKfS2_iiiiffffffff_param_0];
	ld.param.u64 	%rd55, [_Z29BackProjFanArcDisCUDA2dKernelILb1EEvPfPKfS2_iiiiffffffff_param_1];
	ld.param.u64 	%rd56, [_Z29BackProjFanArcDisCUDA2dKernelILb1EEvPfPKfS2_iiiiffffffff_param_2];
	ld.param.u32 	%r151, [_Z29BackProjFanArcDisCUDA2dKernelILb1EEvPfPKfS2_iiiiffffffff_param_3];
	ld.param.u32 	%r152, [_Z29BackProjFanArcDisCUDA2dKernelILb1EEvPfPKfS2_iiiiffffffff_param_4];
	ld.param.u32 	%r153, [_Z29BackProjFanArcDisCUDA2dKernelILb1EEvPfPKfS2_iiiiffffffff_param_5];
	ld.param.u32 	%r154, [_Z29BackProjFanArcDisCUDA2dKernelILb1EEvPfPKfS2_iiiiffffffff_param_6];
	ld.param.f32 	%f123, [_Z29BackProjFanArcDisCUDA2dKernelILb1EEvPfPKfS2_iiiiffffffff_param_9];
	ld.param.f32 	%f124, [_Z29BackProjFanArcDisCUDA2dKernelILb1EEvPfPKfS2_iiiiffffffff_param_10];
	ld.param.f32 	%f125, [_Z29BackProjFanArcDisCUDA2dKernelILb1EEvPfPKfS2_iiiiffffffff_param_12];
	ld.param.f32 	%f127, [_Z29BackProjFanArcDisCUDA2dKernelILb1EEvPfPKfS2_iiiiffffffff_param_14];
	cvta.to.global.u64 	%rd1, %rd54;
	cvta.to.global.u64 	%rd2, %rd55;
	cvta.to.global.u64 	%rd57, %rd56;
	add.u64 	%rd3, %SPL, 0;
	mov.u32 	%r1, %ctaid.x;
	mov.u32 	%r2, %ctaid.y;
	mov.u32 	%r155, %ctaid.z;
	mov.u32 	%r3, %ntid.x;
	mul.lo.s32 	%r4, %r155, %r3;
	mov.u32 	%r5, %tid.x;
	add.s32 	%r6, %r4, %r5;
	add.s32 	%r156, %r4, %r3;
	setp.gt.u32 	%p1, %r156, %r154;
	sub.s32 	%r157, %r154, %r4;
	selp.b32 	%r7, %r157, %r3, %p1;
	mul.wide.u32 	%rd59, %r2, 4;
	add.s64 	%rd4, %rd57, %rd59;
	ld.global.nc.f32 	%f1, [%rd4];
	mul.f32 	%f128, %f1, 0f3F22F983;
	cvt.rni.s32.f32 	%r406, %f128;
	cvt.rn.f32.s32 	%f129, %r406;
	fma.rn.f32 	%f130, %f129, 0fBFC90FDA, %f1;
	fma.rn.f32 	%f131, %f129, 0fB3A22168, %f130;
	fma.rn.f32 	%f428, %f129, 0fA7C234C5, %f131;
	abs.f32 	%f3, %f1;
	setp.ltu.f32 	%p2, %f3, 0f47CE4780;
	mov.u32 	%r402, %r406;
	mov.f32 	%f427, %f428;
	@%p2 bra 	$L__BB4_8;
	setp.neu.f32 	%p3, %f3, 0f7F800000;
	@%p3 bra 	$L__BB4_3;
	mov.f32 	%f134, 0f00000000;
	mul.rn.f32 	%f427, %f1, %f134;
	mov.b32 	%r402, 0;
	bra.uni 	$L__BB4_8;
$L__BB4_3:
	mov.b32 	%r9, %f1;
	shl.b32 	%r159, %r9, 8;
	or.b32  	%r10, %r159, -2147483648;
	mov.b64 	%rd155, 0;
	mov.b32 	%r399, 0;
	mov.u64 	%rd153, __cudart_i2opi_f;
	mov.u64 	%rd154, %rd3;
$L__BB4_4:
	.pragma "nounroll";
	ld.global.nc.u32 	%r160, [%rd153];
	mad.wide.u32 	%rd62, %r160, %r10, %rd155;
	shr.u64 	%rd155, %rd62, 32;
	st.local.u32 	[%rd154], %rd62;
	add.s32 	%r399, %r399, 1;
	add.s64 	%rd154, %rd154, 4;
	add.s64 	%rd153, %rd153, 4;
	setp.ne.s32 	%p4, %r399, 6;
	@%p4 bra 	$L__BB4_4;
	shr.u32 	%r161, %r9, 23;
	st.local.u32 	[%rd3+24], %rd155;
	and.b32  	%r13, %r161, 31;
	and.b32  	%r162, %r161, 224;
	add.s32 	%r163, %r162, -128;
	shr.u32 	%r164, %r163, 5;
	mul.wide.u32 	%rd63, %r164, 4;
	sub.s64 	%rd11, %rd3, %rd63;
	ld.local.u32 	%r400, [%rd11+24];
	ld.local.u32 	%r401, [%rd11+20];
	setp.eq.s32 	%p5, %r13, 0;
	@%p5 bra 	$L__BB4_7;
	shf.l.wrap.b32 	%r400, %r401, %r400, %r13;
	ld.local.u32 	%r165, [%rd11+16];
	shf.l.wrap.b32 	%r401, %r165, %r401, %r13;
$L__BB4_7:
	shr.u32 	%r166, %r400, 30;
	shf.l.wrap.b32 	%r167, %r401, %r400, 2;
	shl.b32 	%r168, %r401, 2;
	shr.u32 	%r169, %r167, 31;
	add.s32 	%r170, %r169, %r166;
	neg.s32 	%r171, %r170;
	setp.lt.s32 	%p6, %r9, 0;
	selp.b32 	%r402, %r171, %r170, %p6;
	xor.b32  	%r172, %r167, %r9;
	shr.s32 	%r173, %r167, 31;
	xor.b32  	%r174, %r173, %r167;
	xor.b32  	%r175, %r173, %r168;
	cvt.u64.u32 	%rd64, %r174;
	shl.b64 	%rd65, %rd64, 32;
	cvt.u64.u32 	%rd66, %r175;
	or.b64  	%rd67, %rd65, %rd66;
	cvt.rn.f64.s64 	%fd38, %rd67;
	mul.f64 	%fd39, %fd38, 0d3BF921FB54442D19;
	cvt.rn.f32.f64 	%f132, %fd39;
	neg.f32 	%f133, %f132;
	setp.lt.s32 	%p7, %r172, 0;
	selp.f32 	%f427, %f133, %f132, %p7;
$L__BB4_8:
	setp.ltu.f32 	%p8, %f3, 0f47CE4780;
	mul.rn.f32 	%f135, %f427, %f427;
	and.b32  	%r177, %r402, 1;
	setp.eq.b32 	%p9, %r177, 1;
	selp.f32 	%f136, 0f3F800000, %f427, %p9;
	fma.rn.f32 	%f137, %f135, %f136, 0f00000000;
	fma.rn.f32 	%f138, %f135, 0f37CBAC00, 0fBAB607ED;
	selp.f32 	%f139, %f138, 0fB94D4153, %p9;
	selp.f32 	%f140, 0f3D2AAABB, 0f3C0885E4, %p9;
	fma.rn.f32 	%f141, %f139, %f135, %f140;
	selp.f32 	%f142, 0fBEFFFFFF, 0fBE2AAAA8, %p9;
	fma.rn.f32 	%f143, %f141, %f135, %f142;
	fma.rn.f32 	%f144, %f143, %f137, %f136;
	and.b32  	%r178, %r402, 2;
	setp.eq.s32 	%p10, %r178, 0;
	mov.f32 	%f145, 0f00000000;
	sub.f32 	%f146, %f145, %f144;
	selp.f32 	%f7, %f144, %f146, %p10;
	@%p8 bra 	$L__BB4_16;
	setp.neu.f32 	%p11, %f3, 0f7F800000;
	@%p11 bra 	$L__BB4_11;
	mov.f32 	%f149, 0f00000000;
	mul.rn.f32 	%f428, %f1, %f149;
	mov.b32 	%r406, 0;
	bra.uni 	$L__BB4_16;
$L__BB4_11:
	mov.b32 	%r22, %f1;
	shl.b32 	%r180, %r22, 8;
	or.b32  	%r23, %r180, -2147483648;
	mov.b64 	%rd158, 0;
	mov.b32 	%r403, 0;
	mov.u64 	%rd156, __cudart_i2opi_f;
	mov.u64 	%rd157, %rd3;
$L__BB4_12:
	.pragma "nounroll";
	ld.global.nc.u32 	%r181, [%rd156];
	mad.wide.u32 	%rd70, %r181, %r23, %rd158;
	shr.u64 	%rd158, %rd70, 32;
	st.local.u32 	[%rd157], %rd70;
	add.s32 	%r403, %r403, 1;
	add.s64 	%rd157, %rd157, 4;
	add.s64 	%rd156, %rd156, 4;
	setp.ne.s32 	%p12, %r403, 6;
	@%p12 bra 	$L__BB4_12;
	shr.u32 	%r182, %r22, 23;
	st.local.u32 	[%rd3+24], %rd158;
	and.b32  	%r26, %r182, 31;
	and.b32  	%r183, %r182, 224;
	add.s32 	%r184, %r183, -128;
	shr.u32 	%r185, %r184, 5;
	mul.wide.u32 	%rd71, %r185, 4;
	sub.s64 	%rd18, %rd3, %rd71;
	ld.local.u32 	%r404, [%rd18+24];
	ld.local.u32 	%r405, [%rd18+20];
	setp.eq.s32 	%p13, %r26, 0;
	@%p13 bra 	$L__BB4_15;
	shf.l.wrap.b32 	%r404, %r405, %r404, %r26;
	ld.local.u32 	%r186, [%rd18+16];
	shf.l.wrap.b32 	%r405, %r186, %r405, %r26;
$L__BB4_15:
	shr.u32 	%r187, %r404, 30;
	shf.l.wrap.b32 	%r188, %r405, %r404, 2;
	shl.b32 	%r189, %r405, 2;
	shr.u32 	%r190, %r188, 31;
	add.s32 	%r191, %r190, %r187;
	neg.s32 	%r192, %r191;
	setp.lt.s32 	%p14, %r22, 0;
	selp.b32 	%r406, %r192, %r191, %p14;
	xor.b32  	%r193, %r188, %r22;
	shr.s32 	%r194, %r188, 31;
	xor.b32  	%r195, %r194, %r188;
	xor.b32  	%r196, %r194, %r189;
	cvt.u64.u32 	%rd72, %r195;
	shl.b64 	%rd73, %rd72, 32;
	cvt.u64.u32 	%rd74, %r196;
	or.b64  	%rd75, %rd73, %rd74;
	cvt.rn.f64.s64 	%fd40, %rd75;
	mul.f64 	%fd41, %fd40, 0d3BF921FB54442D19;
	cvt.rn.f32.f64 	%f147, %fd41;
	neg.f32 	%f148, %f147;
	setp.lt.s32 	%p15, %r193, 0;
	selp.f32 	%f428, %f148, %f147, %p15;
$L__BB4_16:
	add.s32 	%r198, %r406, 1;
	mul.rn.f32 	%f150, %f428, %f428;
	and.b32  	%r199, %r406, 1;
	setp.eq.b32 	%p16, %r199, 1;
	selp.f32 	%f151, %f428, 0f3F800000, %p16;
	fma.rn.f32 	%f152, %f150, %f151, 0f00000000;
	fma.rn.f32 	%f153, %f150, 0f37CBAC00, 0fBAB607ED;
	selp.f32 	%f154, 0fB94D4153, %f153, %p16;
	selp.f32 	%f155, 0f3C0885E4, 0f3D2AAABB, %p16;
	fma.rn.f32 	%f156, %f154, %f150, %f155;
	selp.f32 	%f157, 0fBE2AAAA8, 0fBEFFFFFF, %p16;
	fma.rn.f32 	%f158, %f156, %f150, %f157;
	fma.rn.f32 	%f159, %f158, %f152, %f151;
	and.b32  	%r200, %r198, 2;
	setp.eq.s32 	%p17, %r200, 0;
	mov.f32 	%f160, 0f00000000;
	sub.f32 	%f161, %f160, %f159;
	selp.f32 	%f11, %f159, %f161, %p17;
	neg.f32 	%f162, %f7;
	mul.f32 	%f12, %f124, %f162;
	mul.f32 	%f13, %f124, %f11;
	mul.f32 	%f14, %f123, %f124;
	mul.f32 	%f163, %f11, %f11;
	setp.leu.f32 	%p18, %f163, 0f3F000000;
	@%p18 bra 	$L__BB4_68;
	setp.ge.s32 	%p63, %r6, %r154;
	@%p63 bra 	$L__BB4_19;
	setp.ge.f32 	%p64, %f11, 0f00000000;
	not.b32 	%r305, %r6;
	add.s32 	%r306, %r154, %r305;
	selp.b32 	%r307, %r6, %r306, %p64;
	mad.lo.s32 	%r308, %r153, %r1, %r2;
	mad.lo.s32 	%r309, %r308, %r154, %r307;
	mul.wide.s32 	%rd115, %r309, 4;
	add.s64 	%rd116, %rd2, %rd115;
	ld.global.nc.f32 	%f292, [%rd116];
	mul.f32 	%f293, %f14, %f292;
	shl.b32 	%r310, %r5, 2;
	mov.u32 	%r311, _ZZ29BackProjFanArcDisCUDA2dKernelILb1EEvPfPKfS2_iiiiffffffffE8ProjTemp;
	add.s32 	%r312, %r311, %r310;
	st.shared.f32 	[%r312], %f293;
	bra.uni 	$L__BB4_20;
$L__BB4_19:
	shl.b32 	%r301, %r5, 2;
	mov.u32 	%r302, _ZZ29BackProjFanArcDisCUDA2dKernelILb1EEvPfPKfS2_iiiiffffffffE8ProjTemp;
	add.s32 	%r303, %r302, %r301;
	mov.b32 	%r304, 0;
	st.shared.u32 	[%r303], %r304;
$L__BB4_20:
	setp.ltu.f32 	%p65, %f11, 0f00000000;
	@%p65 bra 	$L__BB4_22;
	cvt.rn.f64.u32 	%fd86, %r4;
	cvt.rn.f64.s32 	%fd87, %r154;
	mul.f64 	%fd88, %fd87, 0d3FE0000000000000;
	sub.f64 	%fd89, %fd86, %fd88;
	cvt.f64.f32 	%fd134, %f123;
	cvt.f64.f32 	%fd132, %f127;
	fma.rn.f64 	%fd90, %fd89, %fd134, %fd132;
	cvt.f64.f32 	%fd91, %f1;
	add.f64 	%fd131, %fd90, %fd91;
	add.s32 	%r313, %r6, 1;
	cvt.rn.f64.u32 	%fd92, %r313;
	sub.f64 	%fd133, %fd92, %fd88;
	mov.f32 	%f429, 0f3F800000;
	bra.uni 	$L__BB4_23;
$L__BB4_22:
	cvt.rn.f64.s32 	%fd93, %r154;
	mul.f64 	%fd94, %fd93, 0d3FE0000000000000;
	cvt.rn.f64.u32 	%fd95, %r4;
	sub.f64 	%fd96, %fd94, %fd95;
	cvt.f64.f32 	%fd134, %f123;
	cvt.f64.f32 	%fd132, %f127;
	fma.rn.f64 	%fd97, %fd96, %fd134, %fd132;
	cvt.f64.f32 	%fd98, %f1;
	add.f64 	%fd131, %fd97, %fd98;
	cvt.rn.f64.u32 	%fd99, %r6;
	sub.f64 	%fd100, %fd94, %fd99;
	add.f64 	%fd133, %fd100, 0dBFF0000000000000;
	mov.f32 	%f429, 0fBF800000;
$L__BB4_23:
	fma.rn.f64 	%fd101, %fd133, %fd134, %fd132;
	cvt.f64.f32 	%fd102, %f1;
	add.f64 	%fd103, %fd101, %fd102;
	cvt.rn.f32.f64 	%f16, %fd103;
	cvt.rn.f32.f64 	%f17, %fd131;
	mul.f32 	%f296, %f17, 0f3F22F983;
	cvt.rni.s32.f32 	%r410, %f296;
	cvt.rn.f32.s32 	%f297, %r410;
	fma.rn.f32 	%f298, %f297, 0fBFC90FDA, %f17;
	fma.rn.f32 	%f299, %f297, 0fB3A22168, %f298;
	fma.rn.f32 	%f430, %f297, 0fA7C234C5, %f299;
	abs.f32 	%f19, %f17;
	setp.ltu.f32 	%p66, %f19, 0f47CE4780;
	@%p66 bra 	$L__BB4_31;
	setp.neu.f32 	%p67, %f19, 0f7F800000;
	@%p67 bra 	$L__BB4_26;
	mov.f32 	%f302, 0f00000000;
	mul.rn.f32 	%f430, %f17, %f302;
	mov.b32 	%r410, 0;
	bra.uni 	$L__BB4_31;
$L__BB4_26:
	mov.b32 	%r36, %f17;
	shl.b32 	%r315, %r36, 8;
	or.b32  	%r37, %r315, -2147483648;
	mov.b64 	%rd161, 0;
	mov.b32 	%r407, 0;
	mov.u64 	%rd159, __cudart_i2opi_f;
	mov.u64 	%rd160, %rd3;
$L__BB4_27:
	.pragma "nounroll";
	ld.global.nc.u32 	%r316, [%rd159];
	mad.wide.u32 	%rd119, %r316, %r37, %rd161;
	shr.u64 	%rd161, %rd119, 32;
	st.local.u32 	[%rd160], %rd119;
	add.s32 	%r407, %r407, 1;
	add.s64 	%rd160, %rd160, 4;
	add.s64 	%rd159, %rd159, 4;
	setp.ne.s32 	%p68, %r407, 6;
	@%p68 bra 	$L__BB4_27;
	shr.u32 	%r317, %r36, 23;
	st.local.u32 	[%rd3+24], %rd161;
	and.b32  	%r40, %r317, 31;
	and.b32  	%r318, %r317, 224;
	add.s32 	%r319, %r318, -128;
	shr.u32 	%r320, %r319, 5;
	mul.wide.u32 	%rd120, %r320, 4;
	sub.s64 	%rd25, %rd3, %rd120;
	ld.local.u32 	%r408, [%rd25+24];
	ld.local.u32 	%r409, [%rd25+20];
	setp.eq.s32 	%p69, %r40, 0;
	@%p69 bra 	$L__BB4_30;
	shf.l.wrap.b32 	%r408, %r409, %r408, %r40;
	ld.local.u32 	%r321, [%rd25+16];
	shf.l.wrap.b32 	%r409, %r321, %r409, %r40;
$L__BB4_30:
	shr.u32 	%r322, %r408, 30;
	shf.l.wrap.b32 	%r323, %r409, %r408, 2;
	shl.b32 	%r324, %r409, 2;
	shr.u32 	%r325, %r323, 31;
	add.s32 	%r326, %r325, %r322;
	neg.s32 	%r327, %r326;
	setp.lt.s32 	%p70, %r36, 0;
	selp.b32 	%r410, %r327, %r326, %p70;
	xor.b32  	%r328, %r323, %r36;
	shr.s32 	%r329, %r323, 31;
	xor.b32  	%r330, %r329, %r323;
	xor.b32  	%r331, %r329, %r324;
	cvt.u64.u32 	%rd121, %r330;
	shl.b64 	%rd122, %rd121, 32;
	cvt.u64.u32 	%rd123, %r331;
	or.b64  	%rd124, %rd122, %rd123;
	cvt.rn.f64.s64 	%fd104, %rd124;
	mul.f64 	%fd105, %fd104, 0d3BF921FB54442D19;
	cvt.rn.f32.f64 	%f300, %fd105;
	neg.f32 	%f301, %f300;
	setp.lt.s32 	%p71, %r328, 0;
	selp.f32 	%f430, %f301, %f300, %p71;
$L__BB4_31:
	mul.f32 	%f303, %f430, %f430;
	fma.rn.f32 	%f304, %f303, 0f3C190000, 0f3B560000;
	fma.rn.f32 	%f305, %f304, %f303, 0f3CC70000;
	fma.rn.f32 	%f306, %f305, %f303, 0f3D5B0000;
	fma.rn.f32 	%f307, %f306, %f303, 0f3E089438;
	fma.rn.f32 	%f308, %f307, %f303, 0f3EAAAA88;
	mul.rn.f32 	%f309, %f303, %f430;
	fma.rn.f32 	%f310, %f308, %f309, %f430;
	abs.f32 	%f311, %f430;
	setp.eq.f32 	%p72, %f311, 0f3A00B43C;
	selp.f32 	%f312, %f430, %f310, %p72;
	and.b32  	%r333, %r410, 1;
	setp.eq.b32 	%p73, %r333, 1;
	neg.f32 	%f313, %f312;
	rcp.approx.ftz.f32 	%f314, %f313;
	selp.f32 	%f315, %f314, %f312, %p73;
	fma.rn.f32 	%f23, %f13, %f315, %f12;
	mul.f32 	%f316, %f16, 0f3F22F983;
	cvt.rni.s32.f32 	%r414, %f316;
	cvt.rn.f32.s32 	%f317, %r414;
	fma.rn.f32 	%f318, %f317, 0fBFC90FDA, %f16;
	fma.rn.f32 	%f319, %f317, 0fB3A22168, %f318;
	fma.rn.f32 	%f431, %f317, 0fA7C234C5, %f319;
	abs.f32 	%f25, %f16;
	setp.ltu.f32 	%p74, %f25, 0f47CE4780;
	@%p74 bra 	$L__BB4_39;
	setp.neu.f32 	%p75, %f25, 0f7F800000;
	@%p75 bra 	$L__BB4_34;
	mov.f32 	%f322, 0f00000000;
	mul.rn.f32 	%f431, %f16, %f322;
	mov.b32 	%r414, 0;
	bra.uni 	$L__BB4_39;
$L__BB4_34:
	mov.b32 	%r50, %f16;
	shl.b32 	%r335, %r50, 8;
	or.b32  	%r51, %r335, -2147483648;
	mov.b64 	%rd162, 0;
	mov.b32 	%r411, 0;
	mov.u64 	%rd127, __cudart_i2opi_f;
$L__BB4_35:
	.pragma "nounroll";
	mul.wide.u32 	%rd126, %r411, 4;
	add.s64 	%rd128, %rd127, %rd126;
	ld.global.nc.u32 	%r336, [%rd128];
	mad.wide.u32 	%rd129, %r336, %r51, %rd162;
	shr.u64 	%rd162, %rd129, 32;
	add.s64 	%rd130, %rd3, %rd126;
	st.local.u32 	[%rd130], %rd129;
	add.s32 	%r411, %r411, 1;
	setp.ne.s32 	%p76, %r411, 6;
	@%p76 bra 	$L__BB4_35;
	shr.u32 	%r337, %r50, 23;
	st.local.u32 	[%rd3+24], %rd162;
	and.b32  	%r54, %r337, 31;
	and.b32  	%r338, %r337, 224;
	add.s32 	%r339, %r338, -128;
	shr.u32 	%r340, %r339, 5;
	mul.wide.u32 	%rd131, %r340, 4;
	sub.s64 	%rd28, %rd3, %rd131;
	ld.local.u32 	%r412, [%rd28+24];
	ld.local.u32 	%r413, [%rd28+20];
	setp.eq.s32 	%p77, %r54, 0;
	@%p77 bra 	$L__BB4_38;
	shf.l.wrap.b32 	%r412, %r413, %r412, %r54;
	ld.local.u32 	%r341, [%rd28+16];
	shf.l.wrap.b32 	%r413, %r341, %r413, %r54;
$L__BB4_38:
	shr.u32 	%r342, %r412, 30;
	shf.l.wrap.b32 	%r343, %r413, %r412, 2;
	shl.b32 	%r344, %r413, 2;
	shr.u32 	%r345, %r343, 31;
	add.s32 	%r346, %r345, %r342;
	neg.s32 	%r347, %r346;
	setp.lt.s32 	%p78, %r50, 0;
	selp.b32 	%r414, %r347, %r346, %p78;
	xor.b32  	%r348, %r343, %r50;
	shr.s32 	%r349, %r343, 31;
	xor.b32  	%r350, %r349, %r343;
	xor.b32  	%r351, %r349, %r344;
	cvt.u64.u32 	%rd132, %r350;
	shl.b64 	%rd133, %rd132, 32;
	cvt.u64.u32 	%rd134, %r351;
	or.b64  	%rd135, %rd133, %rd134;
	cvt.rn.f64.s64 	%fd106, %rd135;
	mul.f64 	%fd107, %fd106, 0d3BF921FB54442D19;
	cvt.rn.f32.f64 	%f320, %fd107;
	neg.f32 	%f321, %f320;
	setp.lt.s32 	%p79, %r348, 0;
	selp.f32 	%f431, %f321, %f320, %p79;
$L__BB4_39:
	mul.f32 	%f323, %f431, %f431;
	fma.rn.f32 	%f324, %f323, 0f3C190000, 0f3B560000;
	fma.rn.f32 	%f325, %f324, %f323, 0f3CC70000;
	fma.rn.f32 	%f326, %f325, %f323, 0f3D5B0000;
	fma.rn.f32 	%f327, %f326, %f323, 0f3E089438;
	fma.rn.f32 	%f328, %f327, %f323, 0f3EAAAA88;
	mul.rn.f32 	%f329, %f323, %f431;
	fma.rn.f32 	%f330, %f328, %f329, %f431;
	abs.f32 	%f331, %f431;
	setp.eq.f32 	%p80, %f331, 0f3A00B43C;
	selp.f32 	%f332, %f431, %f330, %p80;
	and.b32  	%r353, %r414, 1;
	setp.eq.b32 	%p81, %r353, 1;
	neg.f32 	%f333, %f332;
	rcp.approx.ftz.f32 	%f334, %f333;
	selp.f32 	%f335, %f334, %f332, %p81;
	fma.rn.f32 	%f442, %f13, %f335, %f12;
	setp.ne.s32 	%p82, %r5, 0;
	@%p82 bra 	$L__BB4_41;
	st.shared.f32 	[_ZZ29BackProjFanArcDisCUDA2dKernelILb1EEvPfPKfS2_iiiiffffffffE12DetProj2Axis], %f23;
$L__BB4_41:
	ld.param.f32 	%f420, [_Z29BackProjFanArcDisCUDA2dKernelILb1EEvPfPKfS2_iiiiffffffff_param_7];
	shl.b32 	%r354, %r5, 2;
	mov.u32 	%r355, _ZZ29BackProjFanArcDisCUDA2dKernelILb1EEvPfPKfS2_iiiiffffffffE12DetProj2Axis;
	add.s32 	%r356, %r355, %r354;
	st.shared.f32 	[%r356+4], %f442;
	bar.sync 	0;
	neg.s32 	%r357, %r151;
	cvt.rn.f64.s32 	%fd108, %r357;
	mul.f64 	%fd109, %fd108, 0d3FE0000000000000;
	cvt.f64.f32 	%fd13, %f420;
	cvt.f64.f32 	%fd110, %f125;
	fma.rn.f64 	%fd14, %fd109, %fd13, %fd110;
	cvt.rn.f64.s32 	%fd111, %r151;
	mul.f64 	%fd112, %fd111, 0d3FE0000000000000;
	fma.rn.f64 	%fd15, %fd112, %fd13, %fd110;
	setp.eq.s32 	%p83, %r152, 0;
	@%p83 bra 	$L__BB4_117;
	cvt.rn.f32.f64 	%f336, %fd15;
	cvt.rn.f32.f64 	%f337, %fd14;
	cvt.rn.f64.s32 	%fd113, %r152;
	mul.f64 	%fd16, %fd113, 0d3FE0000000000000;
	mul.f32 	%f30, %f13, %f337;
	mul.f32 	%f31, %f13, %f336;
	cvt.rn.f32.s32 	%f32, %r151;
	cvt.rn.f64.s32 	%fd114, %r154;
	mul.f64 	%fd115, %fd114, 0d3FE0000000000000;
	cvt.rn.f64.u32 	%fd116, %r4;
	sub.f64 	%fd17, %fd115, %fd116;
	cvt.f64.f32 	%fd18, %f337;
	mul.lo.s32 	%r63, %r152, %r1;
	mov.b32 	%r415, 0;
	mov.u64 	%rd136, __cudart_i2opi_f;
	mov.u32 	%r416, %r415;
$L__BB4_43:
	mov.u32 	%r65, %r416;
	add.s32 	%r66, %r415, %r5;
	setp.ge.s32 	%p84, %r66, %r152;
	@%p84 bra 	$L__BB4_67;
	ld.param.f32 	%f426, [_Z29BackProjFanArcDisCUDA2dKernelILb1EEvPfPKfS2_iiiiffffffff_param_13];
	ld.param.f32 	%f424, [_Z29BackProjFanArcDisCUDA2dKernelILb1EEvPfPKfS2_iiiiffffffff_param_8];
	cvt.rn.f64.s32 	%fd117, %r66;
	sub.f64 	%fd118, %fd16, %fd117;
	add.f64 	%fd119, %fd118, 0dBFE0000000000000;
	cvt.f64.f32 	%fd120, %f424;
	cvt.f64.f32 	%fd121, %f426;
	fma.rn.f64 	%fd122, %fd119, %fd120, %fd121;
	cvt.rn.f32.f64 	%f34, %fd122;
	mul.f32 	%f339, %f12, %f34;
	sub.f32 	%f340, %f339, %f30;
	sub.f32 	%f341, %f34, %f13;
	div.rn.f32 	%f35, %f340, %f341;
	sub.f32 	%f342, %f339, %f31;
	div.rn.f32 	%f343, %f342, %f341;
	sub.f32 	%f344, %f343, %f35;
	div.rn.f32 	%f36, %f344, %f32;
	ld.global.nc.f32 	%f345, [%rd4];
	add.f32 	%f37, %f127, %f345;
	setp.eq.f32 	%p85, %f37, 0f00000000;
	mov.f32 	%f434, 0f501502F9;
	@%p85 bra 	$L__BB4_54;
	mul.f32 	%f346, %f37, 0f3F22F983;
	cvt.rni.s32.f32 	%r420, %f346;
	cvt.rn.f32.s32 	%f347, %r420;
	fma.rn.f32 	%f348, %f347, 0fBFC90FDA, %f37;
	fma.rn.f32 	%f349, %f347, 0fB3A22168, %f348;
	fma.rn.f32 	%f433, %f347, 0fA7C234C5, %f349;
	abs.f32 	%f39, %f37;
	setp.ltu.f32 	%p86, %f39, 0f47CE4780;
	@%p86 bra 	$L__BB4_53;
	setp.neu.f32 	%p87, %f39, 0f7F800000;
	@%p87 bra 	$L__BB4_48;
	mov.f32 	%f352, 0f00000000;
	mul.rn.f32 	%f433, %f37, %f352;
	mov.b32 	%r420, 0;
	bra.uni 	$L__BB4_53;
$L__BB4_48:
	mov.b32 	%r68, %f37;
	mov.b64 	%rd165, 0;
	mov.b32 	%r417, 0;
	mov.u64 	%rd163, %rd136;
	mov.u64 	%rd164, %rd3;
$L__BB4_49:
	.pragma "nounroll";
	ld.global.nc.u32 	%r360, [%rd163];
	shl.b32 	%r361, %r68, 8;
	or.b32  	%r362, %r361, -2147483648;
	mad.wide.u32 	%rd138, %r360, %r362, %rd165;
	shr.u64 	%rd165, %rd138, 32;
	st.local.u32 	[%rd164], %rd138;
	add.s32 	%r417, %r417, 1;
	add.s64 	%rd164, %rd164, 4;
	add.s64 	%rd163, %rd163, 4;
	setp.ne.s32 	%p88, %r417, 6;
	@%p88 bra 	$L__BB4_49;
	shr.u32 	%r363, %r68, 23;
	st.local.u32 	[%rd3+24], %rd165;
	and.b32  	%r71, %r363, 31;
	and.b32  	%r364, %r363, 224;
	add.s32 	%r365, %r364, -128;
	shr.u32 	%r366, %r365, 5;
	mul.wide.u32 	%rd139, %r366, 4;
	sub.s64 	%rd35, %rd3, %rd139;
	ld.local.u32 	%r418, [%rd35+24];
	ld.local.u32 	%r419, [%rd35+20];
	setp.eq.s32 	%p89, %r71, 0;
	@%p89 bra 	$L__BB4_52;
	shf.l.wrap.b32 	%r418, %r419, %r418, %r71;
	ld.local.u32 	%r367, [%rd35+16];
	shf.l.wrap.b32 	%r419, %r367, %r419, %r71;
$L__BB4_52:
	shr.u32 	%r368, %r418, 30;
	shf.l.wrap.b32 	%r369, %r419, %r418, 2;
	shl.b32 	%r370, %r419, 2;
	shr.u32 	%r371, %r369, 31;
	add.s32 	%r372, %r371, %r368;
	neg.s32 	%r373, %r372;
	setp.lt.s32 	%p90, %r68, 0;
	selp.b32 	%r420, %r373, %r372, %p90;
	xor.b32  	%r374, %r369, %r68;
	shr.s32 	%r375, %r369, 31;
	xor.b32  	%r376, %r375, %r369;
	xor.b32  	%r377, %r375, %r370;
	cvt.u64.u32 	%rd140, %r376;
	shl.b64 	%rd141, %rd140, 32;
	cvt.u64.u32 	%rd142, %r377;
	or.b64  	%rd143, %rd141, %rd142;
	cvt.rn.f64.s64 	%fd123, %rd143;
	mul.f64 	%fd124, %fd123, 0d3BF921FB54442D19;
	cvt.rn.f32.f64 	%f350, %fd124;
	neg.f32 	%f351, %f350;
	setp.lt.s32 	%p91, %r374, 0;
	selp.f32 	%f433, %f351, %f350, %p91;
$L__BB4_53:
	mul.f32 	%f353, %f433, %f433;
	fma.rn.f32 	%f354, %f353, 0f3C190000, 0f3B560000;
	fma.rn.f32 	%f355, %f354, %f353, 0f3CC70000;
	fma.rn.f32 	%f356, %f355, %f353, 0f3D5B0000;
	fma.rn.f32 	%f357, %f356, %f353, 0f3E089438;
	fma.rn.f32 	%f358, %f357, %f353, 0f3EAAAA88;
	mul.rn.f32 	%f359, %f353, %f433;
	fma.rn.f32 	%f360, %f358, %f359, %f433;
	abs.f32 	%f361, %f433;
	setp.eq.f32 	%p92, %f361, 0f3A00B43C;
	selp.f32 	%f362, %f433, %f360, %p92;
	and.b32  	%r379, %r420, 1;
	setp.eq.b32 	%p93, %r379, 1;
	neg.f32 	%f363, %f362;
	rcp.approx.ftz.f32 	%f364, %f363;
	selp.f32 	%f365, %f364, %f362, %p93;
	mov.f32 	%f366, 0fBF800000;
	div.rn.f32 	%f434, %f366, %f365;
$L__BB4_54:
	sub.f32 	%f367, %f12, %f35;
	div.rn.f32 	%f368, %f13, %f367;
	setp.eq.f32 	%p94, %f367, 0f00000000;
	selp.f32 	%f369, 0f501502F9, %f368, %p94;
	sub.f32 	%f370, %f369, %f434;
	fma.rn.f32 	%f371, %f369, %f434, 0f3F800000;
	div.rn.f32 	%f372, %f370, %f371;
	abs.f32 	%f373, %f372;
	setp.gt.f32 	%p95, %f373, 0f3F800000;
	rcp.approx.ftz.f32 	%f374, %f373;
	selp.f32 	%f375, %f374, %f373, %p95;
	mul.f32 	%f376, %f375, %f375;
	fma.rn.f32 	%f377, %f376, 0f3B2090AA, 0fBC6BE14F;
	fma.rn.f32 	%f378, %f377, %f376, 0f3D23397E;
	fma.rn.f32 	%f379, %f378, %f376, 0fBD948A7A;
	fma.rn.f32 	%f380, %f379, %f376, 0f3DD76B21;
	fma.rn.f32 	%f381, %f380, %f376, 0fBE111E88;
	fma.rn.f32 	%f382, %f381, %f376, 0f3E4CAF60;
	fma.rn.f32 	%f383, %f382, %f376, 0fBEAAAA27;
	mul.f32 	%f384, %f376, %f383;
	fma.rn.f32 	%f385, %f384, %f375, %f375;
	neg.f32 	%f386, %f385;
	fma.rn.f32 	%f387, 0f3F6EE581, 0f3FD774EB, %f386;
	selp.f32 	%f388, %f387, %f385, %p95;
	setp.num.f32 	%p96, %f373, %f373;
	copysign.f32 	%f389, %f372, %f388;
	selp.f32 	%f390, %f389, %f388, %p96;
	mul.f32 	%f391, %f429, %f390;
	div.rn.f32 	%f392, %f391, %f123;
	cvt.f64.f32 	%fd125, %f392;
	add.f64 	%fd126, %fd17, %fd125;
	cvt.rmi.f64.f64 	%fd127, %fd126;
	cvt.rzi.s32.f64 	%r424, %fd127;
	setp.gt.s32 	%p97, %r424, -1;
	mov.b32 	%r423, 0;
	mov.f32 	%f439, %f35;
	@%p97 bra 	$L__BB4_56;
	ld.shared.f32 	%f439, [_ZZ29BackProjFanArcDisCUDA2dKernelILb1EEvPfPKfS2_iiiiffffffffE12DetProj2Axis];
	sub.f32 	%f393, %f439, %f35;
	div.rn.f32 	%f394, %f393, %f36;
	cvt.rmi.f32.f32 	%f395, %f394;
	cvt.rzi.s32.f32 	%r423, %f395;
	mov.b32 	%r424, 0;
$L__BB4_56:
	cvt.rn.f64.s32 	%fd128, %r423;
	add.f64 	%fd129, %fd128, 0d3FE0000000000000;
	fma.rn.f64 	%fd130, %fd129, %fd13, %fd18;
	cvt.rn.f32.f64 	%f438, %fd130;
	add.s32 	%r382, %r423, 1;
	cvt.rn.f32.s32 	%f396, %r382;
	fma.rn.f32 	%f440, %f36, %f396, %f35;
	setp.ge.s32 	%p98, %r424, %r7;
	@%p98 bra 	$L__BB4_58;
	shl.b32 	%r383, %r424, 2;
	mov.u32 	%r384, _ZZ29BackProjFanArcDisCUDA2dKernelILb1EEvPfPKfS2_iiiiffffffffE12DetProj2Axis;
	add.s32 	%r385, %r384, %r383;
	ld.shared.f32 	%f442, [%r385+4];
$L__BB4_58:
	setp.ge.s32 	%p100, %r423, %r151;
	mov.f32 	%f437, 0f00000000;
	or.pred  	%p101, %p100, %p98;
	@%p101 bra 	$L__BB4_65;
	add.s32 	%r386, %r66, %r63;
	mul.lo.s32 	%r387, %r386, %r151;
	cvt.s64.s32 	%rd36, %r387;
	mov.f32 	%f437, 0f00000000;
$L__BB4_60:
	mov.f32 	%f54, %f440;
	setp.geu.f32 	%p102, %f54, %f442;
	@%p102 bra 	$L__BB4_62;
	ld.param.f32 	%f421, [_Z29BackProjFanArcDisCUDA2dKernelILb1EEvPfPKfS2_iiiiffffffff_param_7];
	sub.f32 	%f402, %f54, %f439;
	shl.b32 	%r394, %r424, 2;
	mov.u32 	%r395, _ZZ29BackProjFanArcDisCUDA2dKernelILb1EEvPfPKfS2_iiiiffffffffE8ProjTemp;
	add.s32 	%r396, %r395, %r394;
	ld.shared.f32 	%f403, [%r396];
	fma.rn.f32 	%f404, %f402, %f403, %f437;
	sub.f32 	%f405, %f12, %f438;
	mul.f32 	%f406, %f405, %f405;
	sub.f32 	%f407, %f13, %f34;
	fma.rn.f32 	%f408, %f407, %f407, %f406;
	div.rn.f32 	%f409, %f404, %f408;
	div.rn.f32 	%f410, %f409, %f36;
	cvt.s64.s32 	%rd144, %r423;
	add.s64 	%rd145, %rd144, %rd36;
	shl.b64 	%rd146, %rd145, 2;
	add.s64 	%rd147, %rd1, %rd146;
	atom.global.add.f32 	%f411, [%rd147], %f410;
	add.s32 	%r423, %r423, 1;
	add.f32 	%f438, %f421, %f438;
	add.f32 	%f440, %f36, %f54;
	mov.f32 	%f437, 0f00000000;
	mov.f32 	%f439, %f54;
	bra.uni 	$L__BB4_64;
$L__BB4_62:
	sub.f32 	%f399, %f442, %f439;
	shl.b32 	%r388, %r424, 2;
	mov.u32 	%r389, _ZZ29BackProjFanArcDisCUDA2dKernelILb1EEvPfPKfS2_iiiiffffffffE8ProjTemp;
	add.s32 	%r390, %r389, %r388;
	ld.shared.f32 	%f400, [%r390];
	fma.rn.f32 	%f437, %f399, %f400, %f437;
	add.s32 	%r424, %r424, 1;
	setp.ge.s32 	%p103, %r424, %r7;
	mov.f32 	%f440, %f54;
	mov.f32 	%f439, %f442;
	@%p103 bra 	$L__BB4_64;
	mov.u32 	%r392, _ZZ29BackProjFanArcDisCUDA2dKernelILb1EEvPfPKfS2_iiiiffffffffE12DetProj2Axis;
	add.s32 	%r393, %r392, %r388;
	ld.shared.f32 	%f442, [%r393+8];
$L__BB4_64:
	setp.lt.s32 	%p104, %r423, %r151;
	setp.lt.s32 	%p105, %r424, %r7;
	and.pred  	%p106, %p104, %p105;
	@%p106 bra 	$L__BB4_60;
$L__BB4_65:
	setp.eq.f32 	%p107, %f437, 0f00000000;
	@%p107 bra 	$L__BB4_67;
	sub.f32 	%f412, %f12, %f438;
	mul.f32 	%f413, %f412, %f412;
	sub.f32 	%f414, %f13, %f34;
	fma.rn.f32 	%f415, %f414, %f414, %f413;
	div.rn.f32 	%f416, %f437, %f415;
	div.rn.f32 	%f417, %f416, %f36;
	add.s32 	%r397, %r66, %r63;
	mul.lo.s32 	%r398, %r397, %r151;
	cvt.s64.s32 	%rd148, %r398;
	cvt.s64.s32 	%rd149, %r423;
	add.s64 	%rd150, %rd149, %rd148;
	shl.b64 	%rd151, %rd150, 2;
	add.s64 	%rd152, %rd1, %rd151;
	atom.global.add.f32 	%f418, [%rd152], %f417;
$L__BB4_67:
	add.s32 	%r416, %r65, 1;
	mad.lo.s32 	%r415, %r3, %r65, %r3;
	setp.lt.u32 	%p108, %r415, %r152;
	@%p108 bra 	$L__BB4_43;
	bra.uni 	$L__BB4_117;
$L__BB4_68:
	setp.ge.s32 	%p19, %r6, %r154;
	@%p19 bra 	$L__BB4_70;
	setp.ge.f32 	%p20, %f7, 0f00000000;
	not.b32 	%r205, %r6;
	add.s32 	%r206, %r154, %r205;
	selp.b32 	%r207, %r6, %r206, %p20;
	mad.lo.s32 	%r208, %r153, %r1, %r2;
	mad.lo.s32 	%r209, %r208, %r154, %r207;
	mul.wide.s32 	%rd76, %r209, 4;
	add.s64 	%rd77, %rd2, %rd76;
	ld.global.nc.f32 	%f164, [%rd77];
	mul.f32 	%f165, %f14, %f164;
	shl.b32 	%r210, %r5, 2;
	mov.u32 	%r211, _ZZ29BackProjFanArcDisCUDA2dKernelILb1EEvPfPKfS2_iiiiffffffffE8ProjTemp;
	add.s32 	%r212, %r211, %r210;
	st.shared.f32 	[%r212], %f165;
	bra.uni 	$L__BB4_71;
$L__BB4_70:
	shl.b32 	%r201, %r5, 2;
	mov.u32 	%r202, _ZZ29BackProjFanArcDisCUDA2dKernelILb1EEvPfPKfS2_iiiiffffffffE8ProjTemp;
	add.s32 	%r203, %r202, %r201;
	mov.b32 	%r204, 0;
	st.shared.u32 	[%r203], %r204;
$L__BB4_71:
	setp.ltu.f32 	%p21, %f7, 0f00000000;
	@%p21 bra 	$L__BB4_73;
	cvt.rn.f64.u32 	%fd42, %r4;
	cvt.rn.f64.s32 	%fd43, %r154;
	mul.f64 	%fd44, %fd43, 0d3FE0000000000000;
	sub.f64 	%fd45, %fd42, %fd44;
	cvt.f64.f32 	%fd138, %f123;
	cvt.f64.f32 	%fd136, %f127;
	fma.rn.f64 	%fd46, %fd45, %fd138, %fd136;
	cvt.f64.f32 	%fd47, %f1;
	add.f64 	%fd135, %fd46, %fd47;
	add.s32 	%r213, %r6, 1;
	cvt.rn.f64.u32 	%fd48, %r213;
	sub.f64 	%fd137, %fd48, %fd44;
	mov.f32 	%f451, 0f3F800000;
	bra.uni 	$L__BB4_74;
$L__BB4_73:
	cvt.rn.f64.s32 	%fd49, %r154;
	mul.f64 	%fd50, %fd49, 0d3FE0000000000000;
	cvt.rn.f64.u32 	%fd51, %r4;
	sub.f64 	%fd52, %fd50, %fd51;
	cvt.f64.f32 	%fd138, %f123;
	cvt.f64.f32 	%fd136, %f127;
	fma.rn.f64 	%fd53, %fd52, %fd138, %fd136;
	cvt.f64.f32 	%fd54, %f1;
	add.f64 	%fd135, %fd53, %fd54;
	cvt.rn.f64.u32 	%fd55, %r6;
	sub.f64 	%fd56, %fd50, %fd55;
	add.f64 	%fd137, %fd56, 0dBFF0000000000000;
	mov.f32 	%f451, 0fBF800000;
$L__BB4_74:
	fma.rn.f64 	%fd57, %fd137, %fd138, %fd136;
	cvt.f64.f32 	%fd58, %f1;
	add.f64 	%fd59, %fd57, %fd58;
	cvt.rn.f32.f64 	%f70, %fd59;
	cvt.rn.f32.f64 	%f71, %fd135;
	mul.f32 	%f168, %f71, 0f3F22F983;
	cvt.rni.s32.f32 	%r431, %f168;
	cvt.rn.f32.s32 	%f169, %r431;
	fma.rn.f32 	%f170, %f169, 0fBFC90FDA, %f71;
	fma.rn.f32 	%f171, %f169, 0fB3A22168, %f170;
	fma.rn.f32 	%f452, %f169, 0fA7C234C5, %f171;
	abs.f32 	%f73, %f71;
	setp.ltu.f32 	%p22, %f73, 0f47CE4780;
	@%p22 bra 	$L__BB4_82;
	setp.neu.f32 	%p23, %f73, 0f7F800000;
	@%p23 bra 	$L__BB4_77;
	mov.f32 	%f174, 0f00000000;
	mul.rn.f32 	%f452, %f71, %f174;
	mov.b32 	%r431, 0;
	bra.uni 	$L__BB4_82;
$L__BB4_77:
	mov.b32 	%r94, %f71;
	shl.b32 	%r215, %r94, 8;
	or.b32  	%r95, %r215, -2147483648;
	mov.b64 	%rd168, 0;
	mov.b32 	%r428, 0;
	mov.u64 	%rd166, __cudart_i2opi_f;
	mov.u64 	%rd167, %rd3;
$L__BB4_78:
	.pragma "nounroll";
	ld.global.nc.u32 	%r216, [%rd166];
	mad.wide.u32 	%rd80, %r216, %r95, %rd168;
	shr.u64 	%rd168, %rd80, 32;
	st.local.u32 	[%rd167], %rd80;
	add.s32 	%r428, %r428, 1;
	add.s64 	%rd167, %rd167, 4;
	add.s64 	%rd166, %rd166, 4;
	setp.ne.s32 	%p24, %r428, 6;
	@%p24 bra 	$L__BB4_78;
	shr.u32 	%r217, %r94, 23;
	st.local.u32 	[%rd3+24], %rd168;
	and.b32  	%r98, %r217, 31;
	and.b32  	%r218, %r217, 224;
	add.s32 	%r219, %r218, -128;
	shr.u32 	%r220, %r219, 5;
	mul.wide.u32 	%rd81, %r220, 4;
	sub.s64 	%rd43, %rd3, %rd81;
	ld.local.u32 	%r429, [%rd43+24];
	ld.local.u32 	%r430, [%rd43+20];
	setp.eq.s32 	%p25, %r98, 0;
	@%p25 bra 	$L__BB4_81;
	shf.l.wrap.b32 	%r429, %r430, %r429, %r98;
	ld.local.u32 	%r221, [%rd43+16];
	shf.l.wrap.b32 	%r430, %r221, %r430, %r98;
$L__BB4_81:
	shr.u32 	%r222, %r429, 30;
	shf.l.wrap.b32 	%r223, %r430, %r429, 2;
	shl.b32 	%r224, %r430, 2;
	shr.u32 	%r225, %r223, 31;
	add.s32 	%r226, %r225, %r222;
	neg.s32 	%r227, %r226;
	setp.lt.s32 	%p26, %r94, 0;
	selp.b32 	%r431, %r227, %r226, %p26;
	xor.b32  	%r228, %r223, %r94;
	shr.s32 	%r229, %r223, 31;
	xor.b32  	%r230, %r229, %r223;
	xor.b32  	%r231, %r229, %r224;
	cvt.u64.u32 	%rd82, %r230;
	shl.b64 	%rd83, %rd82, 32;
	cvt.u64.u32 	%rd84, %r231;
	or.b64  	%rd85, %rd83, %rd84;
	cvt.rn.f64.s64 	%fd60, %rd85;
	mul.f64 	%fd61, %fd60, 0d3BF921FB54442D19;
	cvt.rn.f32.f64 	%f172, %fd61;
	neg.f32 	%f173, %f172;
	setp.lt.s32 	%p27, %r228, 0;
	selp.f32 	%f452, %f173, %f172, %p27;
$L__BB4_82:
	mul.f32 	%f175, %f452, %f452;
	fma.rn.f32 	%f176, %f175, 0f3C190000, 0f3B560000;
	fma.rn.f32 	%f177, %f176, %f175, 0f3CC70000;
	fma.rn.f32 	%f178, %f177, %f175, 0f3D5B0000;
	fma.rn.f32 	%f179, %f178, %f175, 0f3E089438;
	fma.rn.f32 	%f180, %f179, %f175, 0f3EAAAA88;
	mul.rn.f32 	%f181, %f175, %f452;
	fma.rn.f32 	%f182, %f180, %f181, %f452;
	abs.f32 	%f183, %f452;
	setp.eq.f32 	%p28, %f183, 0f3A00B43C;
	selp.f32 	%f184, %f452, %f182, %p28;
	and.b32  	%r233, %r431, 1;
	setp.eq.b32 	%p29, %r233, 1;
	neg.f32 	%f185, %f184;
	rcp.approx.ftz.f32 	%f186, %f185;
	selp.f32 	%f187, %f186, %f184, %p29;
	div.rn.f32 	%f188, %f12, %f187;
	add.f32 	%f77, %f13, %f188;
	mul.f32 	%f189, %f70, 0f3F22F983;
	cvt.rni.s32.f32 	%r435, %f189;
	cvt.rn.f32.s32 	%f190, %r435;
	fma.rn.f32 	%f191, %f190, 0fBFC90FDA, %f70;
	fma.rn.f32 	%f192, %f190, 0fB3A22168, %f191;
	fma.rn.f32 	%f453, %f190, 0fA7C234C5, %f192;
	abs.f32 	%f79, %f70;
	setp.ltu.f32 	%p30, %f79, 0f47CE4780;
	@%p30 bra 	$L__BB4_90;
	setp.neu.f32 	%p31, %f79, 0f7F800000;
	@%p31 bra 	$L__BB4_85;
	mov.f32 	%f195, 0f00000000;
	mul.rn.f32 	%f453, %f70, %f195;
	mov.b32 	%r435, 0;
	bra.uni 	$L__BB4_90;
$L__BB4_85:
	mov.b32 	%r108, %f70;
	shl.b32 	%r235, %r108, 8;
	or.b32  	%r109, %r235, -2147483648;
	mov.b64 	%rd169, 0;
	mov.b32 	%r432, 0;
	mov.u64 	%rd88, __cudart_i2opi_f;
$L__BB4_86:
	.pragma "nounroll";
	mul.wide.u32 	%rd87, %r432, 4;
	add.s64 	%rd89, %rd88, %rd87;
	ld.global.nc.u32 	%r236, [%rd89];
	mad.wide.u32 	%rd90, %r236, %r109, %rd169;
	shr.u64 	%rd169, %rd90, 32;
	add.s64 	%rd91, %rd3, %rd87;
	st.local.u32 	[%rd91], %rd90;
	add.s32 	%r432, %r432, 1;
	setp.ne.s32 	%p32, %r432, 6;
	@%p32 bra 	$L__BB4_86;
	shr.u32 	%r237, %r108, 23;
	st.local.u32 	[%rd3+24], %rd169;
	and.b32  	%r112, %r237, 31;
	and.b32  	%r238, %r237, 224;
	add.s32 	%r239, %r238, -128;
	shr.u32 	%r240, %r239, 5;
	mul.wide.u32 	%rd92, %r240, 4;
	sub.s64 	%rd46, %rd3, %rd92;
	ld.local.u32 	%r433, [%rd46+24];
	ld.local.u32 	%r434, [%rd46+20];
	setp.eq.s32 	%p33, %r112, 0;
	@%p33 bra 	$L__BB4_89;
	shf.l.wrap.b32 	%r433, %r434, %r433, %r112;
	ld.local.u32 	%r241, [%rd46+16];
	shf.l.wrap.b32 	%r434, %r241, %r434, %r112;
$L__BB4_89:
	shr.u32 	%r242, %r433, 30;
	shf.l.wrap.b32 	%r243, %r434, %r433, 2;
	shl.b32 	%r244, %r434, 2;
	shr.u32 	%r245, %r243, 31;
	add.s32 	%r246, %r245, %r242;
	neg.s32 	%r247, %r246;
	setp.lt.s32 	%p34, %r108, 0;
	selp.b32 	%r435, %r247, %r246, %p34;
	xor.b32  	%r248, %r243, %r108;
	shr.s32 	%r249, %r243, 31;
	xor.b32  	%r250, %r249, %r243;
	xor.b32  	%r251, %r249, %r244;
	cvt.u64.u32 	%rd93, %r250;
	shl.b64 	%rd94, %rd93, 32;
	cvt.u64.u32 	%rd95, %r251;
	or.b64  	%rd96, %rd94, %rd95;
	cvt.rn.f64.s64 	%fd62, %rd96;
	mul.f64 	%fd63, %fd62, 0d3BF921FB54442D19;
	cvt.rn.f32.f64 	%f193, %fd63;
	neg.f32 	%f194, %f193;
	setp.lt.s32 	%p35, %r248, 0;
	selp.f32 	%f453, %f194, %f193, %p35;
$L__BB4_90:
	mul.f32 	%f196, %f453, %f453;
	fma.rn.f32 	%f197, %f196, 0f3C190000, 0f3B560000;
	fma.rn.f32 	%f198, %f197, %f196, 0f3CC70000;
	fma.rn.f32 	%f199, %f198, %f196, 0f3D5B0000;
	fma.rn.f32 	%f200, %f199, %f196, 0f3E089438;
	fma.rn.f32 	%f201, %f200, %f196, 0f3EAAAA88;
	mul.rn.f32 	%f202, %f196, %f453;
	fma.rn.f32 	%f203, %f201, %f202, %f453;
	abs.f32 	%f204, %f453;
	setp.eq.f32 	%p36, %f204, 0f3A00B43C;
	selp.f32 	%f205, %f453, %f203, %p36;
	and.b32  	%r253, %r435, 1;
	setp.eq.b32 	%p37, %r253, 1;
	neg.f32 	%f206, %f205;
	rcp.approx.ftz.f32 	%f207, %f206;
	selp.f32 	%f208, %f207, %f205, %p37;
	div.rn.f32 	%f209, %f12, %f208;
	add.f32 	%f463, %f13, %f209;
	setp.ne.s32 	%p38, %r5, 0;
	@%p38 bra 	$L__BB4_92;
	st.shared.f32 	[_ZZ29BackProjFanArcDisCUDA2dKernelILb1EEvPfPKfS2_iiiiffffffffE12DetProj2Axis], %f77;
$L__BB4_92:
	ld.param.f32 	%f425, [_Z29BackProjFanArcDisCUDA2dKernelILb1EEvPfPKfS2_iiiiffffffff_param_13];
	ld.param.f32 	%f422, [_Z29BackProjFanArcDisCUDA2dKernelILb1EEvPfPKfS2_iiiiffffffff_param_8];
	shl.b32 	%r254, %r5, 2;
	mov.u32 	%r255, _ZZ29BackProjFanArcDisCUDA2dKernelILb1EEvPfPKfS2_iiiiffffffffE12DetProj2Axis;
	add.s32 	%r256, %r255, %r254;
	st.shared.f32 	[%r256+4], %f463;
	bar.sync 	0;
	neg.s32 	%r257, %r152;
	cvt.rn.f64.s32 	%fd64, %r257;
	mul.f64 	%fd65, %fd64, 0d3FE0000000000000;
	cvt.f64.f32 	%fd31, %f422;
	cvt.f64.f32 	%fd66, %f425;
	fma.rn.f64 	%fd32, %fd65, %fd31, %fd66;
	cvt.rn.f64.s32 	%fd67, %r152;
	mul.f64 	%fd68, %fd67, 0d3FE0000000000000;
	fma.rn.f64 	%fd33, %fd68, %fd31, %fd66;
	setp.eq.s32 	%p39, %r151, 0;
	@%p39 bra 	$L__BB4_117;
	cvt.rn.f32.f64 	%f210, %fd33;
	cvt.rn.f32.f64 	%f211, %fd32;
	cvt.rn.f64.s32 	%fd69, %r151;
	mul.f64 	%fd34, %fd69, 0d3FE0000000000000;
	cvt.f64.f32 	%fd35, %f125;
	mul.f32 	%f84, %f12, %f211;
	mul.f32 	%f85, %f12, %f210;
	cvt.rn.f32.s32 	%f86, %r152;
	cvt.rn.f64.s32 	%fd70, %r154;
	mul.f64 	%fd71, %fd70, 0d3FE0000000000000;
	cvt.rn.f64.u32 	%fd72, %r4;
	sub.f64 	%fd36, %fd71, %fd72;
	cvt.f64.f32 	%fd37, %f211;
	mad.lo.s32 	%r121, %r152, %r1, %r152;
	mov.b32 	%r436, 0;
	mov.u64 	%rd97, __cudart_i2opi_f;
	mov.u32 	%r437, %r436;
$L__BB4_94:
	mov.u32 	%r123, %r437;
	add.s32 	%r124, %r436, %r5;
	setp.ge.s32 	%p40, %r124, %r151;
	@%p40 bra 	$L__BB4_116;
	ld.param.f32 	%f419, [_Z29BackProjFanArcDisCUDA2dKernelILb1EEvPfPKfS2_iiiiffffffff_param_7];
	cvt.rn.f64.s32 	%fd73, %r124;
	sub.f64 	%fd74, %fd73, %fd34;
	add.f64 	%fd75, %fd74, 0d3FE0000000000000;
	cvt.f64.f32 	%fd76, %f419;
	fma.rn.f64 	%fd77, %fd75, %fd76, %fd35;
	cvt.rn.f32.f64 	%f88, %fd77;
	mul.f32 	%f212, %f13, %f88;
	sub.f32 	%f213, %f212, %f84;
	sub.f32 	%f214, %f88, %f12;
	div.rn.f32 	%f89, %f213, %f214;
	sub.f32 	%f215, %f212, %f85;
	div.rn.f32 	%f216, %f215, %f214;
	sub.f32 	%f217, %f216, %f89;
	div.rn.f32 	%f90, %f217, %f86;
	ld.global.nc.f32 	%f218, [%rd4];
	add.f32 	%f91, %f127, %f218;
	mul.f32 	%f219, %f91, 0f3F22F983;
	cvt.rni.s32.f32 	%r441, %f219;
	cvt.rn.f32.s32 	%f220, %r441;
	fma.rn.f32 	%f221, %f220, 0fBFC90FDA, %f91;
	fma.rn.f32 	%f222, %f220, 0fB3A22168, %f221;
	fma.rn.f32 	%f455, %f220, 0fA7C234C5, %f222;
	abs.f32 	%f93, %f91;
	setp.ltu.f32 	%p41, %f93, 0f47CE4780;
	@%p41 bra 	$L__BB4_103;
	setp.neu.f32 	%p42, %f93, 0f7F800000;
	@%p42 bra 	$L__BB4_98;
	mov.f32 	%f225, 0f00000000;
	mul.rn.f32 	%f455, %f91, %f225;
	mov.b32 	%r441, 0;
	bra.uni 	$L__BB4_103;
$L__BB4_98:
	mov.b32 	%r126, %f91;
	mov.b64 	%rd172, 0;
	mov.b32 	%r438, 0;
	mov.u64 	%rd170, %rd97;
	mov.u64 	%rd171, %rd3;
$L__BB4_99:
	.pragma "nounroll";
	ld.global.nc.u32 	%r260, [%rd170];
	shl.b32 	%r261, %r126, 8;
	or.b32  	%r262, %r261, -2147483648;
	mad.wide.u32 	%rd99, %r260, %r262, %rd172;
	shr.u64 	%rd172, %rd99, 32;
	st.local.u32 	[%rd171], %rd99;
	add.s32 	%r438, %r438, 1;
	add.s64 	%rd171, %rd171, 4;
	add.s64 	%rd170, %rd170, 4;
	setp.ne.s32 	%p43, %r438, 6;
	@%p43 bra 	$L__BB4_99;
	shr.u32 	%r263, %r126, 23;
	st.local.u32 	[%rd3+24], %rd172;
	and.b32  	%r129, %r263, 31;
	and.b32  	%r264, %r263, 224;
	add.s32 	%r265, %r264, -128;
	shr.u32 	%r266, %r265, 5;
	mul.wide.u32 	%rd100, %r266, 4;
	sub.s64 	%rd53, %rd3, %rd100;
	ld.local.u32 	%r439, [%rd53+24];
	ld.local.u32 	%r440, [%rd53+20];
	setp.eq.s32 	%p44, %r129, 0;
	@%p44 bra 	$L__BB4_102;
	shf.l.wrap.b32 	%r439, %r440, %r439, %r129;
	ld.local.u32 	%r267, [%rd53+16];
	shf.l.wrap.b32 	%r440, %r267, %r440, %r129;
$L__BB4_102:
	shr.u32 	%r268, %r439, 30;
	shf.l.wrap.b32 	%r269, %r440, %r439, 2;
	shl.b32 	%r270, %r440, 2;
	shr.u32 	%r271, %r269, 31;
	add.s32 	%r272, %r271, %r268;
	neg.s32 	%r273, %r272;
	setp.lt.s32 	%p45, %r126, 0;
	selp.b32 	%r441, %r273, %r272, %p45;
	xor.b32  	%r274, %r269, %r126;
	shr.s32 	%r275, %r269, 31;
	xor.b32  	%r276, %r275, %r269;
	xor.b32  	%r277, %r275, %r270;
	cvt.u64.u32 	%rd101, %r276;
	shl.b64 	%rd102, %rd101, 32;
	cvt.u64.u32 	%rd103, %r277;
	or.b64  	%rd104, %rd102, %rd103;
	cvt.rn.f64.s64 	%fd78, %rd104;
	mul.f64 	%fd79, %fd78, 0d3BF921FB54442D19;
	cvt.rn.f32.f64 	%f223, %fd79;
	neg.f32 	%f224, %f223;
	setp.lt.s32 	%p46, %r274, 0;
	selp.f32 	%f455, %f224, %f223, %p46;
$L__BB4_103:
	sub.f32 	%f226, %f13, %f89;
	div.rn.f32 	%f227, %f226, %f12;
	mul.f32 	%f228, %f455, %f455;
	fma.rn.f32 	%f229, %f228, 0f3C190000, 0f3B560000;
	fma.rn.f32 	%f230, %f229, %f228, 0f3CC70000;
	fma.rn.f32 	%f231, %f230, %f228, 0f3D5B0000;
	fma.rn.f32 	%f232, %f231, %f228, 0f3E089438;
	fma.rn.f32 	%f233, %f232, %f228, 0f3EAAAA88;
	mul.rn.f32 	%f234, %f228, %f455;
	fma.rn.f32 	%f235, %f233, %f234, %f455;
	abs.f32 	%f236, %f455;
	setp.eq.f32 	%p47, %f236, 0f3A00B43C;
	selp.f32 	%f237, %f455, %f235, %p47;
	and.b32  	%r280, %r441, 1;
	setp.eq.b32 	%p48, %r280, 1;
	neg.f32 	%f238, %f237;
	rcp.approx.ftz.f32 	%f239, %f238;
	selp.f32 	%f240, %f239, %f237, %p48;
	mov.f32 	%f241, 0fBF800000;
	div.rn.f32 	%f242, %f241, %f240;
	sub.f32 	%f243, %f227, %f242;
	fma.rn.f32 	%f244, %f227, %f242, 0f3F800000;
	div.rn.f32 	%f245, %f243, %f244;
	abs.f32 	%f246, %f245;
	setp.gt.f32 	%p49, %f246, 0f3F800000;
	rcp.approx.ftz.f32 	%f247, %f246;
	selp.f32 	%f248, %f247, %f246, %p49;
	mul.f32 	%f249, %f248, %f248;
	fma.rn.f32 	%f250, %f249, 0f3B2090AA, 0fBC6BE14F;
	fma.rn.f32 	%f251, %f250, %f249, 0f3D23397E;
	fma.rn.f32 	%f252, %f251, %f249, 0fBD948A7A;
	fma.rn.f32 	%f253, %f252, %f249, 0f3DD76B21;
	fma.rn.f32 	%f254, %f253, %f249, 0fBE111E88;
	fma.rn.f32 	%f255, %f254, %f249, 0f3E4CAF60;
	fma.rn.f32 	%f256, %f255, %f249, 0fBEAAAA27;
	mul.f32 	%f257, %f249, %f256;
	fma.rn.f32 	%f258, %f257, %f248, %f248;
	neg.f32 	%f259, %f258;
	fma.rn.f32 	%f260, 0f3F6EE581, 0f3FD774EB, %f259;
	selp.f32 	%f261, %f260, %f258, %p49;
	setp.num.f32 	%p50, %f246, %f246;
	copysign.f32 	%f262, %f245, %f261;
	selp.f32 	%f263, %f262, %f261, %p50;
	mul.f32 	%f264, %f451, %f263;
	div.rn.f32 	%f265, %f264, %f123;
	cvt.f64.f32 	%fd80, %f265;
	add.f64 	%fd81, %fd36, %fd80;
	cvt.rmi.f64.f64 	%fd82, %fd81;
	cvt.rzi.s32.f64 	%r445, %fd82;
	setp.gt.s32 	%p51, %r445, -1;
	mov.b32 	%r444, 0;
	mov.f32 	%f460, %f89;
	@%p51 bra 	$L__BB4_105;
	ld.shared.f32 	%f460, [_ZZ29BackProjFanArcDisCUDA2dKernelILb1EEvPfPKfS2_iiiiffffffffE12DetProj2Axis];
	sub.f32 	%f266, %f460, %f89;
	div.rn.f32 	%f267, %f266, %f90;
	cvt.rmi.f32.f32 	%f268, %f267;
	cvt.rzi.s32.f32 	%r444, %f268;
	mov.b32 	%r445, 0;
$L__BB4_105:
	cvt.rn.f64.s32 	%fd83, %r444;
	add.f64 	%fd84, %fd83, 0d3FE0000000000000;
	fma.rn.f64 	%fd85, %fd84, %fd31, %fd37;
	cvt.rn.f32.f64 	%f459, %fd85;
	add.s32 	%r282, %r444, 1;
	cvt.rn.f32.s32 	%f269, %r282;
	fma.rn.f32 	%f461, %f90, %f269, %f89;
	setp.ge.s32 	%p52, %r445, %r7;
	@%p52 bra 	$L__BB4_107;
	shl.b32 	%r283, %r445, 2;
	mov.u32 	%r284, _ZZ29BackProjFanArcDisCUDA2dKernelILb1EEvPfPKfS2_iiiiffffffffE12DetProj2Axis;
	add.s32 	%r285, %r284, %r283;
	ld.shared.f32 	%f463, [%r285+4];
$L__BB4_107:
	setp.ge.s32 	%p54, %r444, %r152;
	mov.f32 	%f458, 0f00000000;
	or.pred  	%p55, %p54, %p52;
	@%p55 bra 	$L__BB4_114;
	mov.f32 	%f458, 0f00000000;
	cvt.s64.s32 	%rd106, %r124;
$L__BB4_109:
	mov.f32 	%f106, %f461;
	setp.geu.f32 	%p56, %f106, %f463;
	@%p56 bra 	$L__BB4_111;
	ld.param.f32 	%f423, [_Z29BackProjFanArcDisCUDA2dKernelILb1EEvPfPKfS2_iiiiffffffff_param_8];
	sub.f32 	%f275, %f106, %f460;
	shl.b32 	%r292, %r445, 2;
	mov.u32 	%r293, _ZZ29BackProjFanArcDisCUDA2dKernelILb1EEvPfPKfS2_iiiiffffffffE8ProjTemp;
	add.s32 	%r294, %r293, %r292;
	ld.shared.f32 	%f276, [%r294];
	fma.rn.f32 	%f277, %f275, %f276, %f458;
	sub.f32 	%f278, %f13, %f459;
	mul.f32 	%f279, %f278, %f278;
	sub.f32 	%f280, %f12, %f88;
	fma.rn.f32 	%f281, %f280, %f280, %f279;
	div.rn.f32 	%f282, %f277, %f281;
	div.rn.f32 	%f283, %f282, %f90;
	not.b32 	%r295, %r444;
	add.s32 	%r296, %r121, %r295;
	mul.lo.s32 	%r297, %r296, %r151;
	cvt.s64.s32 	%rd105, %r297;
	add.s64 	%rd107, %rd105, %rd106;
	shl.b64 	%rd108, %rd107, 2;
	add.s64 	%rd109, %rd1, %rd108;
	atom.global.add.f32 	%f284, [%rd109], %f283;
	add.s32 	%r444, %r444, 1;
	add.f32 	%f459, %f423, %f459;
	add.f32 	%f461, %f90, %f106;
	mov.f32 	%f458, 0f00000000;
	mov.f32 	%f460, %f106;
	bra.uni 	$L__BB4_113;
$L__BB4_111:
	sub.f32 	%f272, %f463, %f460;
	shl.b32 	%r286, %r445, 2;
	mov.u32 	%r287, _ZZ29BackProjFanArcDisCUDA2dKernelILb1EEvPfPKfS2_iiiiffffffffE8ProjTemp;
	add.s32 	%r288, %r287, %r286;
	ld.shared.f32 	%f273, [%r288];
	fma.rn.f32 	%f458, %f272, %f273, %f458;
	add.s32 	%r445, %r445, 1;
	setp.ge.s32 	%p57, %r445, %r7;
	mov.f32 	%f461, %f106;
	mov.f32 	%f460, %f463;
	@%p57 bra 	$L__BB4_113;
	mov.u32 	%r290, _ZZ29BackProjFanArcDisCUDA2dKernelILb1EEvPfPKfS2_iiiiffffffffE12DetProj2Axis;
	add.s32 	%r291, %r290, %r286;
	ld.shared.f32 	%f463, [%r291+8];
$L__BB4_113:
	setp.lt.s32 	%p58, %r444, %r152;
	setp.lt.s32 	%p59, %r445, %r7;
	and.pred  	%p60, %p58, %p59;
	@%p60 bra 	$L__BB4_109;
$L__BB4_114:
	setp.eq.f32 	%p61, %f458, 0f00000000;
	@%p61 bra 	$L__BB4_116;
	sub.f32 	%f285, %f12, %f88;
	sub.f32 	%f286, %f13, %f459;
	mul.f32 	%f287, %f286, %f286;
	fma.rn.f32 	%f288, %f285, %f285, %f287;
	div.rn.f32 	%f289, %f458, %f288;
	div.rn.f32 	%f290, %f289, %f90;
	not.b32 	%r298, %r444;
	add.s32 	%r299, %r121, %r298;
	mul.lo.s32 	%r300, %r299, %r151;
	cvt.s64.s32 	%rd110, %r300;
	cvt.s64.s32 	%rd111, %r124;
	add.s64 	%rd112, %rd110, %rd111;
	shl.b64 	%rd113, %rd112, 2;
	add.s64 	%rd114, %rd1, %rd113;
	atom.global.add.f32 	%f291, [%rd114], %f290;
$L__BB4_116:
	add.s32 	%r437, %r123, 1;
	mad.lo.s32 	%r436, %r3, %r123, %r3;
	setp.lt.u32 	%p62, %r436, %r151;
	@%p62 bra 	$L__BB4_94;
$L__BB4_117:
	ret;

}
	// .globl	_Z34BackProjTransFanArcDisCUDA2dKernelILb1EEvPfyPKfiiiiffffffff
.visible .entry _Z34BackProjTransFanArcDisCUDA2dKernelILb1EEvPfyPKfiiiiffffffff(
	.param .u64 .ptr .align 1 _Z34BackProjTransFanArcDisCUDA2dKernelILb1EEvPfyPKfiiiiffffffff_param_0,
	.param .u64 _Z34BackProjTransFanArcDisCUDA2dKernelILb1EEvPfyPKfiiiiffffffff_param_1,
	.param .u64 .ptr .align 1 _Z34BackProjTransFanArcDisCUDA2dKernelILb1EEvPfyPKfiiiiffffffff_param_2,
	.param .u32 _Z34BackProjTransFanArcDisCUDA2dKernelILb1EEvPfyPKfiiiiffffffff_param_3,
	.param .u32 _Z34BackProjTransFanArcDisCUDA2dKernelILb1EEvPfyPKfiiiiffffffff_param_4,
	.param .u32 _Z34BackProjTransFanArcDisCUDA2dKernelILb1EEvPfyPKfiiiiffffffff_param_5,
	.param .u32 _Z34BackProjTransFanArcDisCUDA2dKernelILb1EEvPfyPKfiiiiffffffff_param_6,
	.param .f32 _Z34BackProjTransFanArcDisCUDA2dKernelILb1EEvPfyPKfiiiiffffffff_param_7,
	.param .f32 _Z34BackProjTransFanArcDisCUDA2dKernelILb1EEvPfyPKfiiiiffffffff_param_8,
	.param .f32 _Z34BackProjTransFanArcDisCUDA2dKernelILb1EEvPfyPKfiiiiffffffff_param_9,
	.param .f32 _Z34BackProjTransFanArcDisCUDA2dKernelILb1EEvPfyPKfiiiiffffffff_param_10,
	.param .f32 _Z34BackProjTransFanArcDisCUDA2dKernelILb1EEvPfyPKfiiiiffffffff_param_11,
	.param .f32 _Z34BackProjTransFanArcDisCUDA2dKernelILb1EEvPfyPKfiiiiffffffff_param_12,
	.param .f32 _Z34BackProjTransFanArcDisCUDA2dKernelILb1EEvPfyPKfiiiiffffffff_param_13,
	.param .f32 _Z34BackProjTransFanArcDisCUDA2dKernelILb1EEvPfyPKfiiiiffffffff_param_14
)
{
	.local .align 4 .b8 	__local_depot5[28];
	.reg .b64 	%SP;
	.reg .b64 	%SPL;
	.reg .pred 	%p<109>;
	.reg .b32 	%r<437>;
	.reg .b32 	%f<496>;
	.reg .b64 	%rd<155>;
	.reg .b64 	%fd<139>;
	// demoted variable
	.shared .align 4 .b8 _ZZ34BackProjTransFanArcDisCUDA2dKernelILb1EEvPfyPKfiiiiffffffffE8ProjTemp[1024];
	// demoted variable
	.shared .align 4 .b8 _ZZ34BackProjTransFanArcDisCUDA2dKernelILb1EEvPfyPKfiiiiffffffffE12DetProj2Axis[1028];
	mov.u64 	%SPL, __local_depot5;
	ld.param.u64 	%rd52, [_Z34BackProjTransFanArcDisCUDA2dKernelILb1EEvPfyPKfiiiiffffffff_param_1];
	ld.param.u64 	%rd53, [_Z34BackProjTransFanArcDisCUDA2dKernelILb1EEvPfyPKfiiiiffffffff_param_2];
	ld.param.u32 	%r151, [_Z34BackProjTransFanArcDisCUDA2dKernelILb1EEvPfyPKfiiiiffffffff_param_3];
	ld.param.u32 	%r152, [_Z34BackProjTransFanArcDisCUDA2dKernelILb1EEvPfyPKfiiiiffffffff_param_4];
	ld.param.u32 	%r154, [_Z34BackProjTransFanArcDisCUDA2dKernelILb1EEvPfyPKfiiiiffffffff_param_6];
	ld.param.f32 	%f123, [_Z34BackProjTransFanArcDisCUDA2dKernelILb1EEvPfyPKfiiiiffffffff_param_9];
	ld.param.f32 	%f124, [_Z34BackProjTransFanArcDisCUDA2dKernelILb1EEvPfyPKfiiiiffffffff_param_10];
	ld.param.f32 	%f127, [_Z34BackProjTransFanArcDisCUDA2dKernelILb1EEvPfyPKfiiiiffffffff_param_14];
	cvta.to.global.u64 	%rd54, %rd53;
	add.u64 	%rd1, %SPL, 0;
	mov.u32 	%r1, %ctaid.x;
	mov.u32 	%r2, %ctaid.y;
	mov.u32 	%r155, %ctaid.z;
	mov.u32 	%r3, %ntid.x;
	mul.lo.s32 	%r4, %r155, %r3;
	mov.u32 	%r5, %tid.x;
	add.s32 	%r6, %r4, %r5;
	add.s32 	%r156, %r4, %r3;
	setp.gt.u32 	%p1, %r156, %r154;
	sub.s32 	%r157, %r154, %r4;
	selp.b32 	%r7, %r157, %r3, %p1;
	mul.wide.u32 	%rd56, %r2, 4;
	add.s64 	%rd2, %rd54, %rd56;
	ld.global.nc.f32 	%f1, [%rd2];
	mul.f32 	%f128, %f1, 0f3F22F983;
	cvt.rni.s32.f32 	%r394, %f128;
	cvt.rn.f32.s32 	%f129, %r394;
	fma.rn.f32 	%f130, %f129, 0fBFC90FDA, %f1;
	fma.rn.f32 	%f131, %f129, 0fB3A22168, %f130;
	fma.rn.f32 	%f454, %f129, 0fA7C234C5, %f131;
	abs.f32 	%f3, %f1;
	setp.ltu.f32 	%p2, %f3, 0f47CE4780;
	mov.u32 	%r390, %r394;
	mov.f32 	%f453, %f454;
	@%p2 bra 	$L__BB5_8;
	setp.neu.f32 	%p3, %f3, 0f7F800000;
	@%p3 bra 	$L__BB5_3;
	mov.f32 	%f134, 0f00000000;
	mul.rn.f32 	%f453, %f1, %f134;
	mov.b32 	%r390, 0;
	bra.uni 	$L__BB5_8;
$L__BB5_3:
	mov.b32 	%r9, %f1;
	shl.b32 	%r159, %r9, 8;
	or.b32  	%r10, %r159, -2147483648;
	mov.b64 	%rd137, 0;
	mov.b32 	%r387, 0;
	mov.u64 	%rd135, __cudart_i2opi_f;
	mov.u64 	%rd136, %rd1;
$L__BB5_4:
	.pragma "nounroll";
	ld.global.nc.u32 	%r160, [%rd135];
	mad.wide.u32 	%rd59, %r160, %r10, %rd137;
	shr.u64 	%rd137, %rd59, 32;
	st.local.u32 	[%rd136], %rd59;
	add.s32 	%r387, %r387, 1;
	add.s64 	%rd136, %rd136, 4;
	add.s64 	%rd135, %rd135, 4;
	setp.ne.s32 	%p4, %r387, 6;
	@%p4 bra 	$L__BB5_4;
	shr.u32 	%r161, %r9, 23;
	st.local.u32 	[%rd1+24], %rd137;
	and.b32  	%r13, %r161, 31;
	and.b32  	%r162, %r161, 224;
	add.s32 	%r163, %r162, -128;
	shr.u32 	%r164, %r163, 5;
	mul.wide.u32 	%rd60, %r164, 4;
	sub.s64 	%rd9, %rd1, %rd60;
	ld.local.u32 	%r388, [%rd9+24];
	ld.local.u32 	%r389, [%rd9+20];
	setp.eq.s32 	%p5, %r13, 0;
	@%p5 bra 	$L__BB5_7;
	shf.l.wrap.b32 	%r388, %r389, %r388, %r13;
	ld.local.u32 	%r165, [%rd9+16];
	shf.l.wrap.b32 	%r389, %r165, %r389, %r13;
$L__BB5_7:
	shr.u32 	%r166, %r388, 30;
	shf.l.wrap.b32 	%r167, %r389, %r388, 2;
	shl.b32 	%r168, %r389, 2;
	shr.u32 	%r169, %r167, 31;
	add.s32 	%r170, %r169, %r166;
	neg.s32 	%r171, %r170;
	setp.lt.s32 	%p6, %r9, 0;
	selp.b32 	%r390, %r171, %r170, %p6;
	xor.b32  	%r172, %r167, %r9;
	shr.s32 	%r173, %r167, 31;
	xor.b32  	%r174, %r173, %r167;
	xor.b32  	%r175, %r173, %r168;
	cvt.u64.u32 	%rd61, %r174;
	shl.b64 	%rd62, %rd61, 32;
	cvt.u64.u32 	%rd63, %r175;
	or.b64  	%rd64, %rd62, %rd63;
	cvt.rn.f64.s64 	%fd35, %rd64;
	mul.f64 	%fd36, %fd35, 0d3BF921FB54442D19;
	cvt.rn.f32.f64 	%f132, %fd36;
	neg.f32 	%f133, %f132;
	setp.lt.s32 	%p7, %r172, 0;
	selp.f32 	%f453, %f133, %f132, %p7;
$L__BB5_8:
	setp.ltu.f32 	%p8, %f3, 0f47CE4780;
	mul.rn.f32 	%f135, %f453, %f453;
	and.b32  	%r177, %r390, 1;
	setp.eq.b32 	%p9, %r177, 1;
	selp.f32 	%f136, 0f3F800000, %f453, %p9;
	fma.rn.f32 	%f137, %f135, %f136, 0f00000000;
	fma.rn.f32 	%f138, %f135, 0f37CBAC00, 0fBAB607ED;
	selp.f32 	%f139, %f138, 0fB94D4153, %p9;
	selp.f32 	%f140, 0f3D2AAABB, 0f3C0885E4, %p9;
	fma.rn.f32 	%f141, %f139, %f135, %f140;
	selp.f32 	%f142, 0fBEFFFFFF, 0fBE2AAAA8, %p9;
	fma.rn.f32 	%f143, %f141, %f135, %f142;
	fma.rn.f32 	%f144, %f143, %f137, %f136;
	and.b32  	%r178, %r390, 2;
	setp.eq.s32 	%p10, %r178, 0;
	mov.f32 	%f145, 0f00000000;
	sub.f32 	%f146, %f145, %f144;
	selp.f32 	%f7, %f144, %f146, %p10;
	@%p8 bra 	$L__BB5_16;
	setp.neu.f32 	%p11, %f3, 0f7F800000;
	@%p11 bra 	$L__BB5_11;
	mov.f32 	%f149, 0f00000000;
	mul.rn.f32 	%f454, %f1, %f149;
	mov.b32 	%r394, 0;
	bra.uni 	$L__BB5_16;
$L__BB5_11:
	mov.b32 	%r22, %f1;
	shl.b32 	%r180, %r22, 8;
	or.b32  	%r23, %r180, -2147483648;
	mov.b64 	%rd140, 0;
	mov.b32 	%r391, 0;
	mov.u64 	%rd138, __cudart_i2opi_f;
	mov.u64 	%rd139, %rd1;
$L__BB5_12:
	.pragma "nounroll";
	ld.global.nc.u32 	%r181, [%rd138];
	mad.wide.u32 	%rd67, %r181, %r23, %rd140;
	shr.u64 	%rd140, %rd67, 32;
	st.local.u32 	[%rd139], %rd67;
	add.s32 	%r391, %r391, 1;
	add.s64 	%rd139, %rd139, 4;
	add.s64 	%rd138, %rd138, 4;
	setp.ne.s32 	%p12, %r391, 6;
	@%p12 bra 	$L__BB5_12;
	shr.u32 	%r182, %r22, 23;
	st.local.u32 	[%rd1+24], %rd140;
	and.b32  	%r26, %r182, 31;
	and.b32  	%r183, %r182, 224;
	add.s32 	%r184, %r183, -128;
	shr.u32 	%r185, %r184, 5;
	mul.wide.u32 	%rd68, %r185, 4;
	sub.s64 	%rd16, %rd1, %rd68;
	ld.local.u32 	%r392, [%rd16+24];
	ld.local.u32 	%r393, [%rd16+20];
	setp.eq.s32 	%p13, %r26, 0;
	@%p13 bra 	$L__BB5_15;
	shf.l.wrap.b32 	%r392, %r393, %r392, %r26;
	ld.local.u32 	%r186, [%rd16+16];
	shf.l.wrap.b32 	%r393, %r186, %r393, %r26;
$L__BB5_15:
	shr.u32 	%r187, %r392, 30;
	shf.l.wrap.b32 	%r188, %r393, %r392, 2;
	shl.b32 	%r189, %r393, 2;
	shr.u32 	%r190, %r188, 31;
	add.s32 	%r191, %r190, %r187;
	neg.s32 	%r192, %r191;
	setp.lt.s32 	%p14, %r22, 0;
	selp.b32 	%r394, %r192, %r191, %p14;
	xor.b32  	%r193, %r188, %r22;
	shr.s32 	%r194, %r188, 31;
	xor.b32  	%r195, %r194, %r188;
	xor.b32  	%r196, %r194, %r189;
	cvt.u64.u32 	%rd69, %r195;
	shl.b64 	%rd70, %rd69, 32;
	cvt.u64.u32 	%rd71, %r196;
	or.b64  	%rd72, %rd70, %rd71;
	cvt.rn.f64.s64 	%fd37, %rd72;
	mul.f64 	%fd38, %fd37, 0d3BF921FB54442D19;
	cvt.rn.f32.f64 	%f147, %fd38;
	neg.f32 	%f148, %f147;
	setp.lt.s32 	%p15, %r193, 0;
	selp.f32 	%f454, %f148, %f147, %p15;
$L__BB5_16:
	add.s32 	%r198, %r394, 1;
	mul.rn.f32 	%f150, %f454, %f454;
	and.b32  	%r199, %r394, 1;
	setp.eq.b32 	%p16, %r199, 1;
	selp.f32 	%f151, %f454, 0f3F800000, %p16;
	fma.rn.f32 	%f152, %f150, %f151, 0f00000000;
	fma.rn.f32 	%f153, %f150, 0f37CBAC00, 0fBAB607ED;
	selp.f32 	%f154, 0fB94D4153, %f153, %p16;
	selp.f32 	%f155, 0f3C0885E4, 0f3D2AAABB, %p16;
	fma.rn.f32 	%f156, %f154, %f150, %f155;
	selp.f32 	%f157, 0fBE2AAAA8, 0fBEFFFFFF, %p16;
	fma.rn.f32 	%f158, %f156, %f150, %f157;
	fma.rn.f32 	%f159, %f158, %f152, %f151;
	and.b32  	%r200, %r198, 2;
	setp.eq.s32 	%p17, %r200, 0;
	mov.f32 	%f160, 0f00000000;
	sub.f32 	%f161, %f160, %f159;
	selp.f32 	%f11, %f159, %f161, %p17;
	neg.f32 	%f162, %f7;
	mul.f32 	%f12, %f124, %f162;
	mul.f32 	%f13, %f124, %f11;
	mul.f32 	%f14, %f123, %f124;
	mul.f32 	%f163, %f11, %f11;
	setp.leu.f32 	%p18, %f163, 0f3F000000;
	@%p18 bra 	$L__BB5_67;
	shl.b32 	%r295, %r5, 2;
	mov.u32 	%r296, _ZZ34BackProjTransFanArcDisCUDA2dKernelILb1EEvPfyPKfiiiiffffffffE8ProjTemp;
	add.s32 	%r35, %r296, %r295;
	mov.b32 	%r297, 0;
	st.shared.u32 	[%r35], %r297;
	setp.ltu.f32 	%p63, %f11, 0f00000000;
	@%p63 bra 	$L__BB5_19;
	cvt.rn.f64.u32 	%fd85, %r4;
	cvt.rn.f64.s32 	%fd86, %r154;
	mul.f64 	%fd87, %fd86, 0d3FE0000000000000;
	sub.f64 	%fd88, %fd85, %fd87;
	cvt.f64.f32 	%fd134, %f123;
	cvt.f64.f32 	%fd132, %f127;
	fma.rn.f64 	%fd89, %fd88, %fd134, %fd132;
	cvt.f64.f32 	%fd90, %f1;
	add.f64 	%fd131, %fd89, %fd90;
	add.s32 	%r298, %r6, 1;
	cvt.rn.f64.u32 	%fd91, %r298;
	sub.f64 	%fd133, %fd91, %fd87;
	mov.f32 	%f455, 0f3F800000;
	bra.uni 	$L__BB5_20;
$L__BB5_19:
	cvt.rn.f64.s32 	%fd92, %r154;
	mul.f64 	%fd93, %fd92, 0d3FE0000000000000;
	cvt.rn.f64.u32 	%fd94, %r4;
	sub.f64 	%fd95, %fd93, %fd94;
	cvt.f64.f32 	%fd134, %f123;
	cvt.f64.f32 	%fd132, %f127;
	fma.rn.f64 	%fd96, %fd95, %fd134, %fd132;
	cvt.f64.f32 	%fd97, %f1;
	add.f64 	%fd131, %fd96, %fd97;
	cvt.rn.f64.u32 	%fd98, %r6;
	sub.f64 	%fd99, %fd93, %fd98;
	add.f64 	%fd133, %fd99, 0dBFF0000000000000;
	mov.f32 	%f455, 0fBF800000;
$L__BB5_20:
	fma.rn.f64 	%fd100, %fd133, %fd134, %fd132;
	cvt.f64.f32 	%fd101, %f1;
	add.f64 	%fd102, %fd100, %fd101;
	cvt.rn.f32.f64 	%f16, %fd102;
	cvt.rn.f32.f64 	%f17, %fd131;
	mul.f32 	%f305, %f17, 0f3F22F983;
	cvt.rni.s32.f32 	%r398, %f305;
	cvt.rn.f32.s32 	%f306, %r398;
	fma.rn.f32 	%f307, %f306, 0fBFC90FDA, %f17;
	fma.rn.f32 	%f308, %f306, 0fB3A22168, %f307;
	fma.rn.f32 	%f456, %f306, 0fA7C234C5, %f308;
	abs.f32 	%f19, %f17;
	setp.ltu.f32 	%p64, %f19, 0f47CE4780;
	@%p64 bra 	$L__BB5_28;
	setp.neu.f32 	%p65, %f19, 0f7F800000;
	@%p65 bra 	$L__BB5_23;
	mov.f32 	%f311, 0f00000000;
	mul.rn.f32 	%f456, %f17, %f311;
	mov.b32 	%r398, 0;
	bra.uni 	$L__BB5_28;
$L__BB5_23:
	mov.b32 	%r37, %f17;
	shl.b32 	%r300, %r37, 8;
	or.b32  	%r38, %r300, -2147483648;
	mov.b64 	%rd143, 0;
	mov.b32 	%r395, 0;
	mov.u64 	%rd141, __cudart_i2opi_f;
	mov.u64 	%rd142, %rd1;
$L__BB5_24:
	.pragma "nounroll";
	ld.global.nc.u32 	%r301, [%rd141];
	mad.wide.u32 	%rd105, %r301, %r38, %rd143;
	shr.u64 	%rd143, %rd105, 32;
	st.local.u32 	[%rd142], %rd105;
	add.s32 	%r395, %r395, 1;
	add.s64 	%rd142, %rd142, 4;
	add.s64 	%rd141, %rd141, 4;
	setp.ne.s32 	%p66, %r395, 6;
	@%p66 bra 	$L__BB5_24;
	shr.u32 	%r302, %r37, 23;
	st.local.u32 	[%rd1+24], %rd143;
	and.b32  	%r41, %r302, 31;
	and.b32  	%r303, %r302, 224;
	add.s32 	%r304, %r303, -128;
	shr.u32 	%r305, %r304, 5;
	mul.wide.u32 	%rd106, %r305, 4;
	sub.s64 	%rd23, %rd1, %rd106;
	ld.local.u32 	%r396, [%rd23+24];
	ld.local.u32 	%r397, [%rd23+20];
	setp.eq.s32 	%p67, %r41, 0;
	@%p67 bra 	$L__BB5_27;
	shf.l.wrap.b32 	%r396, %r397, %r396, %r41;
	ld.local.u32 	%r306, [%rd23+16];
	shf.l.wrap.b32 	%r397, %r306, %r397, %r41;
$L__BB5_27:
	shr.u32 	%r307, %r396, 30;
	shf.l.wrap.b32 	%r308, %r397, %r396, 2;
	shl.b32 	%r309, %r397, 2;
	shr.u32 	%r310, %r308, 31;
	add.s32 	%r311, %r310, %r307;
	neg.s32 	%r312, %r311;
	setp.lt.s32 	%p68, %r37, 0;
	selp.b32 	%r398, %r312, %r311, %p68;
	xor.b32  	%r313, %r308, %r37;
	shr.s32 	%r314, %r308, 31;
	xor.b32  	%r315, %r314, %r308;
	xor.b32  	%r316, %r314, %r309;
	cvt.u64.u32 	%rd107, %r315;
	shl.b64 	%rd108, %rd107, 32;
	cvt.u64.u32 	%rd109, %r316;
	or.b64  	%rd110, %rd108, %rd109;
	cvt.rn.f64.s64 	%fd103, %rd110;
	mul.f64 	%fd104, %fd103, 0d3BF921FB54442D19;
	cvt.rn.f32.f64 	%f309, %fd104;
	neg.f32 	%f310, %f309;
	setp.lt.s32 	%p69, %r313, 0;
	selp.f32 	%f456, %f310, %f309, %p69;
$L__BB5_28:
	mul.f32 	%f312, %f456, %f456;
	fma.rn.f32 	%f313, %f312, 0f3C190000, 0f3B560000;
	fma.rn.f32 	%f314, %f313, %f312, 0f3CC70000;
	fma.rn.f32 	%f315, %f314, %f312, 0f3D5B0000;
	fma.rn.f32 	%f316, %f315, %f312, 0f3E089438;
	fma.rn.f32 	%f317, %f316, %f312, 0f3EAAAA88;
	mul.rn.f32 	%f318, %f312, %f456;
	fma.rn.f32 	%f319, %f317, %f318, %f456;
	abs.f32 	%f320, %f456;
	setp.eq.f32 	%p70, %f320, 0f3A00B43C;
	selp.f32 	%f321, %f456, %f319, %p70;
	and.b32  	%r318, %r398, 1;
	setp.eq.b32 	%p71, %r318, 1;
	neg.f32 	%f322, %f321;
	rcp.approx.ftz.f32 	%f323, %f322;
	selp.f32 	%f324, %f323, %f321, %p71;
	fma.rn.f32 	%f23, %f13, %f324, %f12;
	mul.f32 	%f325, %f16, 0f3F22F983;
	cvt.rni.s32.f32 	%r402, %f325;
	cvt.rn.f32.s32 	%f326, %r402;
	fma.rn.f32 	%f327, %f326, 0fBFC90FDA, %f16;
	fma.rn.f32 	%f328, %f326, 0fB3A22168, %f327;
	fma.rn.f32 	%f457, %f326, 0fA7C234C5, %f328;
	abs.f32 	%f25, %f16;
	setp.ltu.f32 	%p72, %f25, 0f47CE4780;
	@%p72 bra 	$L__BB5_36;
	setp.neu.f32 	%p73, %f25, 0f7F800000;
	@%p73 bra 	$L__BB5_31;
	mov.f32 	%f331, 0f00000000;
	mul.rn.f32 	%f457, %f16, %f331;
	mov.b32 	%r402, 0;
	bra.uni 	$L__BB5_36;
$L__BB5_31:
	mov.b32 	%r51, %f16;
	shl.b32 	%r320, %r51, 8;
	or.b32  	%r52, %r320, -2147483648;
	mov.b64 	%rd144, 0;
	mov.b32 	%r399, 0;
	mov.u64 	%rd113, __cudart_i2opi_f;
$L__BB5_32:
	.pragma "nounroll";
	mul.wide.u32 	%rd112, %r399, 4;
	add.s64 	%rd114, %rd113, %rd112;
	ld.global.nc.u32 	%r321, [%rd114];
	mad.wide.u32 	%rd115, %r321, %r52, %rd144;
	shr.u64 	%rd144, %rd115, 32;
	add.s64 	%rd116, %rd1, %rd112;
	st.local.u32 	[%rd116], %rd115;
	add.s32 	%r399, %r399, 1;
	setp.ne.s32 	%p74, %r399, 6;
	@%p74 bra 	$L__BB5_32;
	shr.u32 	%r322, %r51, 23;
	st.local.u32 	[%rd1+24], %rd144;
	and.b32  	%r55, %r322, 31;
	and.b32  	%r323, %r322, 224;
	add.s32 	%r324, %r323, -128;
	shr.u32 	%r325, %r324, 5;
	mul.wide.u32 	%rd117, %r325, 4;
	sub.s64 	%rd26, %rd1, %rd117;
	ld.local.u32 	%r400, [%rd26+24];
	ld.local.u32 	%r401, [%rd26+20];
	setp.eq.s32 	%p75, %r55, 0;
	@%p75 bra 	$L__BB5_35;
	shf.l.wrap.b32 	%r400, %r401, %r400, %r55;
	ld.local.u32 	%r326, [%rd26+16];
	shf.l.wrap.b32 	%r401, %r326, %r401, %r55;
$L__BB5_35:
	shr.u32 	%r327, %r400, 30;
	shf.l.wrap.b32 	%r328, %r401, %r400, 2;
	shl.b32 	%r329, %r401, 2;
	shr.u32 	%r330, %r328, 31;
	add.s32 	%r331, %r330, %r327;
	neg.s32 	%r332, %r331;
	setp.lt.s32 	%p76, %r51, 0;
	selp.b32 	%r402, %r332, %r331, %p76;
	xor.b32  	%r333, %r328, %r51;
	shr.s32 	%r334, %r328, 31;
	xor.b32  	%r335, %r334, %r328;
	xor.b32  	%r336, %r334, %r329;
	cvt.u64.u32 	%rd118, %r335;
	shl.b64 	%rd119, %rd118, 32;
	cvt.u64.u32 	%rd120, %r336;
	or.b64  	%rd121, %rd119, %rd120;
	cvt.rn.f64.s64 	%fd105, %rd121;
	mul.f64 	%fd106, %fd105, 0d3BF921FB54442D19;
	cvt.rn.f32.f64 	%f329, %fd106;
	neg.f32 	%f330, %f329;
	setp.lt.s32 	%p77, %r333, 0;
	selp.f32 	%f457, %f330, %f329, %p77;
$L__BB5_36:
	mul.f32 	%f332, %f457, %f457;
	fma.rn.f32 	%f333, %f332, 0f3C190000, 0f3B560000;
	fma.rn.f32 	%f334, %f333, %f332, 0f3CC70000;
	fma.rn.f32 	%f335, %f334, %f332, 0f3D5B0000;
	fma.rn.f32 	%f336, %f335, %f332, 0f3E089438;
	fma.rn.f32 	%f337, %f336, %f332, 0f3EAAAA88;
	mul.rn.f32 	%f338, %f332, %f457;
	fma.rn.f32 	%f339, %f337, %f338, %f457;
	abs.f32 	%f340, %f457;
	setp.eq.f32 	%p78, %f340, 0f3A00B43C;
	selp.f32 	%f341, %f457, %f339, %p78;
	and.b32  	%r338, %r402, 1;
	setp.eq.b32 	%p79, %r338, 1;
	neg.f32 	%f342, %f341;
	rcp.approx.ftz.f32 	%f343, %f342;
	selp.f32 	%f344, %f343, %f341, %p79;
	fma.rn.f32 	%f468, %f13, %f344, %f12;
	setp.ne.s32 	%p80, %r5, 0;
	@%p80 bra 	$L__BB5_38;
	st.shared.f32 	[_ZZ34BackProjTransFanArcDisCUDA2dKernelILb1EEvPfyPKfiiiiffffffffE12DetProj2Axis], %f23;
$L__BB5_38:
	ld.param.f32 	%f448, [_Z34BackProjTransFanArcDisCUDA2dKernelILb1EEvPfyPKfiiiiffffffff_param_12];
	ld.param.f32 	%f442, [_Z34BackProjTransFanArcDisCUDA2dKernelILb1EEvPfyPKfiiiiffffffff_param_7];
	mov.u32 	%r340, _ZZ34BackProjTransFanArcDisCUDA2dKernelILb1EEvPfyPKfiiiiffffffffE12DetProj2Axis;
	add.s32 	%r341, %r340, %r295;
	st.shared.f32 	[%r341+4], %f468;
	bar.sync 	0;
	neg.s32 	%r342, %r151;
	cvt.rn.f64.s32 	%fd107, %r342;
	mul.f64 	%fd108, %fd107, 0d3FE0000000000000;
	cvt.f64.f32 	%fd13, %f442;
	cvt.f64.f32 	%fd109, %f448;
	fma.rn.f64 	%fd14, %fd108, %fd13, %fd109;
	cvt.rn.f64.s32 	%fd110, %r151;
	mul.f64 	%fd111, %fd110, 0d3FE0000000000000;
	fma.rn.f64 	%fd15, %fd111, %fd13, %fd109;
	setp.eq.s32 	%p81, %r152, 0;
	@%p81 bra 	$L__BB5_65;
	cvt.rn.f32.f64 	%f345, %fd15;
	cvt.rn.f32.f64 	%f346, %fd14;
	mul.f32 	%f30, %f13, %f346;
	mul.f32 	%f31, %f13, %f345;
	cvt.rn.f64.s32 	%fd112, %r154;
	mul.f64 	%fd113, %fd112, 0d3FE0000000000000;
	cvt.rn.f64.u32 	%fd114, %r4;
	sub.f64 	%fd16, %fd113, %fd114;
	cvt.f64.f32 	%fd17, %f346;
	mov.b32 	%r403, 0;
	mov.u64 	%rd122, __cudart_i2opi_f;
	mov.u32 	%r404, %r403;
$L__BB5_40:
	mov.u32 	%r65, %r404;
	add.s32 	%r66, %r403, %r5;
	setp.ge.s32 	%p82, %r66, %r152;
	@%p82 bra 	$L__BB5_64;
	ld.param.f32 	%f450, [_Z34BackProjTransFanArcDisCUDA2dKernelILb1EEvPfyPKfiiiiffffffff_param_13];
	ld.param.f32 	%f446, [_Z34BackProjTransFanArcDisCUDA2dKernelILb1EEvPfyPKfiiiiffffffff_param_8];
	cvt.rn.f64.s32 	%fd115, %r66;
	cvt.rn.f64.s32 	%fd116, %r152;
	mul.f64 	%fd117, %fd116, 0d3FE0000000000000;
	sub.f64 	%fd118, %fd117, %fd115;
	add.f64 	%fd119, %fd118, 0dBFE0000000000000;
	cvt.f64.f32 	%fd120, %f446;
	cvt.f64.f32 	%fd121, %f450;
	fma.rn.f64 	%fd122, %fd119, %fd120, %fd121;
	cvt.rn.f32.f64 	%f33, %fd122;
	mul.f32 	%f348, %f12, %f33;
	sub.f32 	%f349, %f348, %f30;
	sub.f32 	%f350, %f33, %f13;
	div.rn.f32 	%f34, %f349, %f350;
	sub.f32 	%f351, %f348, %f31;
	div.rn.f32 	%f352, %f351, %f350;
	sub.f32 	%f353, %f352, %f34;
	cvt.rn.f32.s32 	%f354, %r151;
	div.rn.f32 	%f35, %f353, %f354;
	ld.global.nc.f32 	%f355, [%rd2];
	add.f32 	%f36, %f127, %f355;
	setp.eq.f32 	%p83, %f36, 0f00000000;
	mov.f32 	%f460, 0f501502F9;
	@%p83 bra 	$L__BB5_51;
	mul.f32 	%f356, %f36, 0f3F22F983;
	cvt.rni.s32.f32 	%r408, %f356;
	cvt.rn.f32.s32 	%f357, %r408;
	fma.rn.f32 	%f358, %f357, 0fBFC90FDA, %f36;
	fma.rn.f32 	%f359, %f357, 0fB3A22168, %f358;
	fma.rn.f32 	%f459, %f357, 0fA7C234C5, %f359;
	abs.f32 	%f38, %f36;
	setp.ltu.f32 	%p84, %f38, 0f47CE4780;
	@%p84 bra 	$L__BB5_50;
	setp.neu.f32 	%p85, %f38, 0f7F800000;
	@%p85 bra 	$L__BB5_45;
	mov.f32 	%f362, 0f00000000;
	mul.rn.f32 	%f459, %f36, %f362;
	mov.b32 	%r408, 0;
	bra.uni 	$L__BB5_50;
$L__BB5_45:
	mov.b32 	%r68, %f36;
	mov.b64 	%rd147, 0;
	mov.b32 	%r405, 0;
	mov.u64 	%rd145, %rd122;
	mov.u64 	%rd146, %rd1;
$L__BB5_46:
	.pragma "nounroll";
	ld.global.nc.u32 	%r345, [%rd145];
	shl.b32 	%r346, %r68, 8;
	or.b32  	%r347, %r346, -2147483648;
	mad.wide.u32 	%rd124, %r345, %r347, %rd147;
	shr.u64 	%rd147, %rd124, 32;
	st.local.u32 	[%rd146], %rd124;
	add.s32 	%r405, %r405, 1;
	add.s64 	%rd146, %rd146, 4;
	add.s64 	%rd145, %rd145, 4;
	setp.ne.s32 	%p86, %r405, 6;
	@%p86 bra 	$L__BB5_46;
	shr.u32 	%r348, %r68, 23;
	st.local.u32 	[%rd1+24], %rd147;
	and.b32  	%r71, %r348, 31;
	and.b32  	%r349, %r348, 224;
	add.s32 	%r350, %r349, -128;
	shr.u32 	%r351, %r350, 5;
	mul.wide.u32 	%rd125, %r351, 4;
	sub.s64 	%rd33, %rd1, %rd125;
	ld.local.u32 	%r406, [%rd33+24];
	ld.local.u32 	%r407, [%rd33+20];
	setp.eq.s32 	%p87, %r71, 0;
	@%p87 bra 	$L__BB5_49;
	shf.l.wrap.b32 	%r406, %r407, %r406, %r71;
	ld.local.u32 	%r352, [%rd33+16];
	shf.l.wrap.b32 	%r407, %r352, %r407, %r71;
$L__BB5_49:
	shr.u32 	%r353, %r406, 30;
	shf.l.wrap.b32 	%r354, %r407, %r406, 2;
	shl.b32 	%r355, %r407, 2;
	shr.u32 	%r356, %r354, 31;
	add.s32 	%r357, %r356, %r353;
	neg.s32 	%r358, %r357;
	setp.lt.s32 	%p88, %r68, 0;
	selp.b32 	%r408, %r358, %r357, %p88;
	xor.b32  	%r359, %r354, %r68;
	shr.s32 	%r360, %r354, 31;
	xor.b32  	%r361, %r360, %r354;
	xor.b32  	%r362, %r360, %r355;
	cvt.u64.u32 	%rd126, %r361;
	shl.b64 	%rd127, %rd126, 32;
	cvt.u64.u32 	%rd128, %r362;
	or.b64  	%rd129, %rd127, %rd128;
	cvt.rn.f64.s64 	%fd123, %rd129;
	mul.f64 	%fd124, %fd123, 0d3BF921FB54442D19;
	cvt.rn.f32.f64 	%f360, %fd124;
	neg.f32 	%f361, %f360;
	setp.lt.s32 	%p89, %r359, 0;
	selp.f32 	%f459, %f361, %f360, %p89;
$L__BB5_50:
	mul.f32 	%f363, %f459, %f459;
	fma.rn.f32 	%f364, %f363, 0f3C190000, 0f3B560000;
	fma.rn.f32 	%f365, %f364, %f363, 0f3CC70000;
	fma.rn.f32 	%f366, %f365, %f363, 0f3D5B0000;
	fma.rn.f32 	%f367, %f366, %f363, 0f3E089438;
	fma.rn.f32 	%f368, %f367, %f363, 0f3EAAAA88;
	mul.rn.f32 	%f369, %f363, %f459;
	fma.rn.f32 	%f370, %f368, %f369, %f459;
	abs.f32 	%f371, %f459;
	setp.eq.f32 	%p90, %f371, 0f3A00B43C;
	selp.f32 	%f372, %f459, %f370, %p90;
	and.b32  	%r364, %r408, 1;
	setp.eq.b32 	%p91, %r364, 1;
	neg.f32 	%f373, %f372;
	rcp.approx.ftz.f32 	%f374, %f373;
	selp.f32 	%f375, %f374, %f372, %p91;
	mov.f32 	%f376, 0fBF800000;
	div.rn.f32 	%f460, %f376, %f375;
$L__BB5_51:
	sub.f32 	%f377, %f12, %f34;
	div.rn.f32 	%f378, %f13, %f377;
	setp.eq.f32 	%p92, %f377, 0f00000000;
	selp.f32 	%f379, 0f501502F9, %f378, %p92;
	sub.f32 	%f380, %f379, %f460;
	fma.rn.f32 	%f381, %f379, %f460, 0f3F800000;
	div.rn.f32 	%f382, %f380, %f381;
	abs.f32 	%f383, %f382;
	setp.gt.f32 	%p93, %f383, 0f3F800000;
	rcp.approx.ftz.f32 	%f384, %f383;
	selp.f32 	%f385, %f384, %f383, %p93;
	mul.f32 	%f386, %f385, %f385;
	fma.rn.f32 	%f387, %f386, 0f3B2090AA, 0fBC6BE14F;
	fma.rn.f32 	%f388, %f387, %f386, 0f3D23397E;
	fma.rn.f32 	%f389, %f388, %f386, 0fBD948A7A;
	fma.rn.f32 	%f390, %f389, %f386, 0f3DD76B21;
	fma.rn.f32 	%f391, %f390, %f386, 0fBE111E88;
	fma.rn.f32 	%f392, %f391, %f386, 0f3E4CAF60;
	fma.rn.f32 	%f393, %f392, %f386, 0fBEAAAA27;
	mul.f32 	%f394, %f386, %f393;
	fma.rn.f32 	%f395, %f394, %f385, %f385;
	neg.f32 	%f396, %f395;
	fma.rn.f32 	%f397, 0f3F6EE581, 0f3FD774EB, %f396;
	selp.f32 	%f398, %f397, %f395, %p93;
	setp.num.f32 	%p94, %f383, %f383;
	copysign.f32 	%f399, %f382, %f398;
	selp.f32 	%f400, %f399, %f398, %p94;
	mul.f32 	%f401, %f455, %f400;
	div.rn.f32 	%f402, %f401, %f123;
	cvt.f64.f32 	%fd125, %f402;
	add.f64 	%fd126, %fd16, %fd125;
	cvt.rmi.f64.f64 	%fd127, %fd126;
	cvt.rzi.s32.f64 	%r412, %fd127;
	setp.gt.s32 	%p95, %r412, -1;
	mov.b32 	%r411, 0;
	mov.f32 	%f465, %f34;
	@%p95 bra 	$L__BB5_53;
	ld.shared.f32 	%f465, [_ZZ34BackProjTransFanArcDisCUDA2dKernelILb1EEvPfyPKfiiiiffffffffE12DetProj2Axis];
	sub.f32 	%f403, %f465, %f34;
	div.rn.f32 	%f404, %f403, %f35;
	cvt.rmi.f32.f32 	%f405, %f404;
	cvt.rzi.s32.f32 	%r411, %f405;
	mov.b32 	%r412, 0;
$L__BB5_53:
	cvt.rn.f64.s32 	%fd128, %r411;
	add.f64 	%fd129, %fd128, 0d3FE0000000000000;
	fma.rn.f64 	%fd130, %fd129, %fd13, %fd17;
	cvt.rn.f32.f64 	%f464, %fd130;
	add.s32 	%r367, %r411, 1;
	cvt.rn.f32.s32 	%f406, %r367;
	fma.rn.f32 	%f466, %f35, %f406, %f34;
	setp.ge.s32 	%p96, %r412, %r7;
	@%p96 bra 	$L__BB5_55;
	shl.b32 	%r368, %r412, 2;
	mov.u32 	%r369, _ZZ34BackProjTransFanArcDisCUDA2dKernelILb1EEvPfyPKfiiiiffffffffE12DetProj2Axis;
	add.s32 	%r370, %r369, %r368;
	ld.shared.f32 	%f468, [%r370+4];
$L__BB5_55:
	setp.ge.s32 	%p98, %r411, %r151;
	mov.f32 	%f463, 0f00000000;
	or.pred  	%p99, %p98, %p96;
	@%p99 bra 	$L__BB5_62;
	cvt.rn.f32.s32 	%f50, %r66;
	sub.f32 	%f409, %f13, %f33;
	mul.f32 	%f51, %f409, %f409;
	mov.f32 	%f463, 0f00000000;
$L__BB5_57:
	mov.f32 	%f55, %f466;
	setp.geu.f32 	%p100, %f55, %f468;
	mov.f32 	%f451, 0f00000000;
	@%p100 bra 	$L__BB5_59;
	ld.param.f32 	%f443, [_Z34BackProjTransFanArcDisCUDA2dKernelILb1EEvPfyPKfiiiiffffffff_param_7];
	sub.f32 	%f426, %f55, %f465;
	cvt.rn.f32.s32 	%f427, %r411;
	cvt.rn.f32.u32 	%f428, %r1;
	tex.3d.v4.f32.f32 	{%f429, %f430, %f431, %f432}, [%rd52, {%f427, %f50, %f428, %f428}];
	mul.f32 	%f433, %f426, %f429;
	sub.f32 	%f434, %f12, %f464;
	fma.rn.f32 	%f435, %f434, %f434, %f51;
	div.rn.f32 	%f436, %f433, %f435;
	add.f32 	%f463, %f463, %f436;
	add.s32 	%r411, %r411, 1;
	add.f32 	%f464, %f443, %f464;
	add.f32 	%f466, %f35, %f55;
	mov.f32 	%f465, %f55;
	bra.uni 	$L__BB5_61;
$L__BB5_59:
	sub.f32 	%f411, %f468, %f465;
	cvt.rn.f32.s32 	%f412, %r411;
	cvt.rn.f32.u32 	%f413, %r1;
	tex.3d.v4.f32.f32 	{%f414, %f415, %f416, %f417}, [%rd52, {%f412, %f50, %f413, %f413}];
	mul.f32 	%f418, %f411, %f414;
	sub.f32 	%f419, %f12, %f464;
	fma.rn.f32 	%f420, %f419, %f419, %f51;
	div.rn.f32 	%f421, %f418, %f420;
	add.f32 	%f422, %f463, %f421;
	div.rn.f32 	%f423, %f422, %f35;
	shl.b32 	%r371, %r412, 2;
	mov.u32 	%r372, _ZZ34BackProjTransFanArcDisCUDA2dKernelILb1EEvPfyPKfiiiiffffffffE8ProjTemp;
	add.s32 	%r373, %r372, %r371;
	atom.shared.add.f32 	%f424, [%r373], %f423;
	add.s32 	%r412, %r412, 1;
	setp.ge.s32 	%p101, %r412, %r7;
	mov.f32 	%f466, %f55;
	mov.f32 	%f465, %f468;
	mov.f32 	%f463, %f451;
	@%p101 bra 	$L__BB5_61;
	mov.u32 	%r375, _ZZ34BackProjTransFanArcDisCUDA2dKernelILb1EEvPfyPKfiiiiffffffffE12DetProj2Axis;
	add.s32 	%r376, %r375, %r371;
	ld.shared.f32 	%f468, [%r376+8];
$L__BB5_61:
	setp.lt.s32 	%p102, %r411, %r151;
	setp.lt.s32 	%p103, %r412, %r7;
	and.pred  	%p104, %p102, %p103;
	@%p104 bra 	$L__BB5_57;
$L__BB5_62:
	setp.eq.f32 	%p105, %f463, 0f00000000;
	@%p105 bra 	$L__BB5_64;
	div.rn.f32 	%f437, %f463, %f35;
	shl.b32 	%r377, %r412, 2;
	mov.u32 	%r378, _ZZ34BackProjTransFanArcDisCUDA2dKernelILb1EEvPfyPKfiiiiffffffffE8ProjTemp;
	add.s32 	%r379, %r378, %r377;
	atom.shared.add.f32 	%f438, [%r379], %f437;
$L__BB5_64:
	add.s32 	%r404, %r65, 1;
	mad.lo.s32 	%r403, %r3, %r65, %r3;
	setp.lt.u32 	%p106, %r403, %r152;
	@%p106 bra 	$L__BB5_40;
$L__BB5_65:
	bar.sync 	0;
	setp.ge.s32 	%p107, %r6, %r154;
	@%p107 bra 	$L__BB5_115;
	ld.param.u32 	%r386, [_Z34BackProjTransFanArcDisCUDA2dKernelILb1EEvPfyPKfiiiiffffffff_param_5];
	ld.param.u64 	%rd134, [_Z34BackProjTransFanArcDisCUDA2dKernelILb1EEvPfyPKfiiiiffffffff_param_0];
	ld.shared.f32 	%f439, [%r35];
	mul.f32 	%f440, %f14, %f439;
	st.shared.f32 	[%r35], %f440;
	setp.ge.f32 	%p108, %f11, 0f00000000;
	not.b32 	%r380, %r6;
	add.s32 	%r381, %r154, %r380;
	selp.b32 	%r382, %r6, %r381, %p108;
	mad.lo.s32 	%r383, %r386, %r1, %r2;
	mad.lo.s32 	%r384, %r383, %r154, %r382;
	cvta.to.global.u64 	%rd130, %rd134;
	mul.wide.s32 	%rd131, %r384, 4;
	add.s64 	%rd132, %rd130, %rd131;
	st.global.f32 	[%rd132], %f440;
	bra.uni 	$L__BB5_115;
$L__BB5_67:
	shl.b32 	%r201, %r5, 2;
	mov.u32 	%r202, _ZZ34BackProjTransFanArcDisCUDA2dKernelILb1EEvPfyPKfiiiiffffffffE8ProjTemp;
	add.s32 	%r93, %r202, %r201;
	mov.b32 	%r203, 0;
	st.shared.u32 	[%r93], %r203;
	setp.ltu.f32 	%p19, %f7, 0f00000000;
	@%p19 bra 	$L__BB5_69;
	cvt.rn.f64.u32 	%fd39, %r4;
	cvt.rn.f64.s32 	%fd40, %r154;
	mul.f64 	%fd41, %fd40, 0d3FE0000000000000;
	sub.f64 	%fd42, %fd39, %fd41;
	cvt.f64.f32 	%fd138, %f123;
	cvt.f64.f32 	%fd136, %f127;
	fma.rn.f64 	%fd43, %fd42, %fd138, %fd136;
	cvt.f64.f32 	%fd44, %f1;
	add.f64 	%fd135, %fd43, %fd44;
	add.s32 	%r204, %r6, 1;
	cvt.rn.f64.u32 	%fd45, %r204;
	sub.f64 	%fd137, %fd45, %fd41;
	mov.f32 	%f476, 0f3F800000;
	bra.uni 	$L__BB5_70;
$L__BB5_69:
	cvt.rn.f64.s32 	%fd46, %r154;
	mul.f64 	%fd47, %fd46, 0d3FE0000000000000;
	cvt.rn.f64.u32 	%fd48, %r4;
	sub.f64 	%fd49, %fd47, %fd48;
	cvt.f64.f32 	%fd138, %f123;
	cvt.f64.f32 	%fd136, %f127;
	fma.rn.f64 	%fd50, %fd49, %fd138, %fd136;
	cvt.f64.f32 	%fd51, %f1;
	add.f64 	%fd135, %fd50, %fd51;
	cvt.rn.f64.u32 	%fd52, %r6;
	sub.f64 	%fd53, %fd47, %fd52;
	add.f64 	%fd137, %fd53, 0dBFF0000000000000;
	mov.f32 	%f476, 0fBF800000;
$L__BB5_70:
	fma.rn.f64 	%fd54, %fd137, %fd138, %fd136;
	cvt.f64.f32 	%fd55, %f1;
	add.f64 	%fd56, %fd54, %fd55;
	cvt.rn.f32.f64 	%f70, %fd56;
	cvt.rn.f32.f64 	%f71, %fd135;
	mul.f32 	%f166, %f71, 0f3F22F983;
	cvt.rni.s32.f32 	%r419, %f166;
	cvt.rn.f32.s32 	%f167, %r419;
	fma.rn.f32 	%f168, %f167, 0fBFC90FDA, %f71;
	fma.rn.f32 	%f169, %f167, 0fB3A22168, %f168;
	fma.rn.f32 	%f477, %f167, 0fA7C234C5, %f169;
	abs.f32 	%f73, %f71;
	setp.ltu.f32 	%p20, %f73, 0f47CE4780;
	@%p20 bra 	$L__BB5_78;
	setp.neu.f32 	%p21, %f73, 0f7F800000;
	@%p21 bra 	$L__BB5_73;
	mov.f32 	%f172, 0f00000000;
	mul.rn.f32 	%f477, %f71, %f172;
	mov.b32 	%r419, 0;
	bra.uni 	$L__BB5_78;
$L__BB5_73:
	mov.b32 	%r95, %f71;
	shl.b32 	%r206, %r95, 8;
	or.b32  	%r96, %r206, -2147483648;
	mov.b64 	%rd150, 0;
	mov.b32 	%r416, 0;
	mov.u64 	%rd148, __cudart_i2opi_f;
	mov.u64 	%rd149, %rd1;
$L__BB5_74:
	.pragma "nounroll";
	ld.global.nc.u32 	%r207, [%rd148];
	mad.wide.u32 	%rd75, %r207, %r96, %rd150;
	shr.u64 	%rd150, %rd75, 32;
	st.local.u32 	[%rd149], %rd75;
	add.s32 	%r416, %r416, 1;
	add.s64 	%rd149, %rd149, 4;
	add.s64 	%rd148, %rd148, 4;
	setp.ne.s32 	%p22, %r416, 6;
	@%p22 bra 	$L__BB5_74;
	shr.u32 	%r208, %r95, 23;
	st.local.u32 	[%rd1+24], %rd150;
	and.b32  	%r99, %r208, 31;
	and.b32  	%r209, %r208, 224;
	add.s32 	%r210, %r209, -128;
	shr.u32 	%r211, %r210, 5;
	mul.wide.u32 	%rd76, %r211, 4;
	sub.s64 	%rd40, %rd1, %rd76;
	ld.local.u32 	%r417, [%rd40+24];
	ld.local.u32 	%r418, [%rd40+20];
	setp.eq.s32 	%p23, %r99, 0;
	@%p23 bra 	$L__BB5_77;
	shf.l.wrap.b32 	%r417, %r418, %r417, %r99;
	ld.local.u32 	%r212, [%rd40+16];
	shf.l.wrap.b32 	%r418, %r212, %r418, %r99;
$L__BB5_77:
	shr.u32 	%r213, %r417, 30;
	shf.l.wrap.b32 	%r214, %r418, %r417, 2;
	shl.b32 	%r215, %r418, 2;
	shr.u32 	%r216, %r214, 31;
	add.s32 	%r217, %r216, %r213;
	neg.s32 	%r218, %r217;
	setp.lt.s32 	%p24, %r95, 0;
	selp.b32 	%r419, %r218, %r217, %p24;
	xor.b32  	%r219, %r214, %r95;
	shr.s32 	%r220, %r214, 31;
	xor.b32  	%r221, %r220, %r214;
	xor.b32  	%r222, %r220, %r215;
	cvt.u64.u32 	%rd77, %r221;
	shl.b64 	%rd78, %rd77, 32;
	cvt.u64.u32 	%rd79, %r222;
	or.b64  	%rd80, %rd78, %rd79;
	cvt.rn.f64.s64 	%fd57, %rd80;
	mul.f64 	%fd58, %fd57, 0d3BF921FB54442D19;
	cvt.rn.f32.f64 	%f170, %fd58;
	neg.f32 	%f171, %f170;
	setp.lt.s32 	%p25, %r219, 0;
	selp.f32 	%f477, %f171, %f170, %p25;
$L__BB5_78:
	mul.f32 	%f173, %f477, %f477;
	fma.rn.f32 	%f174, %f173, 0f3C190000, 0f3B560000;
	fma.rn.f32 	%f175, %f174, %f173, 0f3CC70000;
	fma.rn.f32 	%f176, %f175, %f173, 0f3D5B0000;
	fma.rn.f32 	%f177, %f176, %f173, 0f3E089438;
	fma.rn.f32 	%f178, %f177, %f173, 0f3EAAAA88;
	mul.rn.f32 	%f179, %f173, %f477;
	fma.rn.f32 	%f180, %f178, %f179, %f477;
	abs.f32 	%f181, %f477;
	setp.eq.f32 	%p26, %f181, 0f3A00B43C;
	selp.f32 	%f182, %f477, %f180, %p26;
	and.b32  	%r224, %r419, 1;
	setp.eq.b32 	%p27, %r224, 1;
	neg.f32 	%f183, %f182;
	rcp.approx.ftz.f32 	%f184, %f183;
	selp.f32 	%f185, %f184, %f182, %p27;
	div.rn.f32 	%f186, %f12, %f185;
	add.f32 	%f77, %f13, %f186;
	mul.f32 	%f187, %f70, 0f3F22F983;
	cvt.rni.s32.f32 	%r423, %f187;
	cvt.rn.f32.s32 	%f188, %r423;
	fma.rn.f32 	%f189, %f188, 0fBFC90FDA, %f70;
	fma.rn.f32 	%f190, %f188, 0fB3A22168, %f189;
	fma.rn.f32 	%f478, %f188, 0fA7C234C5, %f190;
	abs.f32 	%f79, %f70;
	setp.ltu.f32 	%p28, %f79, 0f47CE4780;
	@%p28 bra 	$L__BB5_86;
	setp.neu.f32 	%p29, %f79, 0f7F800000;
	@%p29 bra 	$L__BB5_81;
	mov.f32 	%f193, 0f00000000;
	mul.rn.f32 	%f478, %f70, %f193;
	mov.b32 	%r423, 0;
	bra.uni 	$L__BB5_86;
$L__BB5_81:
	mov.b32 	%r109, %f70;
	shl.b32 	%r226, %r109, 8;
	or.b32  	%r110, %r226, -2147483648;
	mov.b64 	%rd151, 0;
	mov.b32 	%r420, 0;
	mov.u64 	%rd83, __cudart_i2opi_f;
$L__BB5_82:
	.pragma "nounroll";
	mul.wide.u32 	%rd82, %r420, 4;
	add.s64 	%rd84, %rd83, %rd82;
	ld.global.nc.u32 	%r227, [%rd84];
	mad.wide.u32 	%rd85, %r227, %r110, %rd151;
	shr.u64 	%rd151, %rd85, 32;
	add.s64 	%rd86, %rd1, %rd82;
	st.local.u32 	[%rd86], %rd85;
	add.s32 	%r420, %r420, 1;
	setp.ne.s32 	%p30, %r420, 6;
	@%p30 bra 	$L__BB5_82;
	shr.u32 	%r228, %r109, 23;
	st.local.u32 	[%rd1+24], %rd151;
	and.b32  	%r113, %r228, 31;
	and.b32  	%r229, %r228, 224;
	add.s32 	%r230, %r229, -128;
	shr.u32 	%r231, %r230, 5;
	mul.wide.u32 	%rd87, %r231, 4;
	sub.s64 	%rd43, %rd1, %rd87;
	ld.local.u32 	%r421, [%rd43+24];
	ld.local.u32 	%r422, [%rd43+20];
	setp.eq.s32 	%p31, %r113, 0;
	@%p31 bra 	$L__BB5_85;
	shf.l.wrap.b32 	%r421, %r422, %r421, %r113;
	ld.local.u32 	%r232, [%rd43+16];
	shf.l.wrap.b32 	%r422, %r232, %r422, %r113;
$L__BB5_85:
	shr.u32 	%r233, %r421, 30;
	shf.l.wrap.b32 	%r234, %r422, %r421, 2;
	shl.b32 	%r235, %r422, 2;
	shr.u32 	%r236, %r234, 31;
	add.s32 	%r237, %r236, %r233;
	neg.s32 	%r238, %r237;
	setp.lt.s32 	%p32, %r109, 0;
	selp.b32 	%r423, %r238, %r237, %p32;
	xor.b32  	%r239, %r234, %r109;
	shr.s32 	%r240, %r234, 31;
	xor.b32  	%r241, %r240, %r234;
	xor.b32  	%r242, %r240, %r235;
	cvt.u64.u32 	%rd88, %r241;
	shl.b64 	%rd89, %rd88, 32;
	cvt.u64.u32 	%rd90, %r242;
	or.b64  	%rd91, %rd89, %rd90;
	cvt.rn.f64.s64 	%fd59, %rd91;
	mul.f64 	%fd60, %fd59, 0d3BF921FB54442D19;
	cvt.rn.f32.f64 	%f191, %fd60;
	neg.f32 	%f192, %f191;
	setp.lt.s32 	%p33, %r239, 0;
	selp.f32 	%f478, %f192, %f191, %p33;
$L__BB5_86:
	mul.f32 	%f194, %f478, %f478;
	fma.rn.f32 	%f195, %f194, 0f3C190000, 0f3B560000;
	fma.rn.f32 	%f196, %f195, %f194, 0f3CC70000;
	fma.rn.f32 	%f197, %f196, %f194, 0f3D5B0000;
	fma.rn.f32 	%f198, %f197, %f194, 0f3E089438;
	fma.rn.f32 	%f199, %f198, %f194, 0f3EAAAA88;
	mul.rn.f32 	%f200, %f194, %f478;
	fma.rn.f32 	%f201, %f199, %f200, %f478;
	abs.f32 	%f202, %f478;
	setp.eq.f32 	%p34, %f202, 0f3A00B43C;
	selp.f32 	%f203, %f478, %f201, %p34;
	and.b32  	%r244, %r423, 1;
	setp.eq.b32 	%p35, %r244, 1;
	neg.f32 	%f204, %f203;
	rcp.approx.ftz.f32 	%f205, %f204;
	selp.f32 	%f206, %f205, %f203, %p35;
	div.rn.f32 	%f207, %f12, %f206;
	add.f32 	%f488, %f13, %f207;
	setp.ne.s32 	%p36, %r5, 0;
	@%p36 bra 	$L__BB5_88;
	st.shared.f32 	[_ZZ34BackProjTransFanArcDisCUDA2dKernelILb1EEvPfyPKfiiiiffffffffE12DetProj2Axis], %f77;
$L__BB5_88:
	ld.param.f32 	%f449, [_Z34BackProjTransFanArcDisCUDA2dKernelILb1EEvPfyPKfiiiiffffffff_param_13];
	ld.param.f32 	%f444, [_Z34BackProjTransFanArcDisCUDA2dKernelILb1EEvPfyPKfiiiiffffffff_param_8];
	mov.u32 	%r246, _ZZ34BackProjTransFanArcDisCUDA2dKernelILb1EEvPfyPKfiiiiffffffffE12DetProj2Axis;
	add.s32 	%r247, %r246, %r201;
	st.shared.f32 	[%r247+4], %f488;
	bar.sync 	0;
	neg.s32 	%r248, %r152;
	cvt.rn.f64.s32 	%fd61, %r248;
	mul.f64 	%fd62, %fd61, 0d3FE0000000000000;
	cvt.f64.f32 	%fd30, %f444;
	cvt.f64.f32 	%fd63, %f449;
	fma.rn.f64 	%fd31, %fd62, %fd30, %fd63;
	cvt.rn.f64.s32 	%fd64, %r152;
	mul.f64 	%fd65, %fd64, 0d3FE0000000000000;
	fma.rn.f64 	%fd32, %fd65, %fd30, %fd63;
	setp.eq.s32 	%p37, %r151, 0;
	@%p37 bra 	$L__BB5_113;
	cvt.rn.f32.f64 	%f208, %fd32;
	cvt.rn.f32.f64 	%f209, %fd31;
	mul.f32 	%f84, %f12, %f209;
	mul.f32 	%f85, %f12, %f208;
	cvt.rn.f64.s32 	%fd66, %r154;
	mul.f64 	%fd67, %fd66, 0d3FE0000000000000;
	cvt.rn.f64.u32 	%fd68, %r4;
	sub.f64 	%fd33, %fd67, %fd68;
	cvt.f64.f32 	%fd34, %f209;
	mov.b32 	%r424, 0;
	mov.u64 	%rd92, __cudart_i2opi_f;
	mov.u32 	%r425, %r424;
$L__BB5_90:
	mov.u32 	%r123, %r425;
	add.s32 	%r124, %r424, %r5;
	setp.ge.s32 	%p38, %r124, %r151;
	@%p38 bra 	$L__BB5_112;
	ld.param.f32 	%f447, [_Z34BackProjTransFanArcDisCUDA2dKernelILb1EEvPfyPKfiiiiffffffff_param_12];
	ld.param.f32 	%f441, [_Z34BackProjTransFanArcDisCUDA2dKernelILb1EEvPfyPKfiiiiffffffff_param_7];
	cvt.rn.f64.s32 	%fd69, %r124;
	cvt.rn.f64.s32 	%fd70, %r151;
	mul.f64 	%fd71, %fd70, 0d3FE0000000000000;
	sub.f64 	%fd72, %fd69, %fd71;
	add.f64 	%fd73, %fd72, 0d3FE0000000000000;
	cvt.f64.f32 	%fd74, %f441;
	cvt.f64.f32 	%fd75, %f447;
	fma.rn.f64 	%fd76, %fd73, %fd74, %fd75;
	cvt.rn.f32.f64 	%f87, %fd76;
	mul.f32 	%f210, %f13, %f87;
	sub.f32 	%f211, %f210, %f84;
	sub.f32 	%f212, %f87, %f12;
	div.rn.f32 	%f88, %f211, %f212;
	sub.f32 	%f213, %f210, %f85;
	div.rn.f32 	%f214, %f213, %f212;
	sub.f32 	%f215, %f214, %f88;
	cvt.rn.f32.s32 	%f216, %r152;
	div.rn.f32 	%f89, %f215, %f216;
	ld.global.nc.f32 	%f217, [%rd2];
	add.f32 	%f90, %f127, %f217;
	mul.f32 	%f218, %f90, 0f3F22F983;
	cvt.rni.s32.f32 	%r429, %f218;
	cvt.rn.f32.s32 	%f219, %r429;
	fma.rn.f32 	%f220, %f219, 0fBFC90FDA, %f90;
	fma.rn.f32 	%f221, %f219, 0fB3A22168, %f220;
	fma.rn.f32 	%f480, %f219, 0fA7C234C5, %f221;
	abs.f32 	%f92, %f90;
	setp.ltu.f32 	%p39, %f92, 0f47CE4780;
	@%p39 bra 	$L__BB5_99;
	setp.neu.f32 	%p40, %f92, 0f7F800000;
	@%p40 bra 	$L__BB5_94;
	mov.f32 	%f224, 0f00000000;
	mul.rn.f32 	%f480, %f90, %f224;
	mov.b32 	%r429, 0;
	bra.uni 	$L__BB5_99;
$L__BB5_94:
	mov.b32 	%r126, %f90;
	mov.b64 	%rd154, 0;
	mov.b32 	%r426, 0;
	mov.u64 	%rd152, %rd92;
	mov.u64 	%rd153, %rd1;
$L__BB5_95:
	.pragma "nounroll";
	ld.global.nc.u32 	%r251, [%rd152];
	shl.b32 	%r252, %r126, 8;
	or.b32  	%r253, %r252, -2147483648;
	mad.wide.u32 	%rd94, %r251, %r253, %rd154;
	shr.u64 	%rd154, %rd94, 32;
	st.local.u32 	[%rd153], %rd94;
	add.s32 	%r426, %r426, 1;
	add.s64 	%rd153, %rd153, 4;
	add.s64 	%rd152, %rd152, 4;
	setp.ne.s32 	%p41, %r426, 6;
	@%p41 bra 	$L__BB5_95;
	shr.u32 	%r254, %r126, 23;
	st.local.u32 	[%rd1+24], %rd154;
	and.b32  	%r129, %r254, 31;
	and.b32  	%r255, %r254, 224;
	add.s32 	%r256, %r255, -128;
	shr.u32 	%r257, %r256, 5;
	mul.wide.u32 	%rd95, %r257, 4;
	sub.s64 	%rd50, %rd1, %rd95;
	ld.local.u32 	%r427, [%rd50+24];
	ld.local.u32 	%r428, [%rd50+20];
	setp.eq.s32 	%p42, %r129, 0;
	@%p42 bra 	$L__BB5_98;
	shf.l.wrap.b32 	%r427, %r428, %r427, %r129;
	ld.local.u32 	%r258, [%rd50+16];
	shf.l.wrap.b32 	%r428, %r258, %r428, %r129;
$L__BB5_98:
	shr.u32 	%r259, %r427, 30;
	shf.l.wrap.b32 	%r260, %r428, %r427, 2;
	shl.b32 	%r261, %r428, 2;
	shr.u32 	%r262, %r260, 31;
	add.s32 	%r263, %r262, %r259;
	neg.s32 	%r264, %r263;
	setp.lt.s32 	%p43, %r126, 0;
	selp.b32 	%r429, %r264, %r263, %p43;
	xor.b32  	%r265, %r260, %r126;
	shr.s32 	%r266, %r260, 31;
	xor.b32  	%r267, %r266, %r260;
	xor.b32  	%r268, %r266, %r261;
	cvt.u64.u32 	%rd96, %r267;
	shl.b64 	%rd97, %rd96, 32;
	cvt.u64.u32 	%rd98, %r268;
	or.b64  	%rd99, %rd97, %rd98;
	cvt.rn.f64.s64 	%fd77, %rd99;
	mul.f64 	%fd78, %fd77, 0d3BF921FB54442D19;
	cvt.rn.f32.f64 	%f222, %fd78;
	neg.f32 	%f223, %f222;
	setp.lt.s32 	%p44, %r265, 0;
	selp.f32 	%f480, %f223, %f222, %p44;
$L__BB5_99:
	sub.f32 	%f225, %f13, %f88;
	div.rn.f32 	%f226, %f225, %f12;
	mul.f32 	%f227, %f480, %f480;
	fma.rn.f32 	%f228, %f227, 0f3C190000, 0f3B560000;
	fma.rn.f32 	%f229, %f228, %f227, 0f3CC70000;
	fma.rn.f32 	%f230, %f229, %f227, 0f3D5B0000;
	fma.rn.f32 	%f231, %f230, %f227, 0f3E089438;
	fma.rn.f32 	%f232, %f231, %f227, 0f3EAAAA88;
	mul.rn.f32 	%f233, %f227, %f480;
	fma.rn.f32 	%f234, %f232, %f233, %f480;
	abs.f32 	%f235, %f480;
	setp.eq.f32 	%p45, %f235, 0f3A00B43C;
	selp.f32 	%f236, %f480, %f234, %p45;
	and.b32  	%r271, %r429, 1;
	setp.eq.b32 	%p46, %r271, 1;
	neg.f32 	%f237, %f236;
	rcp.approx.ftz.f32 	%f238, %f237;
	selp.f32 	%f239, %f238, %f236, %p46;
	mov.f32 	%f240, 0fBF800000;
	div.rn.f32 	%f241, %f240, %f239;
	sub.f32 	%f242, %f226, %f241;
	fma.rn.f32 	%f243, %f226, %f241, 0f3F800000;
	div.rn.f32 	%f244, %f242, %f243;
	abs.f32 	%f245, %f244;
	setp.gt.f32 	%p47, %f245, 0f3F800000;
	rcp.approx.ftz.f32 	%f246, %f245;
	selp.f32 	%f247, %f246, %f245, %p47;
	mul.f32 	%f248, %f247, %f247;
	fma.rn.f32 	%f249, %f248, 0f3B2090AA, 0fBC6BE14F;
	fma.rn.f32 	%f250, %f249, %f248, 0f3D23397E;
	fma.rn.f32 	%f251, %f250, %f248, 0fBD948A7A;
	fma.rn.f32 	%f252, %f251, %f248, 0f3DD76B21;
	fma.rn.f32 	%f253, %f252, %f248, 0fBE111E88;
	fma.rn.f32 	%f254, %f253, %f248, 0f3E4CAF60;
	fma.rn.f32 	%f255, %f254, %f248, 0fBEAAAA27;
	mul.f32 	%f256, %f248, %f255;
	fma.rn.f32 	%f257, %f256, %f247, %f247;
	neg.f32 	%f258, %f257;
	fma.rn.f32 	%f259, 0f3F6EE581, 0f3FD774EB, %f258;
	selp.f32 	%f260, %f259, %f257, %p47;
	setp.num.f32 	%p48, %f245, %f245;
	copysign.f32 	%f261, %f244, %f260;
	selp.f32 	%f262, %f261, %f260, %p48;
	mul.f32 	%f263, %f476, %f262;
	div.rn.f32 	%f264, %f263, %f123;
	cvt.f64.f32 	%fd79, %f264;
	add.f64 	%fd80, %fd33, %fd79;
	cvt.rmi.f64.f64 	%fd81, %fd80;
	cvt.rzi.s32.f64 	%r433, %fd81;
	setp.gt.s32 	%p49, %r433, -1;
	mov.b32 	%r432, 0;
	mov.f32 	%f485, %f88;
	@%p49 bra 	$L__BB5_101;
	ld.shared.f32 	%f485, [_ZZ34BackProjTransFanArcDisCUDA2dKernelILb1EEvPfyPKfiiiiffffffffE12DetProj2Axis];
	sub.f32 	%f265, %f485, %f88;
	div.rn.f32 	%f266, %f265, %f89;
	cvt.rmi.f32.f32 	%f267, %f266;
	cvt.rzi.s32.f32 	%r432, %f267;
	mov.b32 	%r433, 0;
$L__BB5_101:
	cvt.rn.f64.s32 	%fd82, %r432;
	add.f64 	%fd83, %fd82, 0d3FE0000000000000;
	fma.rn.f64 	%fd84, %fd83, %fd30, %fd34;
	cvt.rn.f32.f64 	%f484, %fd84;
	add.s32 	%r273, %r432, 1;
	cvt.rn.f32.s32 	%f268, %r273;
	fma.rn.f32 	%f486, %f89, %f268, %f88;
	setp.ge.s32 	%p50, %r433, %r7;
	@%p50 bra 	$L__BB5_103;
	shl.b32 	%r274, %r433, 2;
	mov.u32 	%r275, _ZZ34BackProjTransFanArcDisCUDA2dKernelILb1EEvPfyPKfiiiiffffffffE12DetProj2Axis;
	add.s32 	%r276, %r275, %r274;
	ld.shared.f32 	%f488, [%r276+4];
$L__BB5_103:
	setp.ge.s32 	%p52, %r432, %r152;
	mov.f32 	%f483, 0f00000000;
	or.pred  	%p53, %p52, %p50;
	@%p53 bra 	$L__BB5_110;
	cvt.rn.f32.s32 	%f102, %r124;
	sub.f32 	%f271, %f12, %f87;
	mul.f32 	%f103, %f271, %f271;
	mov.f32 	%f483, 0f00000000;
$L__BB5_105:
	mov.f32 	%f107, %f486;
	setp.geu.f32 	%p54, %f107, %f488;
	mov.f32 	%f452, 0f00000000;
	@%p54 bra 	$L__BB5_107;
	ld.param.f32 	%f445, [_Z34BackProjTransFanArcDisCUDA2dKernelILb1EEvPfyPKfiiiiffffffff_param_8];
	sub.f32 	%f288, %f107, %f485;
	not.b32 	%r285, %r432;
	add.s32 	%r286, %r152, %r285;
	cvt.rn.f32.s32 	%f289, %r286;
	cvt.rn.f32.u32 	%f290, %r1;
	tex.3d.v4.f32.f32 	{%f291, %f292, %f293, %f294}, [%rd52, {%f102, %f289, %f290, %f290}];
	mul.f32 	%f295, %f288, %f291;
	sub.f32 	%f296, %f13, %f484;
	fma.rn.f32 	%f297, %f296, %f296, %f103;
	div.rn.f32 	%f298, %f295, %f297;
	add.f32 	%f483, %f483, %f298;
	add.s32 	%r432, %r432, 1;
	add.f32 	%f484, %f445, %f484;
	add.f32 	%f486, %f89, %f107;
	mov.f32 	%f485, %f107;
	bra.uni 	$L__BB5_109;
$L__BB5_107:
	sub.f32 	%f273, %f488, %f485;
	not.b32 	%r277, %r432;
	add.s32 	%r278, %r152, %r277;
	cvt.rn.f32.s32 	%f274, %r278;
	cvt.rn.f32.u32 	%f275, %r1;
	tex.3d.v4.f32.f32 	{%f276, %f277, %f278, %f279}, [%rd52, {%f102, %f274, %f275, %f275}];
	mul.f32 	%f280, %f273, %f276;
	sub.f32 	%f281, %f13, %f484;
	fma.rn.f32 	%f282, %f281, %f281, %f103;
	div.rn.f32 	%f283, %f280, %f282;
	add.f32 	%f284, %f483, %f283;
	div.rn.f32 	%f285, %f284, %f89;
	shl.b32 	%r279, %r433, 2;
	mov.u32 	%r280, _ZZ34BackProjTransFanArcDisCUDA2dKernelILb1EEvPfyPKfiiiiffffffffE8ProjTemp;
	add.s32 	%r281, %r280, %r279;
	atom.shared.add.f32 	%f286, [%r281], %f285;
	add.s32 	%r433, %r433, 1;
	setp.ge.s32 	%p55, %r433, %r7;
	mov.f32 	%f486, %f107;
	mov.f32 	%f485, %f488;
	mov.f32 	%f483, %f452;
	@%p55 bra 	$L__BB5_109;
	mov.u32 	%r283, _ZZ34BackProjTransFanArcDisCUDA2dKernelILb1EEvPfyPKfiiiiffffffffE12DetProj2Axis;
	add.s32 	%r284, %r283, %r279;
	ld.shared.f32 	%f488, [%r284+8];
$L__BB5_109:
	setp.lt.s32 	%p56, %r432, %r152;
	setp.lt.s32 	%p57, %r433, %r7;
	and.pred  	%p58, %p56, %p57;
	@%p58 bra 	$L__BB5_105;
$L__BB5_110:
	setp.eq.f32 	%p59, %f483, 0f00000000;
	@%p59 bra 	$L__BB5_112;
	div.rn.f32 	%f299, %f483, %f89;
	shl.b32 	%r287, %r433, 2;
	mov.u32 	%r288, _ZZ34BackProjTransFanArcDisCUDA2dKernelILb1EEvPfyPKfiiiiffffffffE8ProjTemp;
	add.s32 	%r289, %r288, %r287;
	atom.shared.add.f32 	%f300, [%r289], %f299;
$L__BB5_112:
	add.s32 	%r425, %r123, 1;
	mad.lo.s32 	%r424, %r3, %r123, %r3;
	setp.lt.u32 	%p60, %r424, %r151;
	@%p60 bra 	$L__BB5_90;
$L__BB5_113:
	bar.sync 	0;
	setp.ge.s32 	%p61, %r6, %r154;
	@%p61 bra 	$L__BB5_115;
	ld.param.u32 	%r385, [_Z34BackProjTransFanArcDisCUDA2dKernelILb1EEvPfyPKfiiiiffffffff_param_5];
	ld.param.u64 	%rd133, [_Z34BackProjTransFanArcDisCUDA2dKernelILb1EEvPfyPKfiiiiffffffff_param_0];
	ld.shared.f32 	%f301, [%r93];
	mul.f32 	%f302, %f14, %f301;
	st.shared.f32 	[%r93], %f302;
	setp.ge.f32 	%p62, %f7, 0f00000000;
	not.b32 	%r290, %r6;
	add.s32 	%r291, %r154, %r290;
	selp.b32 	%r292, %r6, %r291, %p62;
	mad.lo.s32 	%r293, %r385, %r1, %r2;
	mad.lo.s32 	%r294, %r293, %r154, %r292;
	cvta.to.global.u64 	%rd100, %rd133;
	mul.wide.s32 	%rd101, %r294, 4;
	add.s64 	%rd102, %rd100, %rd101;
	st.global.f32 	[%rd102], %f302;
$L__BB5_115:
	ret;

}


// ===== COMPILED SASS (sm_100) =====

	.target	sm_100

	.elftype	@"ET_EXEC"


//--------------------- .note.nv.tkinfo           --------------------------
	.section	.note.nv.tkinfo,"",@"SHT_NOTE"
	.sectionflags	@"SHF_NOTE_NV_TKINFO"
	.tkinfo
        /*0018*/ 	.word	0x00000002
        /*0030*/ 	.string	""
        /*0030*/ 	.string	"ptxas"
        /*0030*/ 	.string	"Cuda compilation tools, release 13.0, V13.0.88"
        /*0030*/ 	.string	"Build cuda_13.0.r13.0/compiler.36424714_0"
        /*0030*/ 	.string	"-arch sm_100 -m 64 "



//--------------------- .note.nv.cuinfo           --------------------------
	.section	.note.nv.cuinfo,"",@"SHT_NOTE"
	.sectionflags	@"SHF_NOTE_NV_CUINFO"
        /*0018*/ 	.short	0x0002
        /*001a*/ 	.short	0x0064
        /*001c*/ 	.short	0x0082
	.zero		2


//--------------------- .nv.info                  --------------------------
	.section	.nv.info,"",@"SHT_CUDA_INFO"
	.align	4


	//----- nvinfo : EIATTR_REGCOUNT
	.align		4
        /*0000*/ 	.byte	0x04, 0x2f
        /*0002*/ 	.short	(.L_2 - .L_1)
	.align		4
.L_1:
        /*0004*/ 	.word	index@(_Z25ProjFanArcDisCUDA2dKernelPfyPKfiiiiffffffff)
        /*0008*/ 	.word	0x00000027


	//----- nvinfo : EIATTR_FRAME_SIZE
	.align		4
.L_2:
        /*000c*/ 	.byte	0x04, 0x11
        /*000e*/ 	.short	(.L_4 - .L_3)
	.align		4
.L_3:
        /*0010*/ 	.word	index@($__internal_7_$__cuda_sm3x_div_rn_noftz_f32_slowpath)
        /*0014*/ 	.word	0x00000020


	//----- nvinfo : EIATTR_FRAME_SIZE
	.align		4
.L_4:
        /*0018*/ 	.byte	0x04, 0x11
        /*001a*/ 	.short	(.L_6 - .L_5)
	.align		4
.L_5:
        /*001c*/ 	.word	index@($__internal_6_$__cuda_sm20_sqrt_rn_f32_slowpath)
        /*0020*/ 	.word	0x00000020


	//----- nvinfo : EIATTR_FRAME_SIZE
	.align		4
.L_6:
        /*0024*/ 	.byte	0x04, 0x11
        /*0026*/ 	.short	(.L_8 - .L_7)
	.align		4
.L_7:
        /*0028*/ 	.word	index@(_Z25ProjFanArcDisCUDA2dKernelPfyPKfiiiiffffffff)
        /*002c*/ 	.word	0x00000020


	//----- nvinfo : EIATTR_REGCOUNT
	.align		4
.L_8:
        /*0030*/ 	.byte	0x04, 0x2f
        /*0032*/ 	.short	(.L_10 - .L_9)
	.align		4
.L_9:
        /*0034*/ 	.word	index@(_Z30ProjTransFanArcDisCUDA2dKernelPfPKfS1_iiiiffffffff)
        /*0038*/ 	.word	0x00000020


	//----- nvinfo : EIATTR_FRAME_SIZE
	.align		4
.L_10:
        /*003c*/ 	.byte	0x04, 0x11
        /*003e*/ 	.short	(.L_12 - .L_11)
	.align		4
.L_11:
        /*0040*/ 	.word	index@($__internal_5_$__cuda_sm3x_div_rn_noftz_f32_slowpath)
        /*0044*/ 	.word	0x00000020


	//----- nvinfo : EIATTR_FRAME_SIZE
	.align		4
.L_12:
        /*0048*/ 	.byte	0x04, 0x11
        /*004a*/ 	.short	(.L_14 - .L_13)
	.align		4
.L_13:
        /*004c*/ 	.word	index@($__internal_4_$__cuda_sm20_sqrt_rn_f32_slowpath)
        /*0050*/ 	.word	0x00000020


	//----- nvinfo : EIATTR_FRAME_SIZE
	.align		4
.L_14:
        /*0054*/ 	.byte	0x04, 0x11
        /*0056*/ 	.short	(.L_16 - .L_15)
	.align		4
.L_15:
        /*0058*/ 	.word	index@(_Z30ProjTransFanArcDisCUDA2dKernelPfPKfS1_iiiiffffffff)
        /*005c*/ 	.word	0x00000020


	//----- nvinfo : EIATTR_REGCOUNT
	.align		4
.L_16:
        /*0060*/ 	.byte	0x04, 0x2f
        /*0062*/ 	.short	(.L_18 - .L_17)
	.align		4
.L_17:
        /*0064*/ 	.word	index@(_Z29BackProjFanArcDisCUDA2dKernelILb0EEvPfPKfS2_iiiiffffffff)
        /*0068*/ 	.word	0x00000027


	//----- nvinfo : EIATTR_FRAME_SIZE
	.align		4
.L_18:
        /*006c*/ 	.byte	0x04, 0x11
        /*006e*/ 	.short	(.L_20 - .L_19)
	.align		4
.L_19:
        /*0070*/ 	.word	index@($__internal_3_$__cuda_sm3x_div_rn_noftz_f32_slowpath)
        /*0074*/ 	.word	0x00000020


	//----- nvinfo : EIATTR_FRAME_SIZE
	.align		4
.L_20:
        /*0078*/ 	.byte	0x04, 0x11
        /*007a*/ 	.short	(.L_22 - .L_21)
	.align		4
.L_21:
        /*007c*/ 	.word	index@(_Z29BackProjFanArcDisCUDA2dKernelILb0EEvPfPKfS2_iiiiffffffff)
        /*0080*/ 	.word	0x00000020


	//----- nvinfo : EIATTR_REGCOUNT
	.align		4
.L_22:
        /*0084*/ 	.byte	0x04, 0x2f
        /*0086*/ 	.short	(.L_24 - .L_23)
	.align		4
.L_23:
        /*0088*/ 	.word	index@(_Z34BackProjTransFanArcDisCUDA2dKernelILb0EEvPfyPKfiiiiffffffff)
        /*008c*/ 	.word	0x00000026


	//----- nvinfo : EIATTR_FRAME_SIZE
	.align		4
.L_24:
        /*0090*/ 	.byte	0x04, 0x11
        /*0092*/ 	.short	(.L_26 - .L_25)
	.align		4
.L_25:
        /*0094*/ 	.word	index@($__internal_2_$__cuda_sm3x_div_rn_noftz_f32_slowpath)
        /*0098*/ 	.word	0x00000020


	//----- nvinfo : EIATTR_FRAME_SIZE
	.align		4
.L_26:
        /*009c*/ 	.byte	0x04, 0x11
        /*009e*/ 	.short	(.L_28 - .L_27)
	.align		4
.L_27:
        /*00a0*/ 	.word	index@(_Z34BackProjTransFanArcDisCUDA2dKernelILb0EEvPfyPKfiiiiffffffff)
        /*00a4*/ 	.word	0x00000020


	//----- nvinfo : EIATTR_REGCOUNT
	.align		4
.L_28:
        /*00a8*/ 	.byte	0x04, 0x2f
        /*00aa*/ 	.short	(.L_30 - .L_29)
	.align		4
.L_29:
        /*00ac*/ 	.word	index@(_Z29BackProjFanArcDisCUDA2dKernelILb1EEvPfPKfS2_iiiiffffffff)
        /*00b0*/ 	.word	0x00000029


	//----- nvinfo : EIATTR_FRAME_SIZE
	.align		4
.L_30:
        /*00b4*/ 	.byte	0x04, 0x11
        /*00b6*/ 	.short	(.L_32 - .L_31)
	.align		4
.L_31:
        /*00b8*/ 	.word	index@($__internal_1_$__cuda_sm3x_div_rn_noftz_f32_slowpath)
        /*00bc*/ 	.word	0x00000020


	//----- nvinfo : EIATTR_FRAME_SIZE
	.align		4
.L_32:
        /*00c0*/ 	.byte	0x04, 0x11
        /*00c2*/ 	.short	(.L_34 - .L_33)
	.align		4
.L_33:
        /*00c4*/ 	.word	index@(_Z29BackProjFanArcDisCUDA2dKernelILb1EEvPfPKfS2_iiiiffffffff)
        /*00c8*/ 	.word	0x00000020


	//----- nvinfo : EIATTR_REGCOUNT
	.align		4
.L_34:
        /*00cc*/ 	.byte	0x04, 0x2f
        /*00ce*/ 	.short	(.L_36 - .L_35)
	.align		4
.L_35:
        /*00d0*/ 	.word	index@(_Z34BackProjTransFanArcDisCUDA2dKernelILb1EEvPfyPKfiiiiffffffff)
        /*00d4*/ 	.word	0x00000027


	//----- nvinfo : EIATTR_FRAME_SIZE
	.align		4
.L_36:
        /*00d8*/ 	.byte	0x04, 0x11
        /*00da*/ 	.short	(.L_38 - .L_37)
	.align		4
.L_37:
        /*00dc*/ 	.word	index@($__internal_0_$__cuda_sm3x_div_rn_noftz_f32_slowpath)
        /*00e0*/ 	.word	0x00000020


	//----- nvinfo : EIATTR_FRAME_SIZE
	.align		4
.L_38:
        /*00e4*/ 	.byte	0x04, 0x11
        /*00e6*/ 	.short	(.L_40 - .L_39)
	.align		4
.L_39:
        /*00e8*/ 	.word	index@(_Z34BackProjTransFanArcDisCUDA2dKernelILb1EEvPfyPKfiiiiffffffff)
        /*00ec*/ 	.word	0x00000020


	//----- nvinfo : EIATTR_MIN_STACK_SIZE
	.align		4
.L_40:
        /*00f0*/ 	.byte	0x04, 0x12
        /*00f2*/ 	.short	(.L_42 - .L_41)
	.align		4
.L_41:
        /*00f4*/ 	.word	index@(_Z34BackProjTransFanArcDisCUDA2dKernelILb1EEvPfyPKfiiiiffffffff)
        /*00f8*/ 	.word	0x00000020


	//----- nvinfo : EIATTR_MIN_STACK_SIZE
	.align		4
.L_42:
        /*00fc*/ 	.byte	0x04, 0x12
        /*00fe*/ 	.short	(.L_44 - .L_43)
	.align		4
.L_43:
        /*0100*/ 	.word	index@(_Z29BackProjFanArcDisCUDA2dKernelILb1EEvPfPKfS2_iiiiffffffff)
        /*0104*/ 	.word	0x00000020


	//----- nvinfo : EIATTR_MIN_STACK_SIZE
	.align		4
.L_44:
        /*0108*/ 	.byte	0x04, 0x12
        /*010a*/ 	.short	(.L_46 - .L_45)
	.align		4
.L_45:
        /*010c*/ 	.word	index@(_Z34BackProjTransFanArcDisCUDA2dKernelILb0EEvPfyPKfiiiiffffffff)
        /*0110*/ 	.word	0x00000020


	//----- nvinfo : EIATTR_MIN_STACK_SIZE
	.align		4
.L_46:
        /*0114*/ 	.byte	0x04, 0x12
        /*0116*/ 	.short	(.L_48 - .L_47)
	.align		4
.L_47:
        /*0118*/ 	.word	index@(_Z29BackProjFanArcDisCUDA2dKernelILb0EEvPfPKfS2_iiiiffffffff)
        /*011c*/ 	.word	0x00000020


	//----- nvinfo : EIATTR_MIN_STACK_SIZE
	.align		4
.L_48:
        /*0120*/ 	.byte	0x04, 0x12
        /*0122*/ 	.short	(.L_50 - .L_49)
	.align		4
.L_49:
        /*0124*/ 	.word	index@(_Z30ProjTransFanArcDisCUDA2dKernelPfPKfS1_iiiiffffffff)
        /*0128*/ 	.word	0x00000020


	//----- nvinfo : EIATTR_MIN_STACK_SIZE
	.align		4
.L_50:
        /*012c*/ 	.byte	0x04, 0x12
        /*012e*/ 	.short	(.L_52 - .L_51)
	.align		4
.L_51:
        /*0130*/ 	.word	index@(_Z25ProjFanArcDisCUDA2dKernelPfyPKfiiiiffffffff)
        /*0134*/ 	.word	0x00000020
.L_52:


//--------------------- .nv.compat                --------------------------
	.section	.nv.compat,"",@"SHT_CUDA_COMPAT_INFO"
	.align	4
        /*0000*/ 	.byte	0x02, 0x09, 0x00, 0x00, 0x02, 0x02, 0x02, 0x00, 0x02, 0x05, 0x05, 0x00, 0x03, 0x07, 0x01, 0x01
        /*0010*/ 	.byte	0x02, 0x03, 0x00, 0x00, 0x02, 0x06, 0x01, 0x00, 0x04, 0x0b, 0x08, 0x00, 0x01, 0x00, 0x00, 0x00
        /*0020*/ 	.byte	0x00, 0x00, 0x00, 0x00


//--------------------- .nv.info._Z34BackProjTransFanArcDisCUDA2dKernelILb1EEvPfyPKfiiiiffffffff --------------------------
	.section	.nv.info._Z34BackProjTransFanArcDisCUDA2dKernelILb1EEvPfyPKfiiiiffffffff,"",@"SHT_CUDA_INFO"
	.sectionflags	@""
	.align	4


	//----- nvinfo : EIATTR_CUDA_API_VERSION
	.align		4
        /*0000*/ 	.byte	0x04, 0x37
        /*0002*/ 	.short	(.L_54 - .L_53)
.L_53:
        /*0004*/ 	.word	0x00000082


	//----- nvinfo : EIATTR_KPARAM_INFO
	.align		4
.L_54:
        /*0008*/ 	.byte	0x04, 0x17
        /*000a*/ 	.short	(.L_56 - .L_55)
.L_55:
        /*000c*/ 	.word	0x00000000
        /*0010*/ 	.short	0x000e
        /*0012*/ 	.short	0x0044
        /*0014*/ 	.byte	0x00, 0xf0, 0x11, 0x00


	//----- nvinfo : EIATTR_KPARAM_INFO
	.align		4
.L_56:
        /*0018*/ 	.byte	0x04, 0x17
        /*001a*/ 	.short	(.L_58 - .L_57)
.L_57:
        /*001c*/ 	.word	0x00000000
        /*0020*/ 	.short	0x000d
        /*0022*/ 	.short	0x0040
        /*0024*/ 	.byte	0x00, 0xf0, 0x11, 0x00


	//----- nvinfo : EIATTR_KPARAM_INFO
	.align		4
.L_58:
        /*0028*/ 	.byte	0x04, 0x17
        /*002a*/ 	.short	(.L_60 - .L_59)
.L_59:
        /*002c*/ 	.word	0x00000000
        /*0030*/ 	.short	0x000c
        /*0032*/ 	.short	0x003c
        /*0034*/ 	.byte	0x00, 0xf0, 0x11, 0x00


	//----- nvinfo : EIATTR_KPARAM_INFO
	.align		4
.L_60:
        /*0038*/ 	.byte	0x04, 0x17
        /*003a*/ 	.short	(.L_62 - .L_61)
.L_61:
        /*003c*/ 	.word	0x00000000
        /*0040*/ 	.short	0x000b
        /*0042*/ 	.short	0x0038
        /*0044*/ 	.byte	0x00, 0xf0, 0x11, 0x00


	//----- nvinfo : EIATTR_KPARAM_INFO
	.align		4
.L_62:
        /*0048*/ 	.byte	0x04, 0x17
        /*004a*/ 	.short	(.L_64 - .L_63)
.L_63:
        /*004c*/ 	.word	0x00000000
        /*0050*/ 	.short	0x000a
        /*0052*/ 	.short	0x0034
        /*0054*/ 	.byte	0x00, 0xf0, 0x11, 0x00


	//----- nvinfo : EIATTR_KPARAM_INFO
	.align		4
.L_64:
        /*0058*/ 	.byte	0x04, 0x17
        /*005a*/ 	.short	(.L_66 - .L_65)
.L_65:
        /*005c*/ 	.word	0x00000000
        /*0060*/ 	.short	0x0009
        /*0062*/ 	.short	0x0030
        /*0064*/ 	.byte	0x00, 0xf0, 0x11, 0x00


	//----- nvinfo : EIATTR_KPARAM_INFO
	.align		4
.L_66:
        /*0068*/ 	.byte	0x04, 0x17
        /*006a*/ 	.short	(.L_68 - .L_67)
.L_67:
        /*006c*/ 	.word	0x00000000
        /*0070*/ 	.short	0x0008
        /*0072*/ 	.short	0x002c
        /*0074*/ 	.byte	0x00, 0xf0, 0x11, 0x00


	//----- nvinfo : EIATTR_KPARAM_INFO
	.align		4
.L_68:
        /*0078*/ 	.byte	0x04, 0x17
        /*007a*/ 	.short	(.L_70 - .L_69)
.L_69:
        /*007c*/ 	.word	0x00000000
        /*0080*/ 	.short	0x0007
        /*0082*/ 	.short	0x0028
        /*0084*/ 	.byte	0x00, 0xf0, 0x11, 0x00


	//----- nvinfo : EIATTR_KPARAM_INFO
	.align		4
.L_70:
        /*0088*/ 	.byte	0x04, 0x17
        /*008a*/ 	.short	(.L_72 - .L_71)
.L_71:
        /*008c*/ 	.word	0x00000000
        /*0090*/ 	.short	0x0006
        /*0092*/ 	.short	0x0024
        /*0094*/ 	.byte	0x00, 0xf0, 0x11, 0x00


	//----- nvinfo : EIATTR_KPARAM_INFO
	.align		4
.L_72:
        /*0098*/ 	.byte	0x04, 0x17
        /*009a*/ 	.short	(.L_74 - .L_73)
.L_73:
        /*009c*/ 	.word	0x00000000
        /*00a0*/ 	.short	0x0005
        /*00a2*/ 	.short	0x0020
        /*00a4*/ 	.byte	0x00, 0xf0, 0x11, 0x00


	//----- nvinfo : EIATTR_KPARAM_INFO
	.align		4
.L_74:
        /*00a8*/ 	.byte	0x04, 0x17
        /*00aa*/ 	.short	(.L_76 - .L_75)
.L_75:
        /*00ac*/ 	.word	0x00000000
        /*00b0*/ 	.short	0x0004
        /*00b2*/ 	.short	0x001c
        /*00b4*/ 	.byte	0x00, 0xf0, 0x11, 0x00


	//----- nvinfo : EIATTR_KPARAM_INFO
	.align		4
.L_76:
        /*00b8*/ 	.byte	0x04, 0x17
        /*00ba*/ 	.short	(.L_78 - .L_77)
.L_77:
        /*00bc*/ 	.word	0x00000000
        /*00c0*/ 	.short	0x0003
        /*00c2*/ 	.short	0x0018
        /*00c4*/ 	.byte	0x00, 0xf0, 0x11, 0x00


	//----- nvinfo : EIATTR_KPARAM_INFO
	.align		4
.L_78:
        /*00c8*/ 	.byte	0x04, 0x17
        /*00ca*/ 	.short	(.L_80 - .L_79)
.L_79:
        /*00cc*/ 	.word	0x00000000
        /*00d0*/ 	.short	0x0002
        /*00d2*/ 	.short	0x0010
        /*00d4*/ 	.byte	0x00, 0xf5, 0x21, 0x00


	//----- nvinfo : EIATTR_KPARAM_INFO
	.align		4
.L_80:
        /*00d8*/ 	.byte	0x04, 0x17
        /*00da*/ 	.short	(.L_82 - .L_81)
.L_81:
        /*00dc*/ 	.word	0x00000000
        /*00e0*/ 	.short	0x0001
        /*00e2*/ 	.short	0x0008
        /*00e4*/ 	.byte	0x00, 0xf0, 0x21, 0x00


	//----- nvinfo : EIATTR_KPARAM_INFO
	.align		4
.L_82:
        /*00e8*/ 	.byte	0x04, 0x17
        /*00ea*/ 	.short	(.L_84 - .L_83)
.L_83:
        /*00ec*/ 	.word	0x00000000
        /*00f0*/ 	.short	0x0000
        /*00f2*/ 	.short	0x0000
        /*00f4*/ 	.byte	0x00, 0xf5, 0x21, 0x00


	//----- nvinfo : EIATTR_SPARSE_MMA_MASK
	.align		4
.L_84:
        /*00f8*/ 	.byte	0x03, 0x50
        /*00fa*/ 	.short	0x0000


	//----- nvinfo : EIATTR_MAXREG_COUNT
	.align		4
        /*00fc*/ 	.byte	0x03, 0x1b
        /*00fe*/ 	.short	0x00ff


	//----- nvinfo : EIATTR_NUM_BARRIERS
	.align		4
        /*0100*/ 	.byte	0x02, 0x4c
        /*0102*/ 	.byte	0x01
	.zero		1


	//----- nvinfo : EIATTR_MERCURY_ISA_VERSION
	.align		4
        /*0104*/ 	.byte	0x03, 0x5f
        /*0106*/ 	.short	0x0101


	//----- nvinfo : EIATTR_VRC_CTA_INIT_COUNT
	.align		4
        /*0108*/ 	.byte	0x02, 0x4a
	.zero		1
	.zero		1


	//----- nvinfo : EIATTR_EXIT_INSTR_OFFSETS
	.align		4
        /*010c*/ 	.byte	0x04, 0x1c
        /*010e*/ 	.short	(.L_86 - .L_85)


	//   ....[0]....
.L_85:
        /*0110*/ 	.word	0x000033f0


	//   ....[1]....
        /*0114*/ 	.word	0x000034e0


	//   ....[2]....
        /*0118*/ 	.word	0x00005fc0


	//   ....[3]....
        /*011c*/ 	.word	0x000060a0


	//----- nvinfo : EIATTR_CRS_STACK_SIZE
	.align		4
.L_86:
        /*0120*/ 	.byte	0x04, 0x1e
        /*0122*/ 	.short	(.L_88 - .L_87)
.L_87:
        /*0124*/ 	.word	0x00000000


	//----- nvinfo : EIATTR_CBANK_PARAM_SIZE
	.align		4
.L_88:
        /*0128*/ 	.byte	0x03, 0x19
        /*012a*/ 	.short	0x0048


	//----- nvinfo : EIATTR_PARAM_CBANK
	.align		4
        /*012c*/ 	.byte	0x04, 0x0a
        /*012e*/ 	.short	(.L_90 - .L_89)
	.align		4
.L_89:
        /*0130*/ 	.word	index@(.nv.constant0._Z34BackProjTransFanArcDisCUDA2dKernelILb1EEvPfyPKfiiiiffffffff)
        /*0134*/ 	.short	0x0380
        /*0136*/ 	.short	0x0048


	//----- nvinfo : EIATTR_SW_WAR
	.align		4
.L_90:
        /*0138*/ 	.byte	0x04, 0x36
        /*013a*/ 	.short	(.L_92 - .L_91)
.L_91:
        /*013c*/ 	.word	0x00000008
.L_92:


//--------------------- .nv.info._Z29BackProjFanArcDisCUDA2dKernelILb1EEvPfPKfS2_iiiiffffffff --------------------------
	.section	.nv.info._Z29BackProjFanArcDisCUDA2dKernelILb1EEvPfPKfS2_iiiiffffffff,"",@"SHT_CUDA_INFO"
	.sectionflags	@""
	.align	4


	//----- nvinfo : EIATTR_CUDA_API_VERSION
	.align		4
        /*0000*/ 	.byte	0x04, 0x37
        /*0002*/ 	.short	(.L_94 - .L_93)
.L_93:
        /*0004*/ 	.word	0x00000082


	//----- nvinfo : EIATTR_KPARAM_INFO
	.align		4
.L_94:
        /*0008*/ 	.byte	0x04, 0x17
        /*000a*/ 	.short	(.L_96 - .L_95)
.L_95:
        /*000c*/ 	.word	0x00000000
        /*0010*/ 	.short	0x000e
        /*0012*/ 	.short	0x0044
        /*0014*/ 	.byte	0x00, 0xf0, 0x11, 0x00


	//----- nvinfo : EIATTR_KPARAM_INFO
	.align		4
.L_96:
        /*0018*/ 	.byte	0x04, 0x17
        /*001a*/ 	.short	(.L_98 - .L_97)
.L_97:
        /*001c*/ 	.word	0x00000000
        /*0020*/ 	.short	0x000d
        /*0022*/ 	.short	0x0040
        /*0024*/ 	.byte	0x00, 0xf0, 0x11, 0x00


	//----- nvinfo : EIATTR_KPARAM_INFO
	.align		4
.L_98:
        /*0028*/ 	.byte	0x04, 0x17
        /*002a*/ 	.short	(.L_100 - .L_99)
.L_99:
        /*002c*/ 	.word	0x00000000
        /*0030*/ 	.short	0x000c
        /*0032*/ 	.short	0x003c
        /*0034*/ 	.byte	0x00, 0xf0, 0x11, 0x00


	//----- nvinfo : EIATTR_KPARAM_INFO
	.align		4
.L_100:
        /*0038*/ 	.byte	0x04, 0x17
        /*003a*/ 	.short	(.L_102 - .L_101)
.L_101:
        /*003c*/ 	.word	0x00000000
        /*0040*/ 	.short	0x000b
        /*0042*/ 	.short	0x0038
        /*0044*/ 	.byte	0x00, 0xf0, 0x11, 0x00


	//----- nvinfo : EIATTR_KPARAM_INFO
	.align		4
.L_102:
        /*0048*/ 	.byte	0x04, 0x17
        /*004a*/ 	.short	(.L_104 - .L_103)
.L_103:
        /*004c*/ 	.word	0x00000000
        /*0050*/ 	.short	0x000a
        /*0052*/ 	.short	0x0034
        /*0054*/ 	.byte	0x00, 0xf0, 0x11, 0x00


	//----- nvinfo : EIATTR_KPARAM_INFO
	.align		4
.L_104:
        /*0058*/ 	.byte	0x04, 0x17
        /*005a*/ 	.short	(.L_106 - .L_105)
.L_105:
        /*005c*/ 	.word	0x00000000
        /*0060*/ 	.short	0x0009
        /*0062*/ 	.short	0x0030
        /*0064*/ 	.byte	0x00, 0xf0, 0x11, 0x00


	//----- nvinfo : EIATTR_KPARAM_INFO
	.align		4
.L_106:
        /*0068*/ 	.byte	0x04, 0x17
        /*006a*/ 	.short	(.L_108 - .L_107)
.L_107:
        /*006c*/ 	.word	0x00000000
        /*0070*/ 	.short	0x0008
        /*0072*/ 	.short	0x002c
        /*0074*/ 	.byte	0x00, 0xf0, 0x11, 0x00


	//----- nvinfo : EIATTR_KPARAM_INFO
	.align		4
.L_108:
        /*0078*/ 	.byte	0x04, 0x17
        /*007a*/ 	.short	(.L_110 - .L_109)
.L_109:
        /*007c*/ 	.word	0x00000000
        /*0080*/ 	.short	0x0007
        /*0082*/ 	.short	0x0028
        /*0084*/ 	.byte	0x00, 0xf0, 0x11, 0x00


	//----- nvinfo : EIATTR_KPARAM_INFO
	.align		4
.L_110:
        /*0088*/ 	.byte	0x04, 0x17
        /*008a*/ 	.short	(.L_112 - .L_111)
.L_111:
        /*008c*/ 	.word	0x00000000
        /*0090*/ 	.short	0x0006
        /*0092*/ 	.short	0x0024
        /*0094*/ 	.byte	0x00, 0xf0, 0x11, 0x00


	//----- nvinfo : EIATTR_KPARAM_INFO
	.align		4
.L_112:
        /*0098*/ 	.byte	0x04, 0x17
        /*009a*/ 	.short	(.L_114 - .L_113)
.L_113:
        /*009c*/ 	.word	0x00000000
        /*00a0*/ 	.short	0x0005
        /*00a2*/ 	.short	0x0020
        /*00a4*/ 	.byte	0x00, 0xf0, 0x11, 0x00


	//----- nvinfo : EIATTR_KPARAM_INFO
	.align		4
.L_114:
        /*00a8*/ 	.byte	0x04, 0x17
        /*00aa*/ 	.short	(.L_116 - .L_115)
.L_115:
        /*00ac*/ 	.word	0x00000000
        /*00b0*/ 	.short	0x0004
        /*00b2*/ 	.short	0x001c
        /*00b4*/ 	.byte	0x00, 0xf0, 0x11, 0x00


	//----- nvinfo : EIATTR_KPARAM_INFO
	.align		4
.L_116:
        /*00b8*/ 	.byte	0x04, 0x17
        /*00ba*/ 	.short	(.L_118 - .L_117)
.L_117:
        /*00bc*/ 	.word	0x00000000
        /*00c0*/ 	.short	0x0003
        /*00c2*/ 	.short	0x0018
        /*00c4*/ 	.byte	0x00, 0xf0, 0x11, 0x00


	//----- nvinfo : EIATTR_KPARAM_INFO
	.align		4
.L_118:
        /*00c8*/ 	.byte	0x04, 0x17
        /*00ca*/ 	.short	(.L_120 - .L_119)
.L_119:
        /*00cc*/ 	.word	0x00000000
        /*00d0*/ 	.short	0x0002
        /*00d2*/ 	.short	0x0010
        /*00d4*/ 	.byte	0x00, 0xf5, 0x21, 0x00


	//----- nvinfo : EIATTR_KPARAM_INFO
	.align		4
.L_120:
        /*00d8*/ 	.byte	0x04, 0x17
        /*00da*/ 	.short	(.L_122 - .L_121)
.L_121:
        /*00dc*/ 	.word	0x00000000
        /*00e0*/ 	.short	0x0001
        /*00e2*/ 	.short	0x0008
        /*00e4*/ 	.byte	0x00, 0xf5, 0x21, 0x00


	//----- nvinfo : EIATTR_KPARAM_INFO
	.align		4
.L_122:
        /*00e8*/ 	.byte	0x04, 0x17
        /*00ea*/ 	.short	(.L_124 - .L_123)
.L_123:
        /*00ec*/ 	.word	0x00000000
        /*00f0*/ 	.short	0x0000
        /*00f2*/ 	.short	0x0000
        /*00f4*/ 	.byte	0x00, 0xf5, 0x21, 0x00


	//----- nvinfo : EIATTR_SPARSE_MMA_MASK
	.align		4
.L_124:
        /*00f8*/ 	.byte	0x03, 0x50
        /*00fa*/ 	.short	0x0000


	//----- nvinfo : EIATTR_MAXREG_COUNT
	.align		4
        /*00fc*/ 	.byte	0x03, 0x1b
        /*00fe*/ 	.short	0x00ff


	//----- nvinfo : EIATTR_NUM_BARRIERS
	.align		4
        /*0100*/ 	.byte	0x02, 0x4c
        /*0102*/ 	.byte	0x01
	.zero		1


	//----- nvinfo : EIATTR_MERCURY_ISA_VERSION
	.align		4
        /*0104*/ 	.byte	0x03, 0x5f
        /*0106*/ 	.short	0x0101


	//----- nvinfo : EIATTR_VRC_CTA_INIT_COUNT
	.align		4
        /*0108*/ 	.byte	0x02, 0x4a
	.zero		1
	.zero		1


	//----- nvinfo : EIATTR_EXIT_INSTR_OFFSETS
	.align		4
        /*010c*/ 	.byte	0x04, 0x1c
        /*010e*/ 	.short	(.L_126 - .L_125)


	//   ....[0]....
.L_125:
        /*0110*/ 	.word	0x000019f0


	//   ....[1]....
        /*0114*/ 	.word	0x000034e0


	//   ....[2]....
        /*0118*/ 	.word	0x00004500


	//   ....[3]....
        /*011c*/ 	.word	0x00006000


	//----- nvinfo : EIATTR_CRS_STACK_SIZE
	.align		4
.L_126:
        /*0120*/ 	.byte	0x04, 0x1e
        /*0122*/ 	.short	(.L_128 - .L_127)
.L_127:
        /*0124*/ 	.word	0x00000000


	//----- nvinfo : EIATTR_CBANK_PARAM_SIZE
	.align		4
.L_128:
        /*0128*/ 	.byte	0x03, 0x19
        /*012a*/ 	.short	0x0048


	//----- nvinfo : EIATTR_PARAM_CBANK
	.align		4
        /*012c*/ 	.byte	0x04, 0x0a
        /*012e*/ 	.short	(.L_130 - .L_129)
	.align		4
.L_129:
        /*0130*/ 	.word	index@(.nv.constant0._Z29BackProjFanArcDisCUDA2dKernelILb1EEvPfPKfS2_iiiiffffffff)
        /*0134*/ 	.short	0x0380
        /*0136*/ 	.short	0x0048


	//----- nvinfo : EIATTR_SW_WAR
	.align		4
.L_130:
        /*0138*/ 	.byte	0x04, 0x36
        /*013a*/ 	.short	(.L_132 - .L_131)
.L_131:
        /*013c*/ 	.word	0x00000008
.L_132:


//--------------------- .nv.info._Z34BackProjTransFanArcDisCUDA2dKernelILb0EEvPfyPKfiiiiffffffff --------------------------
	.section	.nv.info._Z34BackProjTransFanArcDisCUDA2dKernelILb0EEvPfyPKfiiiiffffffff,"",@"SHT_CUDA_INFO"
	.sectionflags	@""
	.align	4


	//----- nvinfo : EIATTR_CUDA_API_VERSION
	.align		4
        /*0000*/ 	.byte	0x04, 0x37
        /*0002*/ 	.short	(.L_134 - .L_133)
.L_133:
        /*0004*/ 	.word	0x00000082


	//----- nvinfo : EIATTR_KPARAM_INFO
	.align		4
.L_134:
        /*0008*/ 	.byte	0x04, 0x17
        /*000a*/ 	.short	(.L_136 - .L_135)
.L_135:
        /*000c*/ 	.word	0x00000000
        /*0010*/ 	.short	0x000e
        /*0012*/ 	.short	0x0044
        /*0014*/ 	.byte	0x00, 0xf0, 0x11, 0x00


	//----- nvinfo : EIATTR_KPARAM_INFO
	.align		4
.L_136:
        /*0018*/ 	.byte	0x04, 0x17
        /*001a*/ 	.short	(.L_138 - .L_137)
.L_137:
        /*001c*/ 	.word	0x00000000
        /*0020*/ 	.short	0x000d
        /*0022*/ 	.short	0x0040
        /*0024*/ 	.byte	0x00, 0xf0, 0x11, 0x00


	//----- nvinfo : EIATTR_KPARAM_INFO
	.align		4
.L_138:
        /*0028*/ 	.byte	0x04, 0x17
        /*002a*/ 	.short	(.L_140 - .L_139)
.L_139:
        /*002c*/ 	.word	0x00000000
        /*0030*/ 	.short	0x000c
        /*0032*/ 	.short	0x003c
        /*0034*/ 	.byte	0x00, 0xf0, 0x11, 0x00


	//----- nvinfo : EIATTR_KPARAM_INFO
	.align		4
.L_140:
        /*0038*/ 	.byte	0x04, 0x17
        /*003a*/ 	.short	(.L_142 - .L_141)
.L_141:
        /*003c*/ 	.word	0x00000000
        /*0040*/ 	.short	0x000b
        /*0042*/ 	.short	0x0038
        /*0044*/ 	.byte	0x00, 0xf0, 0x11, 0x00


	//----- nvinfo : EIATTR_KPARAM_INFO
	.align		4
.L_142:
        /*0048*/ 	.byte	0x04, 0x17
        /*004a*/ 	.short	(.L_144 - .L_143)
.L_143:
        /*004c*/ 	.word	0x00000000
        /*0050*/ 	.short	0x000a
        /*0052*/ 	.short	0x0034
        /*0054*/ 	.byte	0x00, 0xf0, 0x11, 0x00


	//----- nvinfo : EIATTR_KPARAM_INFO
	.align		4
.L_144:
        /*0058*/ 	.byte	0x04, 0x17
        /*005a*/ 	.short	(.L_146 - .L_145)
.L_145:
        /*005c*/ 	.word	0x00000000
        /*0060*/ 	.short	0x0009
        /*0062*/ 	.short	0x0030
        /*0064*/ 	.byte	0x00, 0xf0, 0x11, 0x00


	//----- nvinfo : EIATTR_KPARAM_INFO
	.align		4
.L_146:
        /*0068*/ 	.byte	0x04, 0x17
        /*006a*/ 	.short	(.L_148 - .L_147)
.L_147:
        /*006c*/ 	.word	0x00000000
        /*0070*/ 	.short	0x0008
        /*0072*/ 	.short	0x002c
        /*0074*/ 	.byte	0x00, 0xf0, 0x11, 0x00


	//----- nvinfo : EIATTR_KPARAM_INFO
	.align		4
.L_148:
        /*0078*/ 	.byte	0x04, 0x17
        /*007a*/ 	.short	(.L_150 - .L_149)
.L_149:
        /*007c*/ 	.word	0x00000000
        /*0080*/ 	.short	0x0007
        /*0082*/ 	.short	0x0028
        /*0084*/ 	.byte	0x00, 0xf0, 0x11, 0x00


	//----- nvinfo : EIATTR_KPARAM_INFO
	.align		4
.L_150:
        /*0088*/ 	.byte	0x04, 0x17
        /*008a*/ 	.short	(.L_152 - .L_151)
.L_151:
        /*008c*/ 	.word	0x00000000
        /*0090*/ 	.short	0x0006
        /*0092*/ 	.short	0x0024
        /*0094*/ 	.byte	0x00, 0xf0, 0x11, 0x00


	//----- nvinfo : EIATTR_KPARAM_INFO
	.align		4
.L_152:
        /*0098*/ 	.byte	0x04, 0x17
        /*009a*/ 	.short	(.L_154 - .L_153)
.L_153:
        /*009c*/ 	.word	0x00000000
        /*00a0*/ 	.short	0x0005
        /*00a2*/ 	.short	0x0020
        /*00a4*/ 	.byte	0x00, 0xf0, 0x11, 0x00


	//----- nvinfo : EIATTR_KPARAM_INFO
	.align		4
.L_154:
        /*00a8*/ 	.byte	0x04, 0x17
        /*00aa*/ 	.short	(.L_156 - .L_155)
.L_155:
        /*00ac*/ 	.word	0x00000000
        /*00b0*/ 	.short	0x0004
        /*00b2*/ 	.short	0x001c
        /*00b4*/ 	.byte	0x00, 0xf0, 0x11, 0x00


	//----- nvinfo : EIATTR_KPARAM_INFO
	.align		4
.L_156:
        /*00b8*/ 	.byte	0x04, 0x17
        /*00ba*/ 	.short	(.L_158 - .L_157)
.L_157:
        /*00bc*/ 	.word	0x00000000
        /*00c0*/ 	.short	0x0003
        /*00c2*/ 	.short	0x0018
        /*00c4*/ 	.byte	0x00, 0xf0, 0x11, 0x00


	//----- nvinfo : EIATTR_KPARAM_INFO
	.align		4
.L_158:
        /*00c8*/ 	.byte	0x04, 0x17
        /*00ca*/ 	.short	(.L_160 - .L_159)
.L_159:
        /*00cc*/ 	.word	0x00000000
        /*00d0*/ 	.short	0x0002
        /*00d2*/ 	.short	0x0010
        /*00d4*/ 	.byte	0x00, 0xf5, 0x21, 0x00


	//----- nvinfo : EIATTR_KPARAM_INFO
	.align		4
.L_160:
        /*00d8*/ 	.byte	0x04, 0x17
        /*00da*/ 	.short	(.L_162 - .L_161)
.L_161:
        /*00dc*/ 	.word	0x00000000
        /*00e0*/ 	.short	0x0001
        /*00e2*/ 	.short	0x0008
        /*00e4*/ 	.byte	0x00, 0xf0, 0x21, 0x00


	//----- nvinfo : EIATTR_KPARAM_INFO
	.align		4
.L_162:
        /*00e8*/ 	.byte	0x04, 0x17
        /*00ea*/ 	.short	(.L_164 - .L_163)
.L_163:
        /*00ec*/ 	.word	0x00000000
        /*00f0*/ 	.short	0x0000
        /*00f2*/ 	.short	0x0000
        /*00f4*/ 	.byte	0x00, 0xf5, 0x21, 0x00


	//----- nvinfo : EIATTR_SPARSE_MMA_MASK
	.align		4
.L_164:
        /*00f8*/ 	.byte	0x03, 0x50
        /*00fa*/ 	.short	0x0000


	//----- nvinfo : EIATTR_MAXREG_COUNT
	.align		4
        /*00fc*/ 	.byte	0x03, 0x1b
        /*00fe*/ 	.short	0x00ff


	//----- nvinfo : EIATTR_NUM_BARRIERS
	.align		4
        /*0100*/ 	.byte	0x02, 0x4c
        /*0102*/ 	.byte	0x01
	.zero		1


	//----- nvinfo : EIATTR_MERCURY_ISA_VERSION
	.align		4
        /*0104*/ 	.byte	0x03, 0x5f
        /*0106*/ 	.short	0x0101


	//----- nvinfo : EIATTR_INT_WARP_WIDE_INSTR_OFFSETS
	.align		4
        /*0108*/ 	.byte	0x04, 0x31
        /*010a*/ 	.short	(.L_166 - .L_165)


	//   ....[0]....
.L_165:
        /*010c*/ 	.word	0x00002b30


	//   ....[1]....
        /*0110*/ 	.word	0x000053d0


	//----- nvinfo : EIATTR_VRC_CTA_INIT_COUNT
	.align		4
.L_166:
        /*0114*/ 	.byte	0x02, 0x4a
	.zero		1
	.zero		1


	//----- nvinfo : EIATTR_EXIT_INSTR_OFFSETS
	.align		4
        /*0118*/ 	.byte	0x04, 0x1c
        /*011a*/ 	.short	(.L_168 - .L_167)


	//   ....[0]....
.L_167:
        /*011c*/ 	.word	0x00003120


	//   ....[1]....
        /*0120*/ 	.word	0x00003210


	//   ....[2]....
        /*0124*/ 	.word	0x00005a10


	//   ....[3]....
        /*0128*/ 	.word	0x00005af0


	//----- nvinfo : EIATTR_CRS_STACK_SIZE
	.align		4
.L_168:
        /*012c*/ 	.byte	0x04, 0x1e
        /*012e*/ 	.short	(.L_170 - .L_169)
.L_169:
        /*0130*/ 	.word	0x00000000


	//----- nvinfo : EIATTR_CBANK_PARAM_SIZE
	.align		4
.L_170:
        /*0134*/ 	.byte	0x03, 0x19
        /*0136*/ 	.short	0x0048


	//----- nvinfo : EIATTR_PARAM_CBANK
	.align		4
        /*0138*/ 	.byte	0x04, 0x0a
        /*013a*/ 	.short	(.L_172 - .L_171)
	.align		4
.L_171:
        /*013c*/ 	.word	index@(.nv.constant0._Z34BackProjTransFanArcDisCUDA2dKernelILb0EEvPfyPKfiiiiffffffff)
        /*0140*/ 	.short	0x0380
        /*0142*/ 	.short	0x0048


	//----- nvinfo : EIATTR_SW_WAR
	.align		4
.L_172:
        /*0144*/ 	.byte	0x04, 0x36
        /*0146*/ 	.short	(.L_174 - .L_173)
.L_173:
        /*0148*/ 	.word	0x00000008
.L_174:


//--------------------- .nv.info._Z29BackProjFanArcDisCUDA2dKernelILb0EEvPfPKfS2_iiiiffffffff --------------------------
	.section	.nv.info._Z29BackProjFanArcDisCUDA2dKernelILb0EEvPfPKfS2_iiiiffffffff,"",@"SHT_CUDA_INFO"
	.sectionflags	@""
	.align	4


	//----- nvinfo : EIATTR_CUDA_API_VERSION
	.align		4
        /*0000*/ 	.byte	0x04, 0x37
        /*0002*/ 	.short	(.L_176 - .L_175)
.L_175:
        /*0004*/ 	.word	0x00000082


	//----- nvinfo : EIATTR_KPARAM_INFO
	.align		4
.L_176:
        /*0008*/ 	.byte	0x04, 0x17
        /*000a*/ 	.short	(.L_178 - .L_177)
.L_177:
        /*000c*/ 	.word	0x00000000
        /*0010*/ 	.short	0x000e
        /*0012*/ 	.short	0x0044
        /*0014*/ 	.byte	0x00, 0xf0, 0x11, 0x00


	//----- nvinfo : EIATTR_KPARAM_INFO
	.align		4
.L_178:
        /*0018*/ 	.byte	0x04, 0x17
        /*001a*/ 	.short	(.L_180 - .L_179)
.L_179:
        /*001c*/ 	.word	0x00000000
        /*0020*/ 	.short	0x000d
        /*0022*/ 	.short	0x0040
        /*0024*/ 	.byte	0x00, 0xf0, 0x11, 0x00


	//----- nvinfo : EIATTR_KPARAM_INFO
	.align		4
.L_180:
        /*0028*/ 	.byte	0x04, 0x17
        /*002a*/ 	.short	(.L_182 - .L_181)
.L_181:
        /*002c*/ 	.word	0x00000000
        /*0030*/ 	.short	0x000c
        /*0032*/ 	.short	0x003c
        /*0034*/ 	.byte	0x00, 0xf0, 0x11, 0x00


	//----- nvinfo : EIATTR_KPARAM_INFO
	.align		4
.L_182:
        /*0038*/ 	.byte	0x04, 0x17
        /*003a*/ 	.short	(.L_184 - .L_183)
.L_183:
        /*003c*/ 	.word	0x00000000
        /*0040*/ 	.short	0x000b
        /*0042*/ 	.short	0x0038
        /*0044*/ 	.byte	0x00, 0xf0, 0x11, 0x00


	//----- nvinfo : EIATTR_KPARAM_INFO
	.align		4
.L_184:
        /*0048*/ 	.byte	0x04, 0x17
        /*004a*/ 	.short	(.L_186 - .L_185)
.L_185:
        /*004c*/ 	.word	0x00000000
        /*0050*/ 	.short	0x000a
        /*0052*/ 	.short	0x0034
        /*0054*/ 	.byte	0x00, 0xf0, 0x11, 0x00


	//----- nvinfo : EIATTR_KPARAM_INFO
	.align		4
.L_186:
        /*0058*/ 	.byte	0x04, 0x17
        /*005a*/ 	.short	(.L_188 - .L_187)
.L_187:
        /*005c*/ 	.word	0x00000000
        /*0060*/ 	.short	0x0009
        /*0062*/ 	.short	0x0030
        /*0064*/ 	.byte	0x00, 0xf0, 0x11, 0x00


	//----- nvinfo : EIATTR_KPARAM_INFO
	.align		4
.L_188:
        /*0068*/ 	.byte	0x04, 0x17
        /*006a*/ 	.short	(.L_190 - .L_189)
.L_189:
        /*006c*/ 	.word	0x00000000
        /*0070*/ 	.short	0x0008
        /*0072*/ 	.short	0x002c
        /*0074*/ 	.byte	0x00, 0xf0, 0x11, 0x00


	//----- nvinfo : EIATTR_KPARAM_INFO
	.align		4
.L_190:
        /*0078*/ 	.byte	0x04, 0x17
        /*007a*/ 	.short	(.L_192 - .L_191)
.L_191:
        /*007c*/ 	.word	0x00000000
        /*0080*/ 	.short	0x0007
        /*0082*/ 	.short	0x0028
        /*0084*/ 	.byte	0x00, 0xf0, 0x11, 0x00


	//----- nvinfo : EIATTR_KPARAM_INFO
	.align		4
.L_192:
        /*0088*/ 	.byte	0x04, 0x17
        /*008a*/ 	.short	(.L_194 - .L_193)
.L_193:
        /*008c*/ 	.word	0x00000000
        /*0090*/ 	.short	0x0006
        /*0092*/ 	.short	0x0024
        /*0094*/ 	.byte	0x00, 0xf0, 0x11, 0x00


	//----- nvinfo : EIATTR_KPARAM_INFO
	.align		4
.L_194:
        /*0098*/ 	.byte	0x04, 0x17
        /*009a*/ 	.short	(.L_196 - .L_195)
.L_195:
        /*009c*/ 	.word	0x00000000
        /*00a0*/ 	.short	0x0005
        /*00a2*/ 	.short	0x0020
        /*00a4*/ 	.byte	0x00, 0xf0, 0x11, 0x00


	//----- nvinfo : EIATTR_KPARAM_INFO
	.align		4
.L_196:
        /*00a8*/ 	.byte	0x04, 0x17
        /*00aa*/ 	.short	(.L_198 - .L_197)
.L_197:
        /*00ac*/ 	.word	0x00000000
        /*00b0*/ 	.short	0x0004
        /*00b2*/ 	.short	0x001c
        /*00b4*/ 	.byte	0x00, 0xf0, 0x11, 0x00


	//----- nvinfo : EIATTR_KPARAM_INFO
	.align		4
.L_198:
        /*00b8*/ 	.byte	0x04, 0x17
        /*00ba*/ 	.short	(.L_200 - .L_199)
.L_199:
        /*00bc*/ 	.word	0x00000000
        /*00c0*/ 	.short	0x0003
        /*00c2*/ 	.short	0x0018
        /*00c4*/ 	.byte	0x00, 0xf0, 0x11, 0x00


	//----- nvinfo : EIATTR_KPARAM_INFO
	.align		4
.L_200:
        /*00c8*/ 	.byte	0x04, 0x17
        /*00ca*/ 	.short	(.L_202 - .L_201)
.L_201:
        /*00cc*/ 	.word	0x00000000
        /*00d0*/ 	.short	0x0002
        /*00d2*/ 	.short	0x0010
        /*00d4*/ 	.byte	0x00, 0xf5, 0x21, 0x00


	//----- nvinfo : EIATTR_KPARAM_INFO
	.align		4
.L_202:
        /*00d8*/ 	.byte	0x04, 0x17
        /*00da*/ 	.short	(.L_204 - .L_203)
.L_203:
        /*00dc*/ 	.word	0x00000000
        /*00e0*/ 	.short	0x0001
        /*00e2*/ 	.short	0x0008
        /*00e4*/ 	.byte	0x00, 0xf5, 0x21, 0x00


	//----- nvinfo : EIATTR_KPARAM_INFO
	.align		4
.L_204:
        /*00e8*/ 	.byte	0x04, 0x17
        /*00ea*/ 	.short	(.L_206 - .L_205)
.L_205:
        /*00ec*/ 	.word	0x00000000
        /*00f0*/ 	.short	0x0000
        /*00f2*/ 	.short	0x0000
        /*00f4*/ 	.byte	0x00, 0xf5, 0x21, 0x00


	//----- nvinfo : EIATTR_SPARSE_MMA_MASK
	.align		4
.L_206:
        /*00f8*/ 	.byte	0x03, 0x50
        /*00fa*/ 	.short	0x0000


	//----- nvinfo : EIATTR_MAXREG_COUNT
	.align		4
        /*00fc*/ 	.byte	0x03, 0x1b
        /*00fe*/ 	.short	0x00ff


	//----- nvinfo : EIATTR_NUM_BARRIERS
	.align		4
        /*0100*/ 	.byte	0x02, 0x4c
        /*0102*/ 	.byte	0x01
	.zero		1


	//----- nvinfo : EIATTR_MERCURY_ISA_VERSION
	.align		4
        /*0104*/ 	.byte	0x03, 0x5f
        /*0106*/ 	.short	0x0101


	//----- nvinfo : EIATTR_VRC_CTA_INIT_COUNT
	.align		4
        /*0108*/ 	.byte	0x02, 0x4a
	.zero		1
	.zero		1


	//----- nvinfo : EIATTR_EXIT_INSTR_OFFSETS
	.align		4
        /*010c*/ 	.byte	0x04, 0x1c
        /*010e*/ 	.short	(.L_208 - .L_207)


	//   ....[0]....
.L_207:
        /*0110*/ 	.word	0x00001990


	//   ....[1]....
        /*0114*/ 	.word	0x00003120


	//   ....[2]....
        /*0118*/ 	.word	0x000040f0


	//   ....[3]....
        /*011c*/ 	.word	0x00005890


	//----- nvinfo : EIATTR_CRS_STACK_SIZE
	.align		4
.L_208:
        /*0120*/ 	.byte	0x04, 0x1e
        /*0122*/ 	.short	(.L_210 - .L_209)
.L_209:
        /*0124*/ 	.word	0x00000000


	//----- nvinfo : EIATTR_CBANK_PARAM_SIZE
	.align		4
.L_210:
        /*0128*/ 	.byte	0x03, 0x19
        /*012a*/ 	.short	0x0048


	//----- nvinfo : EIATTR_PARAM_CBANK
	.align		4
        /*012c*/ 	.byte	0x04, 0x0a
        /*012e*/ 	.short	(.L_212 - .L_211)
	.align		4
.L_211:
        /*0130*/ 	.word	index@(.nv.constant0._Z29BackProjFanArcDisCUDA2dKernelILb0EEvPfPKfS2_iiiiffffffff)
        /*0134*/ 	.short	0x0380
        /*0136*/ 	.short	0x0048


	//----- nvinfo : EIATTR_SW_WAR
	.align		4
.L_212:
        /*0138*/ 	.byte	0x04, 0x36
        /*013a*/ 	.short	(.L_214 - .L_213)
.L_213:
        /*013c*/ 	.word	0x00000008
.L_214:


//--------------------- .nv.info._Z30ProjTransFanArcDisCUDA2dKernelPfPKfS1_iiiiffffffff --------------------------
	.section	.nv.info._Z30ProjTransFanArcDisCUDA2dKernelPfPKfS1_iiiiffffffff,"",@"SHT_CUDA_INFO"
	.sectionflags	@""
	.align	4


	//----- nvinfo : EIATTR_CUDA_API_VERSION
	.align		4
        /*0000*/ 	.byte	0x04, 0x37
        /*0002*/ 	.short	(.L_216 - .L_215)
.L_215:
        /*0004*/ 	.word	0x00000082


	//----- nvinfo : EIATTR_KPARAM_INFO
	.align		4
.L_216:
        /*0008*/ 	.byte	0x04, 0x17
        /*000a*/ 	.short	(.L_218 - .L_217)
.L_217:
        /*000c*/ 	.word	0x00000000
        /*0010*/ 	.short	0x000e
        /*0012*/ 	.short	0x0044
        /*0014*/ 	.byte	0x00, 0xf0, 0x11, 0x00


	//----- nvinfo : EIATTR_KPARAM_INFO
	.align		4
.L_218:
        /*0018*/ 	.byte	0x04, 0x17
        /*001a*/ 	.short	(.L_220 - .L_219)
.L_219:
        /*001c*/ 	.word	0x00000000
        /*0020*/ 	.short	0x000d
        /*0022*/ 	.short	0x0040
        /*0024*/ 	.byte	0x00, 0xf0, 0x11, 0x00


	//----- nvinfo : EIATTR_KPARAM_INFO
	.align		4
.L_220:
        /*0028*/ 	.byte	0x04, 0x17
        /*002a*/ 	.short	(.L_222 - .L_221)
.L_221:
        /*002c*/ 	.word	0x00000000
        /*0030*/ 	.short	0x000c
        /*0032*/ 	.short	0x003c
        /*0034*/ 	.byte	0x00, 0xf0, 0x11, 0x00


	//----- nvinfo : EIATTR_KPARAM_INFO
	.align		4
.L_222:
        /*0038*/ 	.byte	0x04, 0x17
        /*003a*/ 	.short	(.L_224 - .L_223)
.L_223:
        /*003c*/ 	.word	0x00000000
        /*0040*/ 	.short	0x000b
        /*0042*/ 	.short	0x0038
        /*0044*/ 	.byte	0x00, 0xf0, 0x11, 0x00


	//----- nvinfo : EIATTR_KPARAM_INFO
	.align		4
.L_224:
        /*0048*/ 	.byte	0x04, 0x17
        /*004a*/ 	.short	(.L_226 - .L_225)
.L_225:
        /*004c*/ 	.word	0x00000000
        /*0050*/ 	.short	0x000a
        /*0052*/ 	.short	0x0034
        /*0054*/ 	.byte	0x00, 0xf0, 0x11, 0x00


	//----- nvinfo : EIATTR_KPARAM_INFO
	.align		4
.L_226:
        /*0058*/ 	.byte	0x04, 0x17
        /*005a*/ 	.short	(.L_228 - .L_227)
.L_227:
        /*005c*/ 	.word	0x00000000
        /*0060*/ 	.short	0x0009
        /*0062*/ 	.short	0x0030
        /*0064*/ 	.byte	0x00, 0xf0, 0x11, 0x00


	//----- nvinfo : EIATTR_KPARAM_INFO
	.align		4
.L_228:
        /*0068*/ 	.byte	0x04, 0x17
        /*006a*/ 	.short	(.L_230 - .L_229)
.L_229:
        /*006c*/ 	.word	0x00000000
        /*0070*/ 	.short	0x0008
        /*0072*/ 	.short	0x002c
        /*0074*/ 	.byte	0x00, 0xf0, 0x11, 0x00


	//----- nvinfo : EIATTR_KPARAM_INFO
	.align		4
.L_230:
        /*0078*/ 	.byte	0x04, 0x17
        /*007a*/ 	.short	(.L_232 - .L_231)
.L_231:
        /*007c*/ 	.word	0x00000000
        /*0080*/ 	.short	0x0007
        /*0082*/ 	.short	0x0028
        /*0084*/ 	.byte	0x00, 0xf0, 0x11, 0x00


	//----- nvinfo : EIATTR_KPARAM_INFO
	.align		4
.L_232:
        /*0088*/ 	.byte	0x04, 0x17
        /*008a*/ 	.short	(.L_234 - .L_233)
.L_233:
        /*008c*/ 	.word	0x00000000
        /*0090*/ 	.short	0x0006
        /*0092*/ 	.short	0x0024
        /*0094*/ 	.byte	0x00, 0xf0, 0x11, 0x00


	//----- nvinfo : EIATTR_KPARAM_INFO
	.align		4
.L_234:
        /*0098*/ 	.byte	0x04, 0x17
        /*009a*/ 	.short	(.L_236 - .L_235)
.L_235:
        /*009c*/ 	.word	0x00000000
        /*00a0*/ 	.short	0x0005
        /*00a2*/ 	.short	0x0020
        /*00a4*/ 	.byte	0x00, 0xf0, 0x11, 0x00


	//----- nvinfo : EIATTR_KPARAM_INFO
	.align		4
.L_236:
        /*00a8*/ 	.byte	0x04, 0x17
        /*00aa*/ 	.short	(.L_238 - .L_237)
.L_237:
        /*00ac*/ 	.word	0x00000000
        /*00b0*/ 	.short	0x0004
        /*00b2*/ 	.short	0x001c
        /*00b4*/ 	.byte	0x00, 0xf0, 0x11, 0x00


	//----- nvinfo : EIATTR_KPARAM_INFO
	.align		4
.L_238:
        /*00b8*/ 	.byte	0x04, 0x17
        /*00ba*/ 	.short	(.L_240 - .L_239)
.L_239:
        /*00bc*/ 	.word	0x00000000
        /*00c0*/ 	.short	0x0003
        /*00c2*/ 	.short	0x0018
        /*00c4*/ 	.byte	0x00, 0xf0, 0x11, 0x00


	//----- nvinfo : EIATTR_KPARAM_INFO
	.align		4
.L_240:
        /*00c8*/ 	.byte	0x04, 0x17
        /*00ca*/ 	.short	(.L_242 - .L_241)
.L_241:
        /*00cc*/ 	.word	0x00000000
        /*00d0*/ 	.short	0x0002
        /*00d2*/ 	.short	0x0010
        /*00d4*/ 	.byte	0x00, 0xf5, 0x21, 0x00


	//----- nvinfo : EIATTR_KPARAM_INFO
	.align		4
.L_242:
        /*00d8*/ 	.byte	0x04, 0x17
        /*00da*/ 	.short	(.L_244 - .L_243)
.L_243:
        /*00dc*/ 	.word	0x00000000
        /*00e0*/ 	.short	0x0001
        /*00e2*/ 	.short	0x0008
        /*00e4*/ 	.byte	0x00, 0xf5, 0x21, 0x00


	//----- nvinfo : EIATTR_KPARAM_INFO
	.align		4
.L_244:
        /*00e8*/ 	.byte	0x04, 0x17
        /*00ea*/ 	.short	(.L_246 - .L_245)
.L_245:
        /*00ec*/ 	.word	0x00000000
        /*00f0*/ 	.short	0x0000
        /*00f2*/ 	.short	0x0000
        /*00f4*/ 	.byte	0x00, 0xf5, 0x21, 0x00


	//----- nvinfo : EIATTR_SPARSE_MMA_MASK
	.align		4
.L_246:
        /*00f8*/ 	.byte	0x03, 0x50
        /*00fa*/ 	.short	0x0000


	//----- nvinfo : EIATTR_MAXREG_COUNT
	.align		4
        /*00fc*/ 	.byte	0x03, 0x1b
        /*00fe*/ 	.short	0x00ff


	//----- nvinfo : EIATTR_NUM_BARRIERS
	.align		4
        /*0100*/ 	.byte	0x02, 0x4c
        /*0102*/ 	.byte	0x01
	.zero		1


	//----- nvinfo : EIATTR_MERCURY_ISA_VERSION
	.align		4
        /*0104*/ 	.byte	0x03, 0x5f
        /*0106*/ 	.short	0x0101


	//----- nvinfo : EIATTR_VRC_CTA_INIT_COUNT
	.align		4
        /*0108*/ 	.byte	0x02, 0x4a
	.zero		1
	.zero		1


	//----- nvinfo : EIATTR_EXIT_INSTR_OFFSETS
	.align		4
        /*010c*/ 	.byte	0x04, 0x1c
        /*010e*/ 	.short	(.L_248 - .L_247)


	//   ....[0]....
.L_247:
        /*0110*/ 	.word	0x00001d20


	//   ....[1]....
        /*0114*/ 	.word	0x000033d0


	//   ....[2]....
        /*0118*/ 	.word	0x000047a0


	//   ....[3]....
        /*011c*/ 	.word	0x00005dc0


	//----- nvinfo : EIATTR_CRS_STACK_SIZE
	.align		4
.L_248:
        /*0120*/ 	.byte	0x04, 0x1e
        /*0122*/ 	.short	(.L_250 - .L_249)
.L_249:
        /*0124*/ 	.word	0x00000000


	//----- nvinfo : EIATTR_CBANK_PARAM_SIZE
	.align		4
.L_250:
        /*0128*/ 	.byte	0x03, 0x19
        /*012a*/ 	.short	0x0048


	//----- nvinfo : EIATTR_PARAM_CBANK
	.align		4
        /*012c*/ 	.byte	0x04, 0x0a
        /*012e*/ 	.short	(.L_252 - .L_251)
	.align		4
.L_251:
        /*0130*/ 	.word	index@(.nv.constant0._Z30ProjTransFanArcDisCUDA2dKernelPfPKfS1_iiiiffffffff)
        /*0134*/ 	.short	0x0380
        /*0136*/ 	.short	0x0048


	//----- nvinfo : EIATTR_SW_WAR
	.align		4
.L_252:
        /*0138*/ 	.byte	0x04, 0x36
        /*013a*/ 	.short	(.L_254 - .L_253)
.L_253:
        /*013c*/ 	.word	0x00000008
.L_254:


//--------------------- .nv.info._Z25ProjFanArcDisCUDA2dKernelPfyPKfiiiiffffffff --------------------------
	.section	.nv.info._Z25ProjFanArcDisCUDA2dKernelPfyPKfiiiiffffffff,"",@"SHT_CUDA_INFO"
	.sectionflags	@""
	.align	4


	//----- nvinfo : EIATTR_CUDA_API_VERSION
	.align		4
        /*0000*/ 	.byte	0x04, 0x37
        /*0002*/ 	.short	(.L_256 - .L_255)
.L_255:
        /*0004*/ 	.word	0x00000082


	//----- nvinfo : EIATTR_KPARAM_INFO
	.align		4
.L_256:
        /*0008*/ 	.byte	0x04, 0x17
        /*000a*/ 	.short	(.L_258 - .L_257)
.L_257:
        /*000c*/ 	.word	0x00000000
        /*0010*/ 	.short	0x000e
        /*0012*/ 	.short	0x0044
        /*0014*/ 	.byte	0x00, 0xf0, 0x11, 0x00


	//----- nvinfo : EIATTR_KPARAM_INFO
	.align		4
.L_258:
        /*0018*/ 	.byte	0x04, 0x17
        /*001a*/ 	.short	(.L_260 - .L_259)
.L_259:
        /*001c*/ 	.word	0x00000000
        /*0020*/ 	.short	0x000d
        /*0022*/ 	.short	0x0040
        /*0024*/ 	.byte	0x00, 0xf0, 0x11, 0x00


	//----- nvinfo : EIATTR_KPARAM_INFO
	.align		4
.L_260:
        /*0028*/ 	.byte	0x04, 0x17
        /*002a*/ 	.short	(.L_262 - .L_261)
.L_261:
        /*002c*/ 	.word	0x00000000
        /*0030*/ 	.short	0x000c
        /*0032*/ 	.short	0x003c
        /*0034*/ 	.byte	0x00, 0xf0, 0x11, 0x00


	//----- nvinfo : EIATTR_KPARAM_INFO
	.align		4
.L_262:
        /*0038*/ 	.byte	0x04, 0x17
        /*003a*/ 	.short	(.L_264 - .L_263)
.L_263:
        /*003c*/ 	.word	0x00000000
        /*0040*/ 	.short	0x000b
        /*0042*/ 	.short	0x0038
        /*0044*/ 	.byte	0x00, 0xf0, 0x11, 0x00


	//----- nvinfo : EIATTR_KPARAM_INFO
	.align		4
.L_264:
        /*0048*/ 	.byte	0x04, 0x17
        /*004a*/ 	.short	(.L_266 - .L_265)
.L_265:
        /*004c*/ 	.word	0x00000000
        /*0050*/ 	.short	0x000a
        /*0052*/ 	.short	0x0034
        /*0054*/ 	.byte	0x00, 0xf0, 0x11, 0x00


	//----- nvinfo : EIATTR_KPARAM_INFO
	.align		4
.L_266:
        /*0058*/ 	.byte	0x04, 0x17
        /*005a*/ 	.short	(.L_268 - .L_267)
.L_267:
        /*005c*/ 	.word	0x00000000
        /*0060*/ 	.short	0x0009
        /*0062*/ 	.short	0x0030
        /*0064*/ 	.byte	0x00, 0xf0, 0x11, 0x00


	//----- nvinfo : EIATTR_KPARAM_INFO
	.align		4
.L_268:
        /*0068*/ 	.byte	0x04, 0x17
        /*006a*/ 	.short	(.L_270 - .L_269)
.L_269:
        /*006c*/ 	.word	0x00000000
        /*0070*/ 	.short	0x0008
        /*0072*/ 	.short	0x002c
        /*0074*/ 	.byte	0x00, 0xf0, 0x11, 0x00


	//----- nvinfo : EIATTR_KPARAM_INFO
	.align		4
.L_270:
        /*0078*/ 	.byte	0x04, 0x17
        /*007a*/ 	.short	(.L_272 - .L_271)
.L_271:
        /*007c*/ 	.word	0x00000000
        /*0080*/ 	.short	0x0007
        /*0082*/ 	.short	0x0028
        /*0084*/ 	.byte	0x00, 0xf0, 0x11, 0x00


	//----- nvinfo : EIATTR_KPARAM_INFO
	.align		4
.L_272:
        /*0088*/ 	.byte	0x04, 0x17
        /*008a*/ 	.short	(.L_274 - .L_273)
.L_273:
        /*008c*/ 	.word	0x00000000
        /*0090*/ 	.short	0x0006
        /*0092*/ 	.short	0x0024
        /*0094*/ 	.byte	0x00, 0xf0, 0x11, 0x00


	//----- nvinfo : EIATTR_KPARAM_INFO
	.align		4
.L_274:
        /*0098*/ 	.byte	0x04, 0x17
        /*009a*/ 	.short	(.L_276 - .L_275)
.L_275:
        /*009c*/ 	.word	0x00000000
        /*00a0*/ 	.short	0x0005
        /*00a2*/ 	.short	0x0020
        /*00a4*/ 	.byte	0x00, 0xf0, 0x11, 0x00


	//----- nvinfo : EIATTR_KPARAM_INFO
	.align		4
.L_276:
        /*00a8*/ 	.byte	0x04, 0x17
        /*00aa*/ 	.short	(.L_278 - .L_277)
.L_277:
        /*00ac*/ 	.word	0x00000000
        /*00b0*/ 	.short	0x0004
        /*00b2*/ 	.short	0x001c
        /*00b4*/ 	.byte	0x00, 0xf0, 0x11, 0x00


	//----- nvinfo : EIATTR_KPARAM_INFO
	.align		4
.L_278:
        /*00b8*/ 	.byte	0x04, 0x17
        /*00ba*/ 	.short	(.L_280 - .L_279)
.L_279:
        /*00bc*/ 	.word	0x00000000
        /*00c0*/ 	.short	0x0003
        /*00c2*/ 	.short	0x0018
        /*00c4*/ 	.byte	0x00, 0xf0, 0x11, 0x00


	//----- nvinfo : EIATTR_KPARAM_INFO
	.align		4
.L_280:
        /*00c8*/ 	.byte	0x04, 0x17
        /*00ca*/ 	.short	(.L_282 - .L_281)
.L_281:
        /*00cc*/ 	.word	0x00000000
        /*00d0*/ 	.short	0x0002
        /*00d2*/ 	.short	0x0010
        /*00d4*/ 	.byte	0x00, 0xf5, 0x21, 0x00


	//----- nvinfo : EIATTR_KPARAM_INFO
	.align		4
.L_282:
        /*00d8*/ 	.byte	0x04, 0x17
        /*00da*/ 	.short	(.L_284 - .L_283)
.L_283:
        /*00dc*/ 	.word	0x00000000
        /*00e0*/ 	.short	0x0001
        /*00e2*/ 	.short	0x0008
        /*00e4*/ 	.byte	0x00, 0xf0, 0x21, 0x00


	//----- nvinfo : EIATTR_KPARAM_INFO
	.align		4
.L_284:
        /*00e8*/ 	.byte	0x04, 0x17
        /*00ea*/ 	.short	(.L_286 - .L_285)
.L_285:
        /*00ec*/ 	.word	0x00000000
        /*00f0*/ 	.short	0x0000
        /*00f2*/ 	.short	0x0000
        /*00f4*/ 	.byte	0x00, 0xf5, 0x21, 0x00


	//----- nvinfo : EIATTR_SPARSE_MMA_MASK
	.align		4
.L_286:
        /*00f8*/ 	.byte	0x03, 0x50
        /*00fa*/ 	.short	0x0000


	//----- nvinfo : EIATTR_MAXREG_COUNT
	.align		4
        /*00fc*/ 	.byte	0x03, 0x1b
        /*00fe*/ 	.short	0x00ff


	//----- nvinfo : EIATTR_NUM_BARRIERS
	.align		4
        /*0100*/ 	.byte	0x02, 0x4c
        /*0102*/ 	.byte	0x01
	.zero		1


	//----- nvinfo : EIATTR_MERCURY_ISA_VERSION
	.align		4
        /*0104*/ 	.byte	0x03, 0x5f
        /*0106*/ 	.short	0x0101


	//----- nvinfo : EIATTR_INT_WARP_WIDE_INSTR_OFFSETS
	.align		4
        /*0108*/ 	.byte	0x04, 0x31
        /*010a*/ 	.short	(.L_288 - .L_287)


	//   ....[0]....
.L_287:
        /*010c*/ 	.word	0x00002bd0


	//   ....[1]....
        /*0110*/ 	.word	0x00005640


	//----- nvinfo : EIATTR_VRC_CTA_INIT_COUNT
	.align		4
.L_288:
        /*0114*/ 	.byte	0x02, 0x4a
	.zero		1
	.zero		1


	//----- nvinfo : EIATTR_EXIT_INSTR_OFFSETS
	.align		4
        /*0118*/ 	.byte	0x04, 0x1c
        /*011a*/ 	.short	(.L_290 - .L_289)


	//   ....[0]....
.L_289:
        /*011c*/ 	.word	0x00003030


	//   ....[1]....
        /*0120*/ 	.word	0x000033f0


	//   ....[2]....
        /*0124*/ 	.word	0x00005af0


	//   ....[3]....
        /*0128*/ 	.word	0x00005eb0


	//----- nvinfo : EIATTR_CRS_STACK_SIZE
	.align		4
.L_290:
        /*012c*/ 	.byte	0x04, 0x1e
        /*012e*/ 	.short	(.L_292 - .L_291)
.L_291:
        /*0130*/ 	.word	0x00000000


	//----- nvinfo : EIATTR_CBANK_PARAM_SIZE
	.align		4
.L_292:
        /*0134*/ 	.byte	0x03, 0x19
        /*0136*/ 	.short	0x0048


	//----- nvinfo : EIATTR_PARAM_CBANK
	.align		4
        /*0138*/ 	.byte	0x04, 0x0a
        /*013a*/ 	.short	(.L_294 - .L_293)
	.align		4
.L_293:
        /*013c*/ 	.word	index@(.nv.constant0._Z25ProjFanArcDisCUDA2dKernelPfyPKfiiiiffffffff)
        /*0140*/ 	.short	0x0380
        /*0142*/ 	.short	0x0048


	//----- nvinfo : EIATTR_SW_WAR
	.align		4
.L_294:
        /*0144*/ 	.byte	0x04, 0x36
        /*0146*/ 	.short	(.L_296 - .L_295)
.L_295:
        /*0148*/ 	.word	0x00000008
.L_296:


//--------------------- .nv.callgraph             --------------------------
	.section	.nv.callgraph,"",@"SHT_CUDA_CALLGRAPH"
	.align	4
	.sectionentsize	8
	.align		4
        /*0000*/ 	.word	0x00000000
	.align		4
        /*0004*/ 	.word	0xffffffff
	.align		4
        /*0008*/ 	.word	0x00000000
	.align		4
        /*000c*/ 	.word	0xfffffffe
	.align		4
        /*0010*/ 	.word	0x00000000
	.align		4
        /*0014*/ 	.word	0xfffffffd
	.align		4
        /*0018*/ 	.word	0x00000000
	.align		4
        /*001c*/ 	.word	0xfffffffc


//--------------------- .nv.constant4             --------------------------
	.section	.nv.constant4,"a",@progbits
	.align	8
	.align		8
.nv.constant4:
        /*0000*/ 	.dword	__cudart_i2opi_f


//--------------------- .text._Z34BackProjTransFanArcDisCUDA2dKernelILb1EEvPfyPKfiiiiffffffff --------------------------
	.section	.text._Z34BackProjTransFanArcDisCUDA2dKernelILb1EEvPfyPKfiiiiffffffff,"ax",@progbits
	.align	128
        .global         _Z34BackProjTransFanArcDisCUDA2dKernelILb1EEvPfyPKfiiiiffffffff
        .type           _Z34BackProjTransFanArcDisCUDA2dKernelILb1EEvPfyPKfiiiiffffffff,@function
        .size           _Z34BackProjTransFanArcDisCUDA2dKernelILb1EEvPfyPKfiiiiffffffff,(.L_x_687 - _Z34BackProjTransFanArcDisCUDA2dKernelILb1EEvPfyPKfiiiiffffffff)
        .other          _Z34BackProjTransFanArcDisCUDA2dKernelILb1EEvPfyPKfiiiiffffffff,@"STO_CUDA_ENTRY STV_DEFAULT"
_Z34BackProjTransFanArcDisCUDA2dKernelILb1EEvPfyPKfiiiiffffffff:
.text._Z34BackProjTransFanArcDisCUDA2dKernelILb1EEvPfyPKfiiiiffffffff:
[----:B------:R-:W0:Y:S08]  /*0000*/  LDC R1, c[0x0][0x37c] ;  /* 0x0000df00ff017b82 */ /* 0x000e300000000800 */
[----:B------:R-:W1:Y:S01]  /*0010*/  S2UR UR12, SR_CTAID.Y ;  /* 0x00000000000c79c3 */ /* 0x000e620000002600 */
[----:B------:R-:W1:Y:S01]  /*0020*/  LDCU.64 UR6, c[0x0][0x390] ;  /* 0x00007200ff0677ac */ /* 0x000e620008000a00 */
[----:B0-----:R-:W-:Y:S01]  /*0030*/  VIADD R1, R1, 0xffffffe0 ;  /* 0xffffffe001017836 */ /* 0x001fe20000000000 */
[----:B------:R-:W0:Y:S05]  /*0040*/  LDCU.64 UR10, c[0x0][0x358] ;  /* 0x00006b00ff0a77ac */ /* 0x000e2a0008000a00 */
[----:B------:R-:W2:Y:S01]  /*0050*/  S2UR UR9, SR_CTAID.Z ;  /* 0x00000000000979c3 */ /* 0x000ea20000002700 */
[----:B------:R-:W2:Y:S01]  /*0060*/  LDCU UR14, c[0x0][0x360] ;  /* 0x00006c00ff0e77ac */ /* 0x000ea20008000800 */
[----:B------:R-:W3:Y:S01]  /*0070*/  S2R R6, SR_TID.X ;  /* 0x0000000000067919 */ /* 0x000ee20000002100 */
[----:B------:R-:W4:Y:S01]  /*0080*/  LDCU UR15, c[0x0][0x3a4] ;  /* 0x00007480ff0f77ac */ /* 0x000f220008000800 */
[----:B-1----:R-:W-:-:S06]  /*0090*/  UIMAD.WIDE.U32 UR6, UR12, 0x4, UR6 ;  /* 0x000000040c0678a5 */ /* 0x002fcc000f8e0006 */
[----:B------:R-:W-:Y:S01]  /*00a0*/  IMAD.U32 R2, RZ, RZ, UR6 ;  /* 0x00000006ff027e24 */ /* 0x000fe2000f8e00ff */
[----:B------:R-:W-:-:S05]  /*00b0*/  MOV R3, UR7 ;  /* 0x0000000700037c02 */ /* 0x000fca0008000f00 */
[----:B0-----:R-:W3:Y:S01]  /*00c0*/  LDG.E.CONSTANT R15, desc[UR10][R2.64] ;  /* 0x0000000a020f7981 */ /* 0x001ee2000c1e9900 */
[----:B--2---:R-:W-:Y:S01]  /*00d0*/  UIMAD UR9, UR9, UR14, URZ ;  /* 0x0000000e090972a4 */ /* 0x004fe2000f8e02ff */
[----:B------:R-:W0:Y:S03]  /*00e0*/  S2UR UR13, SR_CTAID.X ;  /* 0x00000000000d79c3 */ /* 0x000e260000002500 */
[----:B------:R-:W-:Y:S02]  /*00f0*/  UIADD3 UR4, UPT, UPT, UR9, UR14, URZ ;  /* 0x0000000e09047290 */ /* 0x000fe4000fffe0ff */
[----:B----4-:R-:W-:Y:S02]  /*0100*/  UIADD3 UR8, UPT, UPT, -UR9, UR15, URZ ;  /* 0x0000000f09087290 */ /* 0x010fe4000fffe1ff */
[----:B------:R-:W-:-:S04]  /*0110*/  UISETP.GT.U32.AND UP0, UPT, UR4, UR15, UPT ;  /* 0x0000000f0400728c */ /* 0x000fc8000bf04070 */
[----:B------:R-:W-:Y:S01]  /*0120*/  USEL UR8, UR8, UR14, UP0 ;  /* 0x0000000e08087287 */ /* 0x000fe20008000000 */
[C---:B---3--:R-:W-:Y:S01]  /*0130*/  FMUL R0, R15.reuse, 0.63661974668502807617 ;  /* 0x3f22f9830f007820 */ /* 0x048fe20000400000 */
[----:B------:R-:W-:-:S05]  /*0140*/  FSETP.GE.AND P0, PT, |R15|, 105615, PT ;  /* 0x47ce47800f00780b */ /* 0x000fca0003f06200 */
[----:B------:R-:W1:Y:S02]  /*0150*/  F2I.NTZ R0, R0 ;  /* 0x0000000000007305 */ /* 0x000e640000203100 */
[----:B-1----:R-:W-:Y:S01]  /*0160*/  I2FP.F32.S32 R4, R0 ;  /* 0x0000000000047245 */ /* 0x002fe20000201400 */
[----:B------:R-:W-:-:S04]  /*0170*/  IMAD.MOV.U32 R12, RZ, RZ, R0 ;  /* 0x000000ffff0c7224 */ /* 0x000fc800078e0000 */
[----:B------:R-:W-:-:S04]  /*0180*/  FFMA R5, R4, -1.5707962512969970703, R15 ;  /* 0xbfc90fda04057823 */ /* 0x000fc8000000000f */
[----:B------:R-:W-:-:S04]  /*0190*/  FFMA R5, R4, -7.5497894158615963534e-08, R5 ;  /* 0xb3a2216804057823 */ /* 0x000fc80000000005 */
[----:B------:R-:W-:Y:S01]  /*01a0*/  FFMA R11, R4, -5.3903029534742383927e-15, R5 ;  /* 0xa7c234c5040b7823 */ /* 0x000fe20000000005 */
[----:B------:R-:W-:-:S04]  /*01b0*/  VIADD R5, R6, UR9 ;  /* 0x0000000906057c36 */ /* 0x000fc80008000000 */
[----:B------:R-:W-:Y:S01]  /*01c0*/  MOV R2, R11 ;  /* 0x0000000b00027202 */ /* 0x000fe20000000f00 */
[----:B0-----:R-:W-:Y:S06]  /*01d0*/  @!P0 BRA `(.L_x_0) ;  /* 0x0000000000dc8947 */ /* 0x001fec0003800000 */
[----:B------:R-:W-:-:S13]  /*01e0*/  FSETP.NEU.AND P1, PT, |R15|, +INF , PT ;  /* 0x7f8000000f00780b */ /* 0x000fda0003f2d200 */
[----:B------:R-:W-:Y:S01]  /*01f0*/  @!P1 FMUL R2, RZ, R15 ;  /* 0x0000000fff029220 */ /* 0x000fe20000400000 */
[----:B------:R-:W-:Y:S01]  /*0200*/  @!P1 IMAD.MOV.U32 R0, RZ, RZ, RZ ;  /* 0x000000ffff009224 */ /* 0x000fe200078e00ff */
[----:B------:R-:W-:Y:S06]  /*0210*/  @!P1 BRA `(.L_x_0) ;  /* 0x0000000000cc9947 */ /* 0x000fec0003800000 */
[----:B------:R-:W-:Y:S02]  /*0220*/  IMAD.SHL.U32 R2, R15, 0x100, RZ ;  /* 0x000001000f027824 */ /* 0x000fe400078e00ff */
[----:B------:R-:W-:Y:S02]  /*0230*/  HFMA2 R4, -RZ, RZ, 0, 0 ;  /* 0x00000000ff047431 */ /* 0x000fe400000001ff */
[----:B------:R-:W-:Y:S01]  /*0240*/  IMAD.MOV.U32 R17, RZ, RZ, RZ ;  /* 0x000000ffff117224 */ /* 0x000fe200078e00ff */
[----:B------:R-:W0:Y:S01]  /*0250*/  LDCU.64 UR16, c[0x4][URZ] ;  /* 0x01000000ff1077ac */ /* 0x000e220008000a00 */
[----:B------:R-:W-:Y:S01]  /*0260*/  IMAD.MOV.U32 R0, RZ, RZ, R1 ;  /* 0x000000ffff007224 */ /* 0x000fe200078e0001 */
[----:B------:R-:W-:Y:S01]  /*0270*/  LOP3.LUT R7, R2, 0x80000000, RZ, 0xfc, !PT ;  /* 0x8000000002077812 */ /* 0x000fe200078efcff */
[----:B------:R-:W-:-:S06]  /*0280*/  UMOV UR4, URZ ;  /* 0x000000ff00047c82 */ /* 0x000fcc0008000000 */
.L_x_1:
[----:B0-----:R-:W-:Y:S01]  /*0290*/  MOV R8, UR16 ;  /* 0x0000001000087c02 */ /* 0x001fe20008000f00 */
[----:B------:R-:W-:-:S05]  /*02a0*/  IMAD.U32 R9, RZ, RZ, UR17 ;  /* 0x00000011ff097e24 */ /* 0x000fca000f8e00ff */
[----:B------:R-:W2:Y:S01]  /*02b0*/  LDG.E.CONSTANT R2, desc[UR10][R8.64] ;  /* 0x0000000a08027981 */ /* 0x000ea2000c1e9900 */
[----:B------:R-:W-:Y:S02]  /*02c0*/  UIADD3 UR16, UP0, UPT, UR16, 0x4, URZ ;  /* 0x0000000410107890 */ /* 0x000fe4000ff1e0ff */
[----:B------:R-:W-:Y:S02]  /*02d0*/  UIADD3 UR4, UPT, UPT, UR4, 0x1, URZ ;  /* 0x0000000104047890 */ /* 0x000fe4000fffe0ff */
[----:B------:R-:W-:Y:S02]  /*02e0*/  UIADD3.X UR17, UPT, UPT, URZ, UR17, URZ, UP0, !UPT ;  /* 0x00000011ff117290 */ /* 0x000fe400087fe4ff */
[----:B------:R-:W-:Y:S01]  /*02f0*/  UISETP.NE.AND UP0, UPT, UR4, 0x6, UPT ;  /* 0x000000060400788c */ /* 0x000fe2000bf05270 */
[----:B--2---:R-:W-:-:S03]  /*0300*/  IMAD.WIDE.U32 R2, R2, R7, RZ ;  /* 0x0000000702027225 */ /* 0x004fc600078e00ff */
[----:B------:R-:W-:-:S05]  /*0310*/  IADD3 R13, P1, PT, R2, R4, RZ ;  /* 0x00000004020d7210 */ /* 0x000fca0007f3e0ff */
[----:B------:R0:W-:Y:S01]  /*0320*/  STL [R0], R13 ;  /* 0x0000000d00007387 */ /* 0x0001e20000100800 */
[----:B------:R-:W-:Y:S01]  /*0330*/  IMAD.X R4, R3, 0x1, R17, P1 ;  /* 0x0000000103047824 */ /* 0x000fe200008e0611 */
[----:B0-----:R-:W-:Y:S01]  /*0340*/  IADD3 R0, PT, PT, R0, 0x4, RZ ;  /* 0x0000000400007810 */ /* 0x001fe20007ffe0ff */
[----:B------:R-:W-:Y:S06]  /*0350*/  BRA.U UP0, `(.L_x_1) ;  /* 0xfffffffd00cc7547 */ /* 0x000fec000b83ffff */
[----:B------:R-:W-:Y:S01]  /*0360*/  SHF.R.U32.HI R8, RZ, 0x17, R15 ;  /* 0x00000017ff087819 */ /* 0x000fe2000001160f */
[----:B------:R0:W-:Y:S03]  /*0370*/  STL [R1+0x18], R4 ;  /* 0x0000180401007387 */ /* 0x0001e60000100800 */
[C---:B------:R-:W-:Y:S02]  /*0380*/  LOP3.LUT R0, R8.reuse, 0xe0, RZ, 0xc0, !PT ;  /* 0x000000e008007812 */ /* 0x040fe400078ec0ff */
[----:B------:R-:W-:-:S03]  /*0390*/  LOP3.LUT P1, RZ, R8, 0x1f, RZ, 0xc0, !PT ;  /* 0x0000001f08ff7812 */ /* 0x000fc6000782c0ff */
[----:B------:R-:W-:-:S05]  /*03a0*/  VIADD R0, R0, 0xffffff80 ;  /* 0xffffff8000007836 */ /* 0x000fca0000000000 */
[----:B------:R-:W-:-:S05]  /*03b0*/  SHF.R.U32.HI R0, RZ, 0x5, R0 ;  /* 0x00000005ff007819 */ /* 0x000fca0000011600 */
[----:B------:R-:W-:-:S05]  /*03c0*/  IMAD R10, R0, -0x4, R1 ;  /* 0xfffffffc000a7824 */ /* 0x000fca00078e0201 */
[----:B------:R-:W2:Y:S04]  /*03d0*/  LDL R3, [R10+0x18] ;  /* 0x000018000a037983 */ /* 0x000ea80000100800 */
[----:B------:R-:W2:Y:S04]  /*03e0*/  LDL R2, [R10+0x14] ;  /* 0x000014000a027983 */ /* 0x000ea80000100800 */
[----:B------:R-:W3:Y:S01]  /*03f0*/  @P1 LDL R7, [R10+0x10] ;  /* 0x000010000a071983 */ /* 0x000ee20000100800 */
[----:B------:R-:W-:Y:S01]  /*0400*/  LOP3.LUT R0, R8, 0x1f, RZ, 0xc0, !PT ;  /* 0x0000001f08007812 */ /* 0x000fe200078ec0ff */
[----:B------:R-:W-:Y:S01]  /*0410*/  UMOV UR4, 0x54442d19 ;  /* 0x54442d1900047882 */ /* 0x000fe20000000000 */
[----:B------:R-:W-:-:S02]  /*0420*/  UMOV UR5, 0x3bf921fb ;  /* 0x3bf921fb00057882 */ /* 0x000fc40000000000 */
[-C--:B--2---:R-:W-:Y:S02]  /*0430*/  @P1 SHF.L.W.U32.HI R3, R2, R0.reuse, R3 ;  /* 0x0000000002031219 */ /* 0x084fe40000010e03 */
[----:B---3--:R-:W-:Y:S02]  /*0440*/  @P1 SHF.L.W.U32.HI R2, R7, R0, R2 ;  /* 0x0000000007021219 */ /* 0x008fe40000010e02 */
[----:B------:R-:W-:Y:S02]  /*0450*/  ISETP.GE.AND P1, PT, R15, RZ, PT ;  /* 0x000000ff0f00720c */ /* 0x000fe40003f26270 */
[C-C-:B------:R-:W-:Y:S01]  /*0460*/  SHF.L.W.U32.HI R0, R2.reuse, 0x2, R3.reuse ;  /* 0x0000000202007819 */ /* 0x140fe20000010e03 */
[----:B------:R-:W-:Y:S01]  /*0470*/  IMAD.SHL.U32 R2, R2, 0x4, RZ ;  /* 0x0000000402027824 */ /* 0x000fe200078e00ff */
[----:B------:R-:W-:Y:S02]  /*0480*/  SHF.R.U32.HI R3, RZ, 0x1e, R3 ;  /* 0x0000001eff037819 */ /* 0x000fe40000011603 */
[----:B------:R-:W-:-:S04]  /*0490*/  SHF.R.S32.HI R7, RZ, 0x1f, R0 ;  /* 0x0000001fff077819 */ /* 0x000fc80000011400 */
[C---:B------:R-:W-:Y:S02]  /*04a0*/  LOP3.LUT R8, R7.reuse, R2, RZ, 0x3c, !PT ;  /* 0x0000000207087212 */ /* 0x040fe400078e3cff */
[----:B------:R-:W-:Y:S02]  /*04b0*/  LOP3.LUT R9, R7, R0, RZ, 0x3c, !PT ;  /* 0x0000000007097212 */ /* 0x000fe400078e3cff */
[C---:B------:R-:W-:Y:S02]  /*04c0*/  LOP3.LUT R2, R0.reuse, R15, RZ, 0x3c, !PT ;  /* 0x0000000f00027212 */ /* 0x040fe400078e3cff */
[----:B------:R-:W-:Y:S02]  /*04d0*/  LEA.HI R0, R0, R3, RZ, 0x1 ;  /* 0x0000000300007211 */ /* 0x000fe400078f08ff */
[----:B------:R-:W1:Y:S01]  /*04e0*/  I2F.F64.S64 R8, R8 ;  /* 0x0000000800087312 */ /* 0x000e620000301c00 */
[----:B------:R-:W-:Y:S02]  /*04f0*/  ISETP.GE.AND P2, PT, R2, RZ, PT ;  /* 0x000000ff0200720c */ /* 0x000fe40003f46270 */
[----:B------:R-:W-:-:S05]  /*0500*/  IADD3 R2, PT, PT, -R0, RZ, RZ ;  /* 0x000000ff00027210 */ /* 0x000fca0007ffe1ff */
[----:B------:R-:W-:Y:S01]  /*0510*/  @!P1 IMAD.MOV.U32 R0, RZ, RZ, R2 ;  /* 0x000000ffff009224 */ /* 0x000fe200078e0002 */
[----:B-1----:R-:W-:-:S10]  /*0520*/  DMUL R16, R8, UR4 ;  /* 0x0000000408107c28 */ /* 0x002fd40008000000 */
[----:B------:R-:W1:Y:S02]  /*0530*/  F2F.F32.F64 R16, R16 ;  /* 0x0000001000107310 */ /* 0x000e640000301000 */
[----:B01----:R-:W-:-:S07]  /*0540*/  FSEL R2, -R16, R16, !P2 ;  /* 0x0000001010027208 */ /* 0x003fce0005000100 */
.L_x_0:
[----:B------:R-:W-:Y:S02]  /*0550*/  IMAD.MOV.U32 R7, RZ, RZ, 0x37cbac00 ;  /* 0x37cbac00ff077424 */ /* 0x000fe400078e00ff */
[----:B------:R-:W-:Y:S01]  /*0560*/  FMUL R4, R2, R2 ;  /* 0x0000000202047220 */ /* 0x000fe20000400000 */
[----:B------:R-:W-:Y:S02]  /*0570*/  LOP3.LUT R8, R0, 0x1, RZ, 0xc0, !PT ;  /* 0x0000000100087812 */ /* 0x000fe400078ec0ff */
[----:B------:R-:W-:Y:S01]  /*0580*/  MOV R9, 0x3d2aaabb ;  /* 0x3d2aaabb00097802 */ /* 0x000fe20000000f00 */
[----:B------:R-:W-:Y:S01]  /*0590*/  FFMA R3, R4, R7, -0.0013887860113754868507 ;  /* 0xbab607ed04037423 */ /* 0x000fe20000000007 */
[----:B------:R-:W-:Y:S01]  /*05a0*/  ISETP.NE.U32.AND P1, PT, R8, 0x1, PT ;  /* 0x000000010800780c */ /* 0x000fe20003f25070 */
[----:B------:R-:W-:Y:S01]  /*05b0*/  IMAD.MOV.U32 R8, RZ, RZ, 0x3effffff ;  /* 0x3effffffff087424 */ /* 0x000fe200078e00ff */
[----:B------:R-:W-:Y:S02]  /*05c0*/  LOP3.LUT P2, RZ, R0, 0x2, RZ, 0xc0, !PT ;  /* 0x0000000200ff7812 */ /* 0x000fe4000784c0ff */
[----:B------:R-:W-:-:S02]  /*05d0*/  FSEL R3, R3, -0.00019574658654164522886, !P1 ;  /* 0xb94d415303037808 */ /* 0x000fc40004800000 */
[----:B------:R-:W-:Y:S02]  /*05e0*/  FSEL R9, R9, 0.0083327032625675201416, !P1 ;  /* 0x3c0885e409097808 */ /* 0x000fe40004800000 */
[----:B------:R-:W-:Y:S02]  /*05f0*/  FSEL R31, R2, 1, P1 ;  /* 0x3f800000021f7808 */ /* 0x000fe40000800000 */
[----:B------:R-:W-:Y:S01]  /*0600*/  FSEL R2, -R8, -0.16666662693023681641, !P1 ;  /* 0xbe2aaaa808027808 */ /* 0x000fe20004800100 */
[C---:B------:R-:W-:Y:S02]  /*0610*/  FFMA R3, R4.reuse, R3, R9 ;  /* 0x0000000304037223 */ /* 0x040fe40000000009 */
[C---:B------:R-:W-:Y:S02]  /*0620*/  FFMA R0, R4.reuse, R31, RZ ;  /* 0x0000001f04007223 */ /* 0x040fe400000000ff */
[----:B------:R-:W-:-:S04]  /*0630*/  FFMA R2, R4, R3, R2 ;  /* 0x0000000304027223 */ /* 0x000fc80000000002 */
[----:B------:R-:W-:-:S04]  /*0640*/  FFMA R31, R0, R2, R31 ;  /* 0x00000002001f7223 */ /* 0x000fc8000000001f */
[----:B------:R-:W-:Y:S01]  /*0650*/  @P2 FADD R31, RZ, -R31 ;  /* 0x8000001fff1f2221 */ /* 0x000fe20000000000 */
[----:B------:R-:W-:Y:S06]  /*0660*/  @!P0 BRA `(.L_x_2) ;  /* 0x0000000000dc8947 */ /* 0x000fec0003800000 */
[----:B------:R-:W-:-:S13]  /*0670*/  FSETP.NEU.AND P0, PT, |R15|, +INF , PT ;  /* 0x7f8000000f00780b */ /* 0x000fda0003f0d200 */
[----:B------:R-:W-:Y:S01]  /*0680*/  @!P0 FMUL R11, RZ, R15 ;  /* 0x0000000fff0b8220 */ /* 0x000fe20000400000 */
[----:B------:R-:W-:Y:S01]  /*0690*/  @!P0 IMAD.MOV.U32 R12, RZ, RZ, RZ ;  /* 0x000000ffff0c8224 */ /* 0x000fe200078e00ff */
[----:B------:R-:W-:Y:S06]  /*06a0*/  @!P0 BRA `(.L_x_2) ;  /* 0x0000000000cc8947 */ /* 0x000fec0003800000 */
[----:B------:R-:W-:Y:S01]  /*06b0*/  SHF.L.U32 R2, R15, 0x8, RZ ;  /* 0x000000080f027819 */ /* 0x000fe200000006ff */
[----:B------:R-:W-:Y:S01]  /*06c0*/  IMAD.MOV.U32 R8, RZ, RZ, RZ ;  /* 0x000000ffff087224 */ /* 0x000fe200078e00ff */
[----:B------:R-:W-:Y:S01]  /*06d0*/  MOV R13, RZ ;  /* 0x000000ff000d7202 */ /* 0x000fe20000000f00 */
[----:B------:R-:W-:Y:S01]  /*06e0*/  IMAD.MOV.U32 R0, RZ, RZ, R1 ;  /* 0x000000ffff007224 */ /* 0x000fe200078e0001 */
[----:B------:R-:W-:Y:S01]  /*06f0*/  LOP3.LUT R17, R2, 0x80000000, RZ, 0xfc, !PT ;  /* 0x8000000002117812 */ /* 0x000fe200078efcff */
[----:B------:R-:W0:Y:S01]  /*0700*/  LDCU.64 UR16, c[0x4][URZ] ;  /* 0x01000000ff1077ac */ /* 0x000e220008000a00 */
[----:B------:R-:W-:-:S05]  /*0710*/  UMOV UR4, URZ ;  /* 0x000000ff00047c82 */ /* 0x000fca0008000000 */
.L_x_3:
        /* <DEDUP_REMOVED lines=8> */
[----:B------:R-:W-:-:S04]  /*07a0*/  IADD3 R9, P0, PT, R2, R8, RZ ;  /* 0x0000000802097210 */ /* 0x000fc80007f1e0ff */
[----:B------:R-:W-:Y:S01]  /*07b0*/  IADD3.X R8, PT, PT, R3, R13, RZ, P0, !PT ;  /* 0x0000000d03087210 */ /* 0x000fe200007fe4ff */
[----:B------:R0:W-:Y:S02]  /*07c0*/  STL [R0], R9 ;  /* 0x0000000900007387 */ /* 0x0001e40000100800 */
[----:B0-----:R-:W-:Y:S01]  /*07d0*/  VIADD R0, R0, 0x4 ;  /* 0x0000000400007836 */ /* 0x001fe20000000000 */
[----:B------:R-:W-:Y:S06]  /*07e0*/  BRA.U UP0, `(.L_x_3) ;  /* 0xfffffffd00cc7547 */ /* 0x000fec000b83ffff */
[----:B------:R-:W-:Y:S01]  /*07f0*/  SHF.R.U32.HI R4, RZ, 0x17, R15 ;  /* 0x00000017ff047819 */ /* 0x000fe2000001160f */
[----:B------:R0:W-:Y:S03]  /*0800*/  STL [R1+0x18], R8 ;  /* 0x0000180801007387 */ /* 0x0001e60000100800 */
[C---:B------:R-:W-:Y:S02]  /*0810*/  LOP3.LUT R0, R4.reuse, 0xe0, RZ, 0xc0, !PT ;  /* 0x000000e004007812 */ /* 0x040fe400078ec0ff */
[----:B------:R-:W-:Y:S02]  /*0820*/  LOP3.LUT P0, RZ, R4, 0x1f, RZ, 0xc0, !PT ;  /* 0x0000001f04ff7812 */ /* 0x000fe4000780c0ff */
[----:B------:R-:W-:-:S04]  /*0830*/  IADD3 R0, PT, PT, R0, -0x80, RZ ;  /* 0xffffff8000007810 */ /* 0x000fc80007ffe0ff */
[----:B------:R-:W-:-:S05]  /*0840*/  SHF.R.U32.HI R0, RZ, 0x5, R0 ;  /* 0x00000005ff007819 */ /* 0x000fca0000011600 */
[----:B------:R-:W-:-:S05]  /*0850*/  IMAD R9, R0, -0x4, R1 ;  /* 0xfffffffc00097824 */ /* 0x000fca00078e0201 */
[----:B------:R-:W2:Y:S04]  /*0860*/  LDL R0, [R9+0x18] ;  /* 0x0000180009007983 */ /* 0x000ea80000100800 */
[----:B------:R-:W2:Y:S04]  /*0870*/  LDL R3, [R9+0x14] ;  /* 0x0000140009037983 */ /* 0x000ea80000100800 */
[----:B------:R-:W3:Y:S01]  /*0880*/  @P0 LDL R2, [R9+0x10] ;  /* 0x0000100009020983 */ /* 0x000ee20000100800 */
[----:B------:R-:W-:Y:S01]  /*0890*/  LOP3.LUT R4, R4, 0x1f, RZ, 0xc0, !PT ;  /* 0x0000001f04047812 */ /* 0x000fe200078ec0ff */
[----:B------:R-:W-:Y:S01]  /*08a0*/  UMOV UR4, 0x54442d19 ;  /* 0x54442d1900047882 */ /* 0x000fe20000000000 */
[----:B------:R-:W-:Y:S01]  /*08b0*/  UMOV UR5, 0x3bf921fb ;  /* 0x3bf921fb00057882 */ /* 0x000fe20000000000 */
[----:B------:R-:W-:-:S02]  /*08c0*/  ISETP.GE.AND P1, PT, R15, RZ, PT ;  /* 0x000000ff0f00720c */ /* 0x000fc40003f26270 */
[-C--:B--2---:R-:W-:Y:S02]  /*08d0*/  @P0 SHF.L.W.U32.HI R0, R3, R4.reuse, R0 ;  /* 0x0000000403000219 */ /* 0x084fe40000010e00 */
[----:B---3--:R-:W-:-:S04]  /*08e0*/  @P0 SHF.L.W.U32.HI R3, R2, R4, R3 ;  /* 0x0000000402030219 */ /* 0x008fc80000010e03 */
[C---:B------:R-:W-:Y:S01]  /*08f0*/  SHF.L.W.U32.HI R2, R3.reuse, 0x2, R0 ;  /* 0x0000000203027819 */ /* 0x040fe20000010e00 */
[----:B------:R-:W-:-:S03]  /*0900*/  IMAD.SHL.U32 R3, R3, 0x4, RZ ;  /* 0x0000000403037824 */ /* 0x000fc600078e00ff */
[----:B------:R-:W-:-:S04]  /*0910*/  SHF.R.S32.HI R4, RZ, 0x1f, R2 ;  /* 0x0000001fff047819 */ /* 0x000fc80000011402 */
[C---:B------:R-:W-:Y:S02]  /*0920*/  LOP3.LUT R10, R4.reuse, R3, RZ, 0x3c, !PT ;  /* 0x00000003040a7212 */ /* 0x040fe400078e3cff */
[----:B------:R-:W-:Y:S02]  /*0930*/  LOP3.LUT R11, R4, R2, RZ, 0x3c, !PT ;  /* 0x00000002040b7212 */ /* 0x000fe400078e3cff */
[----:B------:R-:W-:Y:S02]  /*0940*/  SHF.R.U32.HI R3, RZ, 0x1e, R0 ;  /* 0x0000001eff037819 */ /* 0x000fe40000011600 */
[C---:B------:R-:W-:Y:S02]  /*0950*/  LOP3.LUT R0, R2.reuse, R15, RZ, 0x3c, !PT ;  /* 0x0000000f02007212 */ /* 0x040fe400078e3cff */
[----:B------:R-:W0:Y:S01]  /*0960*/  I2F.F64.S64 R10, R10 ;  /* 0x0000000a000a7312 */ /* 0x000e220000301c00 */
[----:B------:R-:W-:Y:S02]  /*0970*/  LEA.HI R12, R2, R3, RZ, 0x1 ;  /* 0x00000003020c7211 */ /* 0x000fe400078f08ff */
[----:B------:R-:W-:-:S02]  /*0980*/  ISETP.GE.AND P0, PT, R0, RZ, PT ;  /* 0x000000ff0000720c */ /* 0x000fc40003f06270 */
[----:B------:R-:W-:-:S05]  /*0990*/  IADD3 R0, PT, PT, -R12, RZ, RZ ;  /* 0x000000ff0c007210 */ /* 0x000fca0007ffe1ff */
[----:B------:R-:W-:Y:S01]  /*09a0*/  @!P1 IMAD.MOV.U32 R12, RZ, RZ, R0 ;  /* 0x000000ffff0c9224 */ /* 0x000fe200078e0000 */
[----:B0-----:R-:W-:-:S10]  /*09b0*/  DMUL R8, R10, UR4 ;  /* 0x000000040a087c28 */ /* 0x001fd40008000000 */
[----:B------:R-:W0:Y:S02]  /*09c0*/  F2F.F32.F64 R8, R8 ;  /* 0x0000000800087310 */ /* 0x000e240000301000 */
[----:B0-----:R-:W-:-:S07]  /*09d0*/  FSEL R11, -R8, R8, !P0 ;  /* 0x00000008080b7208 */ /* 0x001fce0004000100 */
.L_x_2:
[----:B------:R-:W-:Y:S01]  /*09e0*/  FMUL R0, R11, R11 ;  /* 0x0000000b0b007220 */ /* 0x000fe20000400000 */
[C---:B------:R-:W-:Y:S01]  /*09f0*/  LOP3.LUT R2, R12.reuse, 0x1, RZ, 0xc0, !PT ;  /* 0x000000010c027812 */ /* 0x040fe200078ec0ff */
[----:B------:R-:W-:Y:S01]  /*0a00*/  VIADD R12, R12, 0x1 ;  /* 0x000000010c0c7836 */ /* 0x000fe20000000000 */
[----:B------:R-:W-:Y:S01]  /*0a10*/  MOV R3, 0x3c0885e4 ;  /* 0x3c0885e400037802 */ /* 0x000fe20000000f00 */
[----:B------:R-:W-:Y:S01]  /*0a20*/  FFMA R7, R0, R7, -0.0013887860113754868507 ;  /* 0xbab607ed00077423 */ /* 0x000fe20000000007 */
[----:B------:R-:W-:Y:S01]  /*0a30*/  ISETP.NE.U32.AND P0, PT, R2, 0x1, PT ;  /* 0x000000010200780c */ /* 0x000fe20003f05070 */
[----:B------:R-:W0:Y:S01]  /*0a40*/  LDC.64 R20, c[0x0][0x3b0] ;  /* 0x0000ec00ff147b82 */ /* 0x000e220000000a00 */
[----:B------:R-:W-:Y:S02]  /*0a50*/  MOV R2, 0x3e2aaaa8 ;  /* 0x3e2aaaa800027802 */ /* 0x000fe40000000f00 */
[----:B------:R-:W-:Y:S02]  /*0a60*/  FSEL R7, R7, -0.00019574658654164522886, P0 ;  /* 0xb94d415307077808 */ /* 0x000fe40000000000 */
[----:B------:R-:W-:-:S02]  /*0a70*/  FSEL R3, R3, 0.041666727513074874878, !P0 ;  /* 0x3d2aaabb03037808 */ /* 0x000fc40004000000 */
[----:B------:R-:W-:Y:S02]  /*0a80*/  FSEL R2, -R2, -0.4999999701976776123, !P0 ;  /* 0xbeffffff02027808 */ /* 0x000fe40004000100 */
[----:B------:R-:W-:Y:S01]  /*0a90*/  LOP3.LUT P1, RZ, R12, 0x2, RZ, 0xc0, !PT ;  /* 0x000000020cff7812 */ /* 0x000fe2000782c0ff */
[----:B------:R-:W-:Y:S01]  /*0aa0*/  FFMA R3, R0, R7, R3 ;  /* 0x0000000700037223 */ /* 0x000fe20000000003 */
[----:B------:R-:W-:-:S03]  /*0ab0*/  FSEL R11, R11, 1, !P0 ;  /* 0x3f8000000b0b7808 */ /* 0x000fc60004000000 */
[C---:B------:R-:W-:Y:S02]  /*0ac0*/  FFMA R2, R0.reuse, R3, R2 ;  /* 0x0000000300027223 */ /* 0x040fe40000000002 */
[----:B------:R-:W-:-:S04]  /*0ad0*/  FFMA R0, R0, R11, RZ ;  /* 0x0000000b00007223 */ /* 0x000fc800000000ff */
[----:B------:R-:W-:-:S04]  /*0ae0*/  FFMA R11, R0, R2, R11 ;  /* 0x00000002000b7223 */ /* 0x000fc8000000000b */
[----:B------:R-:W-:Y:S01]  /*0af0*/  @P1 FADD R11, RZ, -R11 ;  /* 0x8000000bff0b1221 */ /* 0x000fe20000000000 */
[----:B0-----:R-:W-:-:S03]  /*0b00*/  FMUL R7, R21, R20 ;  /* 0x0000001415077220 */ /* 0x001fc60000400000 */
[C---:B------:R-:W-:Y:S01]  /*0b10*/  FMUL R0, R11.reuse, R11 ;  /* 0x0000000b0b007220 */ /* 0x040fe20000400000 */
[----:B------:R-:W-:-:S04]  /*0b20*/  FMUL R2, R11, R21 ;  /* 0x000000150b027220 */ /* 0x000fc80000400000 */
[----:B------:R-:W-:Y:S01]  /*0b30*/  FSETP.GT.AND P0, PT, R0, 0.5, PT ;  /* 0x3f0000000000780b */ /* 0x000fe20003f04000 */
[----:B------:R-:W-:-:S12]  /*0b40*/  FMUL R0, R31, -R21 ;  /* 0x800000151f007220 */ /* 0x000fd80000400000 */
[----:B------:R-:W-:Y:S05]  /*0b50*/  @!P0 BRA `(.L_x_4) ;  /* 0x0000002800648947 */ /* 0x000fea0003800000 */
[----:B------:R-:W0:Y:S01]  /*0b60*/  S2R R19, SR_CgaCtaId ;  /* 0x0000000000137919 */ /* 0x000e220000008800 */
[----:B------:R-:W-:Y:S01]  /*0b70*/  MOV R16, 0x400 ;  /* 0x0000040000107802 */ /* 0x000fe20000000f00 */
[----:B------:R-:W-:Y:S01]  /*0b80*/  BSSY.RECONVERGENT B0, `(.L_x_5) ;  /* 0x0000021000007945 */ /* 0x000fe20003800200 */
[----:B------:R-:W-:Y:S02]  /*0b90*/  FSETP.GE.AND P0, PT, R11, RZ, PT ;  /* 0x000000ff0b00720b */ /* 0x000fe40003f06000 */
[----:B0-----:R-:W-:-:S05]  /*0ba0*/  LEA R17, R19, R16, 0x18 ;  /* 0x0000001013117211 */ /* 0x001fca00078ec0ff */
[----:B------:R-:W-:-:S05]  /*0bb0*/  IMAD R25, R6, 0x4, R17 ;  /* 0x0000000406197824 */ /* 0x000fca00078e0211 */
[----:B------:R0:W-:Y:S01]  /*0bc0*/  STS [R25], RZ ;  /* 0x000000ff19007388 */ /* 0x0001e20000000800 */
[----:B------:R-:W-:Y:S05]  /*0bd0*/  @!P0 BRA `(.L_x_6) ;  /* 0x0000000000388947 */ /* 0x000fea0003800000 */
[----:B------:R-:W1:Y:S01]  /*0be0*/  LDCU UR4, c[0x0][0x3c4] ;  /* 0x00007880ff0477ac */ /* 0x000e620008000800 */
[----:B------:R-:W-:Y:S01]  /*0bf0*/  I2F.F64.U32 R26, UR9 ;  /* 0x00000009001a7d12 */ /* 0x000fe20008201800 */
[----:B------:R-:W-:Y:S01]  /*0c00*/  IADD3 R3, PT, PT, R5, 0x1, RZ ;  /* 0x0000000105037810 */ /* 0x000fe20007ffe0ff */
[----:B------:R-:W-:-:S06]  /*0c10*/  IMAD.MOV.U32 R24, RZ, RZ, 0x3f800000 ;  /* 0x3f800000ff187424 */ /* 0x000fcc00078e00ff */
[----:B------:R-:W2:Y:S08]  /*0c20*/  I2F.F64 R12, UR15 ;  /* 0x0000000f000c7d12 */ /* 0x000eb00008201c00 */
[----:B------:R-:W-:Y:S01]  /*0c30*/  F2F.F64.F32 R20, R20 ;  /* 0x0000001400147310 */ /* 0x000fe20000201800 */
[----:B--2---:R-:W-:-:S07]  /*0c40*/  DFMA R22, R12, -0.5, R26 ;  /* 0xbfe000000c16782b */ /* 0x004fce000000001a */
[----:B-1----:R-:W1:Y:S08]  /*0c50*/  F2F.F64.F32 R8, UR4 ;  /* 0x0000000400087d10 */ /* 0x002e700008201800 */
[----:B------:R-:W2:Y:S01]  /*0c60*/  I2F.F64.U32 R28, R3 ;  /* 0x00000003001c7312 */ /* 0x000ea20000201800 */
[----:B-1----:R-:W-:-:S07]  /*0c70*/  DFMA R22, R22, R20, R8 ;  /* 0x000000141616722b */ /* 0x002fce0000000008 */
[----:B------:R-:W1:Y:S01]  /*0c80*/  F2F.F64.F32 R14, R15 ;  /* 0x0000000f000e7310 */ /* 0x000e620000201800 */
[----:B--2---:R-:W-:Y:S02]  /*0c90*/  DFMA R28, R12, -0.5, R28 ;  /* 0xbfe000000c1c782b */ /* 0x004fe4000000001c */
[----:B-1----:R-:W-:Y:S01]  /*0ca0*/  DADD R22, R22, R14 ;  /* 0x0000000016167229 */ /* 0x002fe2000000000e */
[----:B------:R-:W-:Y:S10]  /*0cb0*/  BRA `(.L_x_7) ;  /* 0x0000000000347947 */ /* 0x000ff40003800000 */
.L_x_6:
[----:B------:R-:W1:Y:S01]  /*0cc0*/  LDCU UR4, c[0x0][0x3c4] ;  /* 0x00007880ff0477ac */ /* 0x000e620008000800 */
[----:B------:R-:W-:Y:S01]  /*0cd0*/  I2F.F64 R12, UR15 ;  /* 0x0000000f000c7d12 */ /* 0x000fe20008201c00 */
[----:B------:R-:W-:-:S07]  /*0ce0*/  MOV R24, 0xbf800000 ;  /* 0xbf80000000187802 */ /* 0x000fce0000000f00 */
[----:B------:R-:W2:Y:S08]  /*0cf0*/  I2F.F64.U32 R26, UR9 ;  /* 0x00000009001a7d12 */ /* 0x000eb00008201800 */
[----:B------:R-:W-:Y:S01]  /*0d00*/  F2F.F64.F32 R20, R20 ;  /* 0x0000001400147310 */ /* 0x000fe20000201800 */
[----:B--2---:R-:W-:-:S07]  /*0d10*/  DFMA R22, R12, 0.5, -R26 ;  /* 0x3fe000000c16782b */ /* 0x004fce000000081a */
[----:B------:R-:W2:Y:S08]  /*0d20*/  I2F.F64.U32 R28, R5 ;  /* 0x00000005001c7312 */ /* 0x000eb00000201800 */
[----:B-1----:R-:W1:Y:S01]  /*0d30*/  F2F.F64.F32 R8, UR4 ;  /* 0x0000000400087d10 */ /* 0x002e620008201800 */
[----:B--2---:R-:W-:-:S07]  /*0d40*/  DFMA R28, R12, 0.5, -R28 ;  /* 0x3fe000000c1c782b */ /* 0x004fce000000081c */
[----:B------:R-:W2:Y:S01]  /*0d50*/  F2F.F64.F32 R14, R15 ;  /* 0x0000000f000e7310 */ /* 0x000ea20000201800 */
[----:B-1----:R-:W-:Y:S02]  /*0d60*/  DFMA R22, R20, R22, R8 ;  /* 0x000000161416722b */ /* 0x002fe40000000008 */
[----:B------:R-:W-:-:S06]  /*0d70*/  DADD R28, R28, -1 ;  /* 0xbff000001c1c7429 */ /* 0x000fcc0000000000 */
[----:B--2---:R-:W-:-:S11]  /*0d80*/  DADD R22, R14, R22 ;  /* 0x000000000e167229 */ /* 0x004fd60000000016 */
.L_x_7:
[----:B------:R-:W-:Y:S05]  /*0d90*/  BSYNC.RECONVERGENT B0 ;  /* 0x0000000000007941 */ /* 0x000fea0003800200 */
.L_x_5:
[----:B------:R-:W1:Y:S01]  /*0da0*/  F2F.F32.F64 R23, R22 ;  /* 0x0000001600177310 */ /* 0x000e620000301000 */
[----:B------:R-:W-:Y:S01]  /*0db0*/  DFMA R28, R28, R20, R8 ;  /* 0x000000141c1c722b */ /* 0x000fe20000000008 */
[----:B------:R-:W-:Y:S07]  /*0dc0*/  BSSY.RECONVERGENT B0, `(.L_x_8) ;  /* 0x0000042000007945 */ /* 0x000fee0003800200 */
[----:B------:R-:W-:Y:S01]  /*0dd0*/  DADD R28, R14, R28 ;  /* 0x000000000e1c7229 */ /* 0x000fe2000000001c */
[C---:B-1----:R-:W-:Y:S01]  /*0de0*/  FMUL R10, R23.reuse, 0.63661974668502807617 ;  /* 0x3f22f983170a7820 */ /* 0x042fe20000400000 */
[----:B------:R-:W-:-:S04]  /*0df0*/  FSETP.GE.AND P0, PT, |R23|, 105615, PT ;  /* 0x47ce47801700780b */ /* 0x000fc80003f06200 */
[----:B------:R1:W2:Y:S08]  /*0e00*/  F2F.F32.F64 R15, R28 ;  /* 0x0000001c000f7310 */ /* 0x0002b00000301000 */
[----:B------:R-:W3:Y:S02]  /*0e10*/  F2I.NTZ R10, R10 ;  /* 0x0000000a000a7305 */ /* 0x000ee40000203100 */
[----:B---3--:R-:W-:-:S05]  /*0e20*/  I2FP.F32.S32 R4, R10 ;  /* 0x0000000a00047245 */ /* 0x008fca0000201400 */
[----:B------:R-:W-:-:S04]  /*0e30*/  FFMA R3, R4, -1.5707962512969970703, R23 ;  /* 0xbfc90fda04037823 */ /* 0x000fc80000000017 */
[----:B------:R-:W-:-:S04]  /*0e40*/  FFMA R3, R4, -7.5497894158615963534e-08, R3 ;  /* 0xb3a2216804037823 */ /* 0x000fc80000000003 */
[----:B------:R-:W-:Y:S01]  /*0e50*/  FFMA R3, R4, -5.3903029534742383927e-15, R3 ;  /* 0xa7c234c504037823 */ /* 0x000fe20000000003 */
[----:B-12---:R-:W-:Y:S06]  /*0e60*/  @!P0 BRA `(.L_x_9) ;  /* 0x0000000000dc8947 */ /* 0x006fec0003800000 */
[----:B------:R-:W-:-:S13]  /*0e70*/  FSETP.NEU.AND P0, PT, |R23|, +INF , PT ;  /* 0x7f8000001700780b */ /* 0x000fda0003f0d200 */
[----:B------:R-:W-:Y:S01]  /*0e80*/  @!P0 FMUL R3, RZ, R23 ;  /* 0x00000017ff038220 */ /* 0x000fe20000400000 */
[----:B------:R-:W-:Y:S01]  /*0e90*/  @!P0 IMAD.MOV.U32 R10, RZ, RZ, RZ ;  /* 0x000000ffff0a8224 */ /* 0x000fe200078e00ff */
[----:B------:R-:W-:Y:S06]  /*0ea0*/  @!P0 BRA `(.L_x_9) ;  /* 0x0000000000cc8947 */ /* 0x000fec0003800000 */
[----:B------:R-:W-:Y:S01]  /*0eb0*/  SHF.L.U32 R4, R23, 0x8, RZ ;  /* 0x0000000817047819 */ /* 0x000fe200000006ff */
[----:B------:R-:W-:Y:S01]  /*0ec0*/  IMAD.MOV.U32 R14, RZ, RZ, RZ ;  /* 0x000000ffff0e7224 */ /* 0x000fe200078e00ff */
[----:B------:R-:W-:Y:S01]  /*0ed0*/  MOV R3, R1 ;  /* 0x0000000100037202 */ /* 0x000fe20000000f00 */
[----:B------:R-:W1:Y:S01]  /*0ee0*/  LDCU.64 UR16, c[0x4][URZ] ;  /* 0x01000000ff1077ac */ /* 0x000e620008000a00 */
[----:B------:R-:W-:Y:S01]  /*0ef0*/  LOP3.LUT R29, R4, 0x80000000, RZ, 0xfc, !PT ;  /* 0x80000000041d7812 */ /* 0x000fe200078efcff */
[----:B------:R-:W-:Y:S01]  /*0f00*/  UMOV UR5, URZ ;  /* 0x000000ff00057c82 */ /* 0x000fe20008000000 */
[----:B------:R-:W-:-:S05]  /*0f10*/  UMOV UR4, URZ ;  /* 0x000000ff00047c82 */ /* 0x000fca0008000000 */
.L_x_10:
[----:B-1----:R-:W-:Y:S01]  /*0f20*/  IMAD.U32 R20, RZ, RZ, UR16 ;  /* 0x00000010ff147e24 */ /* 0x002fe2000f8e00ff */
[----:B------:R-:W-:-:S05]  /*0f30*/  MOV R21, UR17 ;  /* 0x0000001100157c02 */ /* 0x000fca0008000f00 */
[----:B------:R-:W2:Y:S01]  /*0f40*/  LDG.E.CONSTANT R8, desc[UR10][R20.64] ;  /* 0x0000000a14087981 */ /* 0x000ea2000c1e9900 */
[----:B------:R-:W-:Y:S02]  /*0f50*/  UIADD3 UR16, UP0, UPT, UR16, 0x4, URZ ;  /* 0x0000000410107890 */ /* 0x000fe4000ff1e0ff */
[----:B------:R-:W-:Y:S02]  /*0f60*/  UIADD3 UR4, UPT, UPT, UR4, 0x1, URZ ;  /* 0x0000000104047890 */ /* 0x000fe4000fffe0ff */
[----:B------:R-:W-:Y:S02]  /*0f70*/  UIADD3.X UR17, UPT, UPT, URZ, UR17, URZ, UP0, !UPT ;  /* 0x00000011ff117290 */ /* 0x000fe400087fe4ff */
[----:B------:R-:W-:Y:S01]  /*0f80*/  UISETP.NE.AND UP0, UPT, UR4, 0x6, UPT ;  /* 0x000000060400788c */ /* 0x000fe2000bf05270 */
[----:B--2---:R-:W-:-:S03]  /*0f90*/  IMAD.WIDE.U32 R8, R8, R29, RZ ;  /* 0x0000001d08087225 */ /* 0x004fc600078e00ff */
[----:B------:R-:W-:-:S04]  /*0fa0*/  IADD3 R4, P0, PT, R8, R14, RZ ;  /* 0x0000000e08047210 */ /* 0x000fc80007f1e0ff */
[----:B------:R-:W-:Y:S01]  /*0fb0*/  IADD3.X R14, PT, PT, R9, UR5, RZ, P0, !PT ;  /* 0x00000005090e7c10 */ /* 0x000fe200087fe4ff */
[----:B------:R1:W-:Y:S02]  /*0fc0*/  STL [R3], R4 ;  /* 0x0000000403007387 */ /* 0x0003e40000100800 */
[----:B-1----:R-:W-:Y:S01]  /*0fd0*/  VIADD R3, R3, 0x4 ;  /* 0x0000000403037836 */ /* 0x002fe20000000000 */
        /* <DEDUP_REMOVED lines=20> */
[----:B------:R-:W-:-:S02]  /*1120*/  SHF.R.S32.HI R9, RZ, 0x1f, R10 ;  /* 0x0000001fff097819 */ /* 0x000fc4000001140a */
[C---:B------:R-:W-:Y:S02]  /*1130*/  LOP3.LUT R23, R10.reuse, R23, RZ, 0x3c, !PT ;  /* 0x000000170a177212 */ /* 0x040fe400078e3cff */
[C---:B------:R-:W-:Y:S02]  /*1140*/  LOP3.LUT R8, R9.reuse, R4, RZ, 0x3c, !PT ;  /* 0x0000000409087212 */ /* 0x040fe400078e3cff */
[----:B------:R-:W-:Y:S02]  /*1150*/  LOP3.LUT R9, R9, R10, RZ, 0x3c, !PT ;  /* 0x0000000a09097212 */ /* 0x000fe400078e3cff */
[----:B------:R-:W-:Y:S02]  /*1160*/  LEA.HI R10, R10, R3, RZ, 0x1 ;  /* 0x000000030a0a7211 */ /* 0x000fe400078f08ff */
[----:B------:R-:W-:Y:S02]  /*1170*/  ISETP.GE.AND P1, PT, R23, RZ, PT ;  /* 0x000000ff1700720c */ /* 0x000fe40003f26270 */
[----:B------:R-:W2:Y:S01]  /*1180*/  I2F.F64.S64 R8, R8 ;  /* 0x0000000800087312 */ /* 0x000ea20000301c00 */
[----:B------:R-:W-:-:S05]  /*1190*/  IADD3 R3, PT, PT, -R10, RZ, RZ ;  /* 0x000000ff0a037210 */ /* 0x000fca0007ffe1ff */
[----:B------:R-:W-:Y:S01]  /*11a0*/  @!P0 IMAD.MOV.U32 R10, RZ, RZ, R3 ;  /* 0x000000ffff0a8224 */ /* 0x000fe200078e0003 */
[----:B--2---:R-:W-:-:S10]  /*11b0*/  DMUL R20, R8, UR4 ;  /* 0x0000000408147c28 */ /* 0x004fd40008000000 */
[----:B------:R-:W2:Y:S02]  /*11c0*/  F2F.F32.F64 R20, R20 ;  /* 0x0000001400147310 */ /* 0x000ea40000301000 */
[----:B-12---:R-:W-:-:S07]  /*11d0*/  FSEL R3, -R20, R20, !P1 ;  /* 0x0000001414037208 */ /* 0x006fce0004800100 */
.L_x_9:
[----:B------:R-:W-:Y:S05]  /*11e0*/  BSYNC.RECONVERGENT B0 ;  /* 0x0000000000007941 */ /* 0x000fea0003800200 */
.L_x_8:
[----:B------:R-:W-:Y:S01]  /*11f0*/  MOV R9, R3 ;  /* 0x0000000300097202 */ /* 0x000fe20000000f00 */
[----:B------:R-:W-:Y:S01]  /*1200*/  IMAD.MOV.U32 R18, RZ, RZ, 0x3c190000 ;  /* 0x3c190000ff127424 */ /* 0x000fe200078e00ff */
[----:B------:R-:W-:Y:S01]  /*1210*/  LOP3.LUT R10, R10, 0x1, RZ, 0xc0, !PT ;  /* 0x000000010a0a7812 */ /* 0x000fe200078ec0ff */
[----:B------:R-:W-:Y:S01]  /*1220*/  FMUL R8, R15, 0.63661974668502807617 ;  /* 0x3f22f9830f087820 */ /* 0x000fe20000400000 */
[C---:B------:R-:W-:Y:S01]  /*1230*/  FSETP.NEU.AND P0, PT, |R9|.reuse, 0.00049096695147454738617, PT ;  /* 0x3a00b43c0900780b */ /* 0x040fe20003f0d200 */
[----:B------:R-:W-:Y:S01]  /*1240*/  FMUL R3, R9, R9 ;  /* 0x0000000909037220 */ /* 0x000fe20000400000 */
[----:B------:R-:W-:Y:S01]  /*1250*/  ISETP.NE.U32.AND P1, PT, R10, 0x1, PT ;  /* 0x000000010a00780c */ /* 0x000fe20003f25070 */
[----:B------:R-:W-:Y:S01]  /*1260*/  BSSY.RECONVERGENT B0, `(.L_x_11) ;  /* 0x0000044000007945 */ /* 0x000fe20003800200 */
[----:B------:R-:W1:Y:S01]  /*1270*/  F2I.NTZ R10, R8 ;  /* 0x00000008000a7305 */ /* 0x000e620000203100 */
[----:B------:R-:W-:-:S04]  /*1280*/  FFMA R4, R3, R18, 0.003265380859375 ;  /* 0x3b56000003047423 */ /* 0x000fc80000000012 */
[----:B------:R-:W-:-:S04]  /*1290*/  FFMA R4, R3, R4, 0.0242919921875 ;  /* 0x3cc7000003047423 */ /* 0x000fc80000000004 */
[----:B------:R-:W-:-:S04]  /*12a0*/  FFMA R4, R3, R4, 0.053466796875 ;  /* 0x3d5b000003047423 */ /* 0x000fc80000000004 */
[----:B------:R-:W-:-:S04]  /*12b0*/  FFMA R4, R3, R4, 0.13337790966033935547 ;  /* 0x3e08943803047423 */ /* 0x000fc80000000004 */
[C---:B------:R-:W-:Y:S01]  /*12c0*/  FFMA R4, R3.reuse, R4, 0.33333230018615722656 ;  /* 0x3eaaaa8803047423 */ /* 0x040fe20000000004 */
[----:B------:R-:W-:-:S04]  /*12d0*/  FMUL R3, R3, R9 ;  /* 0x0000000903037220 */ /* 0x000fc80000400000 */
[----:B------:R-:W-:Y:S01]  /*12e0*/  @P0 FFMA R9, R4, R3, R9 ;  /* 0x0000000304090223 */ /* 0x000fe20000000009 */
[----:B------:R-:W-:Y:S02]  /*12f0*/  FSETP.GE.AND P0, PT, |R15|, 105615, PT ;  /* 0x47ce47800f00780b */ /* 0x000fe40003f06200 */
[----:B-1----:R-:W-:-:S03]  /*1300*/  I2FP.F32.S32 R4, R10 ;  /* 0x0000000a00047245 */ /* 0x002fc60000201400 */
[----:B------:R-:W1:Y:S02]  /*1310*/  @!P1 MUFU.RCP R9, -R9 ;  /* 0x8000000900099308 */ /* 0x000e640000001000 */
[----:B------:R-:W-:-:S04]  /*1320*/  FFMA R3, R4, -1.5707962512969970703, R15 ;  /* 0xbfc90fda04037823 */ /* 0x000fc8000000000f */
[----:B------:R-:W-:-:S04]  /*1330*/  FFMA R3, R4, -7.5497894158615963534e-08, R3 ;  /* 0xb3a2216804037823 */ /* 0x000fc80000000003 */
[----:B------:R-:W-:Y:S01]  /*1340*/  FFMA R3, R4, -5.3903029534742383927e-15, R3 ;  /* 0xa7c234c504037823 */ /* 0x000fe20000000003 */
[----:B-1----:R-:W-:Y:S01]  /*1350*/  FFMA R22, R2, R9, R0 ;  /* 0x0000000902167223 */ /* 0x002fe20000000000 */
[----:B------:R-:W-:Y:S06]  /*1360*/  @!P0 BRA `(.L_x_12) ;  /* 0x0000000000cc8947 */ /* 0x000fec0003800000 */
[----:B------:R-:W-:-:S13]  /*1370*/  FSETP.NEU.AND P0, PT, |R15|, +INF , PT ;  /* 0x7f8000000f00780b */ /* 0x000fda0003f0d200 */
[----:B------:R-:W-:Y:S01]  /*1380*/  @!P0 FMUL R3, RZ, R15 ;  /* 0x0000000fff038220 */ /* 0x000fe20000400000 */
[----:B------:R-:W-:Y:S01]  /*1390*/  @!P0 MOV R10, RZ ;  /* 0x000000ff000a8202 */ /* 0x000fe20000000f00 */
[----:B------:R-:W-:Y:S06]  /*13a0*/  @!P0 BRA `(.L_x_12) ;  /* 0x0000000000bc8947 */ /* 0x000fec0003800000 */
[----:B------:R-:W-:Y:S02]  /*13b0*/  IMAD.SHL.U32 R3, R15, 0x100, RZ ;  /* 0x000001000f037824 */ /* 0x000fe400078e00ff */
[----:B------:R-:W-:Y:S02]  /*13c0*/  HFMA2 R14, -RZ, RZ, 0, 0 ;  /* 0x00000000ff0e7431 */ /* 0x000fe400000001ff */
[----:B------:R-:W-:Y:S01]  /*13d0*/  IMAD.MOV.U32 R4, RZ, RZ, RZ ;  /* 0x000000ffff047224 */ /* 0x000fe200078e00ff */
[----:B------:R-:W-:Y:S01]  /*13e0*/  UMOV UR4, URZ ;  /* 0x000000ff00047c82 */ /* 0x000fe20008000000 */
[----:B------:R-:W-:-:S07]  /*13f0*/  LOP3.LUT R23, R3, 0x80000000, RZ, 0xfc, !PT ;  /* 0x8000000003177812 */ /* 0x000fce00078efcff */
.L_x_13:
[----:B-1----:R-:W1:Y:S02]  /*1400*/  LDC.64 R8, c[0x4][RZ] ;  /* 0x01000000ff087b82 */ /* 0x002e640000000a00 */
[----:B-1----:R-:W-:-:S05]  /*1410*/  IMAD.WIDE.U32 R20, R4, 0x4, R8 ;  /* 0x0000000404147825 */ /* 0x002fca00078e0008 */
[----:B------:R-:W2:Y:S01]  /*1420*/  LDG.E.CONSTANT R8, desc[UR10][R20.64] ;  /* 0x0000000a14087981 */ /* 0x000ea2000c1e9900 */
[C---:B------:R-:W-:Y:S01]  /*1430*/  LEA R3, R4.reuse, R1, 0x2 ;  /* 0x0000000104037211 */ /* 0x040fe200078e10ff */
[----:B------:R-:W-:-:S05]  /*1440*/  VIADD R4, R4, 0x1 ;  /* 0x0000000104047836 */ /* 0x000fca0000000000 */
[----:B------:R-:W-:Y:S01]  /*1450*/  ISETP.NE.AND P0, PT, R4, 0x6, PT ;  /* 0x000000060400780c */ /* 0x000fe20003f05270 */
[----:B--2---:R-:W-:-:S03]  /*1460*/  IMAD.WIDE.U32 R8, R8, R23, RZ ;  /* 0x0000001708087225 */ /* 0x004fc600078e00ff */
[----:B------:R-:W-:-:S04]  /*1470*/  IADD3 R8, P1, PT, R8, R14, RZ ;  /* 0x0000000e08087210 */ /* 0x000fc80007f3e0ff */
[----:B------:R-:W-:Y:S01]  /*1480*/  IADD3.X R14, PT, PT, R9, UR4, RZ, P1, !PT ;  /* 0x00000004090e7c10 */ /* 0x000fe20008ffe4ff */
[----:B------:R1:W-:Y:S04]  /*1490*/  STL [R3], R8 ;  /* 0x0000000803007387 */ /* 0x0003e80000100800 */
[----:B------:R-:W-:Y:S05]  /*14a0*/  @P0 BRA `(.L_x_13) ;  /* 0xfffffffc00d40947 */ /* 0x000fea000383ffff */
[----:B-1----:R-:W-:Y:S01]  /*14b0*/  SHF.R.U32.HI R8, RZ, 0x17, R15 ;  /* 0x00000017ff087819 */ /* 0x002fe2000001160f */
        /* <DEDUP_REMOVED lines=30> */
.L_x_12:
[----:B------:R-:W-:Y:S05]  /*16a0*/  BSYNC.RECONVERGENT B0 ;  /* 0x0000000000007941 */ /* 0x000fea0003800200 */
.L_x_11:
[----:B------:R-:W-:Y:S01]  /*16b0*/  MOV R9, R3 ;  /* 0x0000000300097202 */ /* 0x000fe20000000f00 */
[----:B------:R-:W-:Y:S01]  /*16c0*/  VIADD R16, R16, 0x400 ;  /* 0x0000040010107836 */ /* 0x000fe20000000000 */
[----:B------:R-:W-:Y:S01]  /*16d0*/  LOP3.LUT R10, R10, 0x1, RZ, 0xc0, !PT ;  /* 0x000000010a0a7812 */ /* 0x000fe200078ec0ff */
[----:B------:R-:W-:Y:S05]  /*16e0*/  WARPSYNC.ALL ;  /* 0x0000000000007948 */ /* 0x000fea0003800000 */
[C---:B------:R-:W-:Y:S01]  /*16f0*/  FMUL R3, R9.reuse, R9 ;  /* 0x0000000909037220 */ /* 0x040fe20000400000 */
[----:B------:R-:W-:Y:S02]  /*1700*/  FSETP.NEU.AND P0, PT, |R9|, 0.00049096695147454738617, PT ;  /* 0x3a00b43c0900780b */ /* 0x000fe40003f0d200 */
[----:B------:R-:W-:Y:S01]  /*1710*/  ISETP.NE.U32.AND P1, PT, R10, 0x1, PT ;  /* 0x000000010a00780c */ /* 0x000fe20003f25070 */
[----:B------:R-:W-:Y:S01]  /*1720*/  FFMA R18, R3, R18, 0.003265380859375 ;  /* 0x3b56000003127423 */ /* 0x000fe20000000012 */
[----:B------:R-:W-:-:S03]  /*1730*/  LEA R19, R19, R16, 0x18 ;  /* 0x0000001013137211 */ /* 0x000fc600078ec0ff */
[----:B------:R-:W-:Y:S01]  /*1740*/  FFMA R18, R3, R18, 0.0242919921875 ;  /* 0x3cc7000003127423 */ /* 0x000fe20000000012 */
[----:B------:R-:W-:-:S03]  /*1750*/  LEA R4, R6, R19, 0x2 ;  /* 0x0000001306047211 */ /* 0x000fc600078e10ff */
[----:B------:R-:W-:-:S04]  /*1760*/  FFMA R18, R3, R18, 0.053466796875 ;  /* 0x3d5b000003127423 */ /* 0x000fc80000000012 */
[----:B------:R-:W-:-:S04]  /*1770*/  FFMA R18, R3, R18, 0.13337790966033935547 ;  /* 0x3e08943803127423 */ /* 0x000fc80000000012 */
[C---:B------:R-:W-:Y:S01]  /*1780*/  FFMA R18, R3.reuse, R18, 0.33333230018615722656 ;  /* 0x3eaaaa8803127423 */ /* 0x040fe20000000012 */
[----:B------:R-:W-:-:S04]  /*1790*/  FMUL R3, R3, R9 ;  /* 0x0000000903037220 */ /* 0x000fc80000400000 */
[----:B------:R-:W-:Y:S01]  /*17a0*/  @P0 FFMA R9, R18, R3, R9 ;  /* 0x0000000312090223 */ /* 0x000fe20000000009 */
[----:B------:R-:W-:-:S05]  /*17b0*/  ISETP.NE.AND P0, PT, R6, RZ, PT ;  /* 0x000000ff0600720c */ /* 0x000fca0003f05270 */
[----:B------:R-:W1:Y:S08]  /*17c0*/  @!P1 MUFU.RCP R9, -R9 ;  /* 0x8000000900099308 */ /* 0x000e700000001000 */
[----:B------:R2:W-:Y:S01]  /*17d0*/  @!P0 STS [R17+0x400], R22 ;  /* 0x0004001611008388 */ /* 0x0005e20000000800 */
[----:B-1----:R-:W-:-:S05]  /*17e0*/  FFMA R21, R2, R9, R0 ;  /* 0x0000000902157223 */ /* 0x002fca0000000000 */
[----:B------:R1:W-:Y:S01]  /*17f0*/  STS [R4+0x4], R21 ;  /* 0x0000041504007388 */ /* 0x0003e20000000800 */
[----:B------:R-:W3:Y:S01]  /*1800*/  LDCU.64 UR16, c[0x0][0x398] ;  /* 0x00007300ff1077ac */ /* 0x000ee20008000a00 */
[----:B------:R-:W4:Y:S01]  /*1810*/  LDCU UR5, c[0x0][0x3a8] ;  /* 0x00007500ff0577ac */ /* 0x000f220008000800 */
[----:B------:R-:W0:Y:S01]  /*1820*/  LDCU UR9, c[0x0][0x3bc] ;  /* 0x00007780ff0977ac */ /* 0x000e220008000800 */
[----:B---3--:R-:W-:Y:S02]  /*1830*/  UIADD3 UR4, UPT, UPT, -UR16, URZ, URZ ;  /* 0x000000ff10047290 */ /* 0x008fe4000fffe1ff */
[----:B--2---:R-:W2:Y:S01]  /*1840*/  I2F.F64 R16, UR16 ;  /* 0x0000001000107d12 */ /* 0x004ea20008201c00 */
[----:B------:R-:W-:-:S07]  /*1850*/  UISETP.NE.AND UP0, UPT, UR17, URZ, UPT ;  /* 0x000000ff1100728c */ /* 0x000fce000bf05270 */
[----:B------:R-:W3:Y:S01]  /*1860*/  I2F.F64 R8, UR4 ;  /* 0x0000000400087d12 */ /* 0x000ee20008201c00 */
[----:B--2---:R-:W-:-:S07]  /*1870*/  DMUL R16, R16, 0.5 ;  /* 0x3fe0000010107828 */ /* 0x004fce0000000000 */
[----:B----4-:R-:W-:Y:S01]  /*1880*/  F2F.F64.F32 R30, UR5 ;  /* 0x00000005001e7d10 */ /* 0x010fe20008201800 */
[----:B---3--:R-:W-:-:S07]  /*1890*/  DMUL R8, R8, 0.5 ;  /* 0x3fe0000008087828 */ /* 0x008fce0000000000 */
[----:B0-----:R-:W0:Y:S02]  /*18a0*/  F2F.F64.F32 R14, UR9 ;  /* 0x00000009000e7d10 */ /* 0x001e240008201800 */
[--C-:B0-----:R-:W-:Y:S02]  /*18b0*/  DFMA R16, R30, R16, R14.reuse ;  /* 0x000000101e10722b */ /* 0x101fe4000000000e */
[----:B------:R-:W-:Y:S01]  /*18c0*/  DFMA R8, R8, R30, R14 ;  /* 0x0000001e0808722b */ /* 0x000fe2000000000e */
[----:B------:R-:W-:Y:S06]  /*18d0*/  BAR.SYNC.DEFER_BLOCKING 0x0 ;  /* 0x0000000000007b1d */ /* 0x000fec0000010000 */
[----:B-1----:R-:W-:Y:S05]  /*18e0*/  BRA.U !UP0, `(.L_x_14) ;  /* 0x0000001908b07547 */ /* 0x002fea000b800000 */
[----:B------:R-:W0:Y:S01]  /*18f0*/  F2F.F32.F64 R9, R8 ;  /* 0x0000000800097310 */ /* 0x000e220000301000 */
[----:B------:R-:W-:Y:S01]  /*1900*/  DFMA R26, R12, 0.5, -R26 ;  /* 0x3fe000000c1a782b */ /* 0x000fe2000000081a */
[----:B------:R-:W-:Y:S01]  /*1910*/  IMAD.MOV.U32 R3, RZ, RZ, RZ ;  /* 0x000000ffff037224 */ /* 0x000fe200078e00ff */
[----:B------:R-:W-:-:S05]  /*1920*/  MOV R20, RZ ;  /* 0x000000ff00147202 */ /* 0x000fca0000000f00 */
[----:B------:R-:W1:Y:S01]  /*1930*/  F2F.F32.F64 R17, R16 ;  /* 0x0000001000117310 */ /* 0x000e620000301000 */
[----:B0-----:R-:W-:-:S07]  /*1940*/  FMUL R12, R2, R9 ;  /* 0x00000009020c7220 */ /* 0x001fce0000400000 */
[----:B------:R0:W2:Y:S01]  /*1950*/  F2F.F64.F32 R28, R9 ;  /* 0x00000009001c7310 */ /* 0x0000a20000201800 */
[----:B-1----:R-:W-:-:S07]  /*1960*/  FMUL R13, R2, R17 ;  /* 0x00000011020d7220 */ /* 0x002fce0000400000 */
.L_x_55:
[----:B-1----:R-:W1:Y:S01]  /*1970*/  LDC R4, c[0x0][0x39c] ;  /* 0x0000e700ff047b82 */ /* 0x002e620000000800 */
[----:B0-----:R-:W-:Y:S01]  /*1980*/  IMAD.IADD R9, R6, 0x1, R3 ;  /* 0x0000000106097824 */ /* 0x001fe200078e0203 */
[----:B------:R-:W-:Y:S05]  /*1990*/  YIELD ;  /* 0x0000000000007946 */ /* 0x000fea0003800000 */
[----:B------:R-:W-:Y:S01]  /*19a0*/  BSSY B0, `(.L_x_15) ;  /* 0x000019a000007945 */ /* 0x000fe20003800000 */
[----:B-1----:R-:W-:-:S13]  /*19b0*/  ISETP.GE.AND P0, PT, R9, R4, PT ;  /* 0x000000040900720c */ /* 0x002fda0003f06270 */
[----:B------:R-:W-:Y:S05]  /*19c0*/  @P0 BRA `(.L_x_16) ;  /* 0x00000018005c0947 */ /* 0x000fea0003800000 */
[----:B------:R-:W0:Y:S01]  /*19d0*/  LDCU UR4, c[0x0][0x3ac] ;  /* 0x00007580ff0477ac */ /* 0x000e220008000800 */
[----:B------:R-:W-:Y:S01]  /*19e0*/  I2F.F64 R18, R4 ;  /* 0x0000000400127312 */ /* 0x000fe20000201c00 */
[----:B------:R-:W-:Y:S01]  /*19f0*/  BSSY.RECONVERGENT B3, `(.L_x_17) ;  /* 0x0000018000037945 */ /* 0x000fe20003800200 */
[----:B------:R-:W1:Y:S06]  /*1a00*/  LDCU UR5, c[0x0][0x3c0] ;  /* 0x00007800ff0577ac */ /* 0x000e6c0008000800 */
[----:B------:R-:W3:Y:S08]  /*1a10*/  I2F.F64 R16, R9 ;  /* 0x0000000900107312 */ /* 0x000ef00000201c00 */
[----:B0-----:R-:W-:Y:S01]  /*1a20*/  F2F.F64.F32 R14, UR4 ;  /* 0x00000004000e7d10 */ /* 0x001fe20008201800 */
[----:B---3--:R-:W-:-:S07]  /*1a30*/  DFMA R18, R18, 0.5, -R16 ;  /* 0x3fe000001212782b */ /* 0x008fce0000000810 */
[----:B-1----:R-:W0:Y:S01]  /*1a40*/  F2F.F64.F32 R16, UR5 ;  /* 0x0000000500107d10 */ /* 0x002e220008201800 */
[----:B------:R-:W-:-:S08]  /*1a50*/  DADD R18, R18, -0.5 ;  /* 0xbfe0000012127429 */ /* 0x000fd00000000000 */
[----:B0-----:R-:W-:-:S06]  /*1a60*/  DFMA R18, R18, R14, R16 ;  /* 0x0000000e1212722b */ /* 0x001fcc0000000010 */
[----:B------:R-:W0:Y:S02]  /*1a70*/  F2F.F32.F64 R8, R18 ;  /* 0x0000001200087310 */ /* 0x000e240000301000 */
[----:B0-----:R-:W-:Y:S01]  /*1a80*/  FADD R16, -R2, R8 ;  /* 0x0000000802107221 */ /* 0x001fe20000000100 */
[----:B------:R-:W-:-:S05]  /*1a90*/  FMUL R15, R0, R8 ;  /* 0x00000008000f7220 */ /* 0x000fca0000400000 */
[----:B------:R-:W0:Y:S01]  /*1aa0*/  MUFU.RCP R17, R16 ;  /* 0x0000001000117308 */ /* 0x000e220000001000 */
[----:B------:R-:W-:-:S07]  /*1ab0*/  FADD R3, -R12, R15 ;  /* 0x0000000f0c037221 */ /* 0x000fce0000000100 */
[----:B------:R-:W1:Y:S01]  /*1ac0*/  FCHK P0, R3, R16 ;  /* 0x0000001003007302 */ /* 0x000e620000000000 */
[----:B0-----:R-:W-:-:S04]  /*1ad0*/  FFMA R4, -R16, R17, 1 ;  /* 0x3f80000010047423 */ /* 0x001fc80000000111 */
[----:B------:R-:W-:-:S04]  /*1ae0*/  FFMA R4, R17, R4, R17 ;  /* 0x0000000411047223 */ /* 0x000fc80000000011 */
[----:B------:R-:W-:-:S04]  /*1af0*/  FFMA R17, R3, R4, RZ ;  /* 0x0000000403117223 */ /* 0x000fc800000000ff */
[----:B------:R-:W-:-:S04]  /*1b00*/  FFMA R14, -R16, R17, R3 ;  /* 0x00000011100e7223 */ /* 0x000fc80000000103 */
[----:B------:R-:W-:Y:S01]  /*1b10*/  FFMA R14, R4, R14, R17 ;  /* 0x0000000e040e7223 */ /* 0x000fe20000000011 */
[----:B-1----:R-:W-:Y:S06]  /*1b20*/  @!P0 BRA `(.L_x_18) ;  /* 0x0000000000108947 */ /* 0x002fec0003800000 */
[----:B------:R-:W-:Y:S02]  /*1b30*/  MOV R4, R16 ;  /* 0x0000001000047202 */ /* 0x000fe40000000f00 */
[----:B------:R-:W-:-:S07]  /*1b40*/  MOV R32, 0x1b60 ;  /* 0x00001b6000207802 */ /* 0x000fce0000000f00 */
[----:B--2---:R-:W-:Y:S05]  /*1b50*/  CALL.REL.NOINC `($__internal_0_$__cuda_sm3x_div_rn_noftz_f32_slowpath) ;  /* 0x0000004400547944 */ /* 0x004fea0003c00000 */
[----:B------:R-:W-:-:S07]  /*1b60*/  IMAD.MOV.U32 R14, RZ, RZ, R3 ;  /* 0x000000ffff0e7224 */ /* 0x000fce00078e0003 */
.L_x_18:
[----:B------:R-:W-:Y:S05]  /*1b70*/  BSYNC.RECONVERGENT B3 ;  /* 0x0000000000037941 */ /* 0x000fea0003800200 */
.L_x_17:
[----:B------:R-:W0:Y:S01]  /*1b80*/  MUFU.RCP R3, R16 ;  /* 0x0000001000037308 */ /* 0x000e220000001000 */
[----:B------:R-:W-:Y:S01]  /*1b90*/  FADD R17, -R13, R15 ;  /* 0x0000000f0d117221 */ /* 0x000fe20000000100 */
[----:B------:R-:W-:Y:S06]  /*1ba0*/  BSSY.RECONVERGENT B3, `(.L_x_19) ;  /* 0x000000c000037945 */ /* 0x000fec0003800200 */
[----:B------:R-:W1:Y:S01]  /*1bb0*/  FCHK P0, R17, R16 ;  /* 0x0000001011007302 */ /* 0x000e620000000000 */
[----:B0-----:R-:W-:-:S04]  /*1bc0*/  FFMA R4, -R16, R3, 1 ;  /* 0x3f80000010047423 */ /* 0x001fc80000000103 */
[----:B------:R-:W-:-:S04]  /*1bd0*/  FFMA R3, R3, R4, R3 ;  /* 0x0000000403037223 */ /* 0x000fc80000000003 */
[----:B------:R-:W-:-:S04]  /*1be0*/  FFMA R4, R3, R17, RZ ;  /* 0x0000001103047223 */ /* 0x000fc800000000ff */
[----:B------:R-:W-:-:S04]  /*1bf0*/  FFMA R15, -R16, R4, R17 ;  /* 0x00000004100f7223 */ /* 0x000fc80000000111 */
[----:B------:R-:W-:Y:S01]  /*1c00*/  FFMA R3, R3, R15, R4 ;  /* 0x0000000f03037223 */ /* 0x000fe20000000004 */
[----:B-1----:R-:W-:Y:S06]  /*1c10*/  @!P0 BRA `(.L_x_20) ;  /* 0x0000000000108947 */ /* 0x002fec0003800000 */
[----:B------:R-:W-:Y:S01]  /*1c20*/  MOV R3, R17 ;  /* 0x0000001100037202 */ /* 0x000fe20000000f00 */
[----:B------:R-:W-:Y:S01]  /*1c30*/  IMAD.MOV.U32 R4, RZ, RZ, R16 ;  /* 0x000000ffff047224 */ /* 0x000fe200078e0010 */
[----:B------:R-:W-:-:S07]  /*1c40*/  MOV R32, 0x1c60 ;  /* 0x00001c6000207802 */ /* 0x000fce0000000f00 */
[----:B--2---:R-:W-:Y:S05]  /*1c50*/  CALL.REL.NOINC `($__internal_0_$__cuda_sm3x_div_rn_noftz_f32_slowpath) ;  /* 0x0000004400147944 */ /* 0x004fea0003c00000 */
.L_x_20:
[----:B------:R-:W-:Y:S05]  /*1c60*/  BSYNC.RECONVERGENT B3 ;  /* 0x0000000000037941 */ /* 0x000fea0003800200 */
.L_x_19:
[----:B------:R-:W0:Y:S01]  /*1c70*/  LDCU UR4, c[0x0][0x398] ;  /* 0x00007300ff0477ac */ /* 0x000e220008000800 */
[----:B------:R-:W-:Y:S01]  /*1c80*/  FADD R3, R3, -R14 ;  /* 0x8000000e03037221 */ /* 0x000fe20000000000 */
[----:B------:R-:W-:Y:S01]  /*1c90*/  BSSY.RECONVERGENT B3, `(.L_x_21) ;  /* 0x000000d000037945 */ /* 0x000fe20003800200 */
[----:B0-----:R-:W-:-:S04]  /*1ca0*/  I2FP.F32.S32 R4, UR4 ;  /* 0x0000000400047c45 */ /* 0x001fc80008201400 */
[----:B------:R-:W0:Y:S08]  /*1cb0*/  MUFU.RCP R15, R4 ;  /* 0x00000004000f7308 */ /* 0x000e300000001000 */
[----:B------:R-:W1:Y:S01]  /*1cc0*/  FCHK P0, R3, R4 ;  /* 0x0000000403007302 */ /* 0x000e620000000000 */
[----:B0-----:R-:W-:-:S04]  /*1cd0*/  FFMA R10, -R4, R15, 1 ;  /* 0x3f800000040a7423 */ /* 0x001fc8000000010f */
[----:B------:R-:W-:-:S04]  /*1ce0*/  FFMA R10, R15, R10, R15 ;  /* 0x0000000a0f0a7223 */ /* 0x000fc8000000000f */
[----:B------:R-:W-:-:S04]  /*1cf0*/  FFMA R19, R3, R10, RZ ;  /* 0x0000000a03137223 */ /* 0x000fc800000000ff */
[----:B------:R-:W-:-:S04]  /*1d00*/  FFMA R15, -R4, R19, R3 ;  /* 0x00000013040f7223 */ /* 0x000fc80000000103 */
[----:B------:R-:W-:Y:S01]  /*1d10*/  FFMA R19, R10, R15, R19 ;  /* 0x0000000f0a137223 */ /* 0x000fe20000000013 */
[----:B-1----:R-:W-:Y:S06]  /*1d20*/  @!P0 BRA `(.L_x_22) ;  /* 0x00000000000c8947 */ /* 0x002fec0003800000 */
[----:B------:R-:W-:-:S07]  /*1d30*/  MOV R32, 0x1d50 ;  /* 0x00001d5000207802 */ /* 0x000fce0000000f00 */
[----:B--2---:R-:W-:Y:S05]  /*1d40*/  CALL.REL.NOINC `($__internal_0_$__cuda_sm3x_div_rn_noftz_f32_slowpath) ;  /* 0x0000004000d87944 */ /* 0x004fea0003c00000 */
[----:B------:R-:W-:-:S07]  /*1d50*/  MOV R19, R3 ;  /* 0x0000000300137202 */ /* 0x000fce0000000f00 */
.L_x_22:
[----:B------:R-:W-:Y:S05]  /*1d60*/  BSYNC.RECONVERGENT B3 ;  /* 0x0000000000037941 */ /* 0x000fea0003800200 */
.L_x_21:
[----:B------:R-:W-:Y:S01]  /*1d70*/  IMAD.U32 R16, RZ, RZ, UR6 ;  /* 0x00000006ff107e24 */ /* 0x000fe2000f8e00ff */
[----:B------:R-:W-:Y:S01]  /*1d80*/  MOV R17, UR7 ;  /* 0x0000000700117c02 */ /* 0x000fe20008000f00 */
[----:B------:R-:W0:Y:S04]  /*1d90*/  LDCU UR4, c[0x0][0x3c4] ;  /* 0x00007880ff0477ac */ /* 0x000e280008000800 */
[----:B------:R-:W0:Y:S01]  /*1da0*/  LDG.E.CONSTANT R16, desc[UR10][R16.64] ;  /* 0x0000000a10107981 */ /* 0x000e22000c1e9900 */
[----:B------:R-:W-:Y:S02]  /*1db0*/  IMAD.MOV.U32 R15, RZ, RZ, 0x501502f9 ;  /* 0x501502f9ff0f7424 */ /* 0x000fe400078e00ff */
[----:B0-----:R-:W-:-:S05]  /*1dc0*/  FADD R18, R16, UR4 ;  /* 0x0000000410127e21 */ /* 0x001fca0008000000 */
[----:B------:R-:W-:-:S13]  /*1dd0*/  FSETP.NEU.AND P0, PT, R18, RZ, PT ;  /* 0x000000ff1200720b */ /* 0x000fda0003f0d000 */
[----:B------:R-:W-:Y:S05]  /*1de0*/  @!P0 BRA `(.L_x_23) ;  /* 0x0000000400808947 */ /* 0x000fea0003800000 */
[C---:B------:R-:W-:Y:S01]  /*1df0*/  FMUL R3, R18.reuse, 0.63661974668502807617 ;  /* 0x3f22f98312037820 */ /* 0x040fe20000400000 */
[----:B------:R-:W-:-:S05]  /*1e00*/  FSETP.GE.AND P0, PT, |R18|, 105615, PT ;  /* 0x47ce47801200780b */ /* 0x000fca0003f06200 */
[----:B------:R-:W0:Y:S02]  /*1e10*/  F2I.NTZ R3, R3 ;  /* 0x0000000300037305 */ /* 0x000e240000203100 */
[----:B0-----:R-:W-:-:S05]  /*1e20*/  I2FP.F32.S32 R15, R3 ;  /* 0x00000003000f7245 */ /* 0x001fca0000201400 */
[----:B------:R-:W-:-:S04]  /*1e30*/  FFMA R4, R15, -1.5707962512969970703, R18 ;  /* 0xbfc90fda0f047823 */ /* 0x000fc80000000012 */
[----:B------:R-:W-:-:S04]  /*1e40*/  FFMA R4, R15, -7.5497894158615963534e-08, R4 ;  /* 0xb3a221680f047823 */ /* 0x000fc80000000004 */
[----:B------:R-:W-:Y:S01]  /*1e50*/  FFMA R4, R15, -5.3903029534742383927e-15, R4 ;  /* 0xa7c234c50f047823 */ /* 0x000fe20000000004 */
[----:B------:R-:W-:Y:S06]  /*1e60*/  @!P0 BRA `(.L_x_24) ;  /* 0x0000000000ec8947 */ /* 0x000fec0003800000 */
[----:B------:R-:W-:-:S13]  /*1e70*/  FSETP.NEU.AND P0, PT, |R18|, +INF , PT ;  /* 0x7f8000001200780b */ /* 0x000fda0003f0d200 */
[----:B------:R-:W-:Y:S01]  /*1e80*/  @!P0 FMUL R4, RZ, R18 ;  /* 0x00000012ff048220 */ /* 0x000fe20000400000 */
[----:B------:R-:W-:Y:S01]  /*1e90*/  @!P0 MOV R3, RZ ;  /* 0x000000ff00038202 */ /* 0x000fe20000000f00 */
[----:B------:R-:W-:Y:S06]  /*1ea0*/  @!P0 BRA `(.L_x_24) ;  /* 0x0000000000dc8947 */ /* 0x000fec0003800000 */
[----:B------:R-:W0:Y:S01]  /*1eb0*/  LDCU.64 UR4, c[0x4][URZ] ;  /* 0x01000000ff0477ac */ /* 0x000e220008000a00 */
[----:B------:R-:W-:Y:S02]  /*1ec0*/  IMAD.SHL.U32 R15, R18, 0x100, RZ ;  /* 0x00000100120f7824 */ /* 0x000fe400078e00ff */
[----:B------:R-:W-:Y:S01]  /*1ed0*/  HFMA2 R4, -RZ, RZ, 0, 0 ;  /* 0x00000000ff047431 */ /* 0x000fe200000001ff */
[----:B------:R-:W-:Y:S01]  /*1ee0*/  BSSY.RECONVERGENT B1, `(.L_x_25) ;  /* 0x0000014000017945 */ /* 0x000fe20003800200 */
[----:B------:R-:W-:Y:S01]  /*1ef0*/  IMAD.MOV.U32 R33, RZ, RZ, RZ ;  /* 0x000000ffff217224 */ /* 0x000fe200078e00ff */
[----:B------:R-:W-:Y:S01]  /*1f00*/  MOV R10, RZ ;  /* 0x000000ff000a7202 */ /* 0x000fe20000000f00 */
[----:B------:R-:W-:Y:S01]  /*1f10*/  IMAD.MOV.U32 R3, RZ, RZ, R1 ;  /* 0x000000ffff037224 */ /* 0x000fe200078e0001 */
[----:B------:R-:W-:Y:S02]  /*1f20*/  LOP3.LUT R15, R15, 0x80000000, RZ, 0xfc, !PT ;  /* 0x800000000f0f7812 */ /* 0x000fe400078efcff */
[----:B0-----:R-:W-:Y:S01]  /*1f30*/  MOV R23, UR4 ;  /* 0x0000000400177c02 */ /* 0x001fe20008000f00 */
[----:B------:R-:W-:-:S07]  /*1f40*/  IMAD.U32 R32, RZ, RZ, UR5 ;  /* 0x00000005ff207e24 */ /* 0x000fce000f8e00ff */
.L_x_26:
[----:B------:R-:W-:Y:S01]  /*1f50*/  MOV R16, R23 ;  /* 0x0000001700107202 */ /* 0x000fe20000000f00 */
[----:B------:R-:W-:-:S05]  /*1f60*/  IMAD.MOV.U32 R17, RZ, RZ, R32 ;  /* 0x000000ffff117224 */ /* 0x000fca00078e0020 */
[----:B------:R-:W3:Y:S01]  /*1f70*/  LDG.E.CONSTANT R16, desc[UR10][R16.64] ;  /* 0x0000000a10107981 */ /* 0x000ee2000c1e9900 */
[----:B------:R-:W-:Y:S02]  /*1f80*/  IADD3 R10, PT, PT, R10, 0x1, RZ ;  /* 0x000000010a0a7810 */ /* 0x000fe40007ffe0ff */
[----:B------:R-:W-:Y:S02]  /*1f90*/  IADD3 R23, P2, PT, R23, 0x4, RZ ;  /* 0x0000000417177810 */ /* 0x000fe40007f5e0ff */
[----:B------:R-:W-:Y:S02]  /*1fa0*/  ISETP.NE.AND P0, PT, R10, 0x6, PT ;  /* 0x000000060a00780c */ /* 0x000fe40003f05270 */
[----:B------:R-:W-:Y:S01]  /*1fb0*/  IADD3.X R32, PT, PT, RZ, R32, RZ, P2, !PT ;  /* 0x00000020ff207210 */ /* 0x000fe200017fe4ff */
[----:B---3--:R-:W-:-:S03]  /*1fc0*/  IMAD.WIDE.U32 R16, R16, R15, RZ ;  /* 0x0000000f10107225 */ /* 0x008fc600078e00ff */
[----:B------:R-:W-:-:S05]  /*1fd0*/  IADD3 R22, P1, PT, R16, R4, RZ ;  /* 0x0000000410167210 */ /* 0x000fca0007f3e0ff */
[----:B------:R0:W-:Y:S01]  /*1fe0*/  STL [R3], R22 ;  /* 0x0000001603007387 */ /* 0x0001e20000100800 */
[----:B------:R-:W-:Y:S02]  /*1ff0*/  IMAD.X R4, R17, 0x1, R33, P1 ;  /* 0x0000000111047824 */ /* 0x000fe400008e0621 */
[----:B0-----:R-:W-:Y:S01]  /*2000*/  VIADD R3, R3, 0x4 ;  /* 0x0000000403037836 */ /* 0x001fe20000000000 */
[----:B------:R-:W-:Y:S06]  /*2010*/  @P0 BRA `(.L_x_26) ;  /* 0xfffffffc00cc0947 */ /* 0x000fec000383ffff */
[----:B------:R-:W-:Y:S05]  /*2020*/  BSYNC.RECONVERGENT B1 ;  /* 0x0000000000017941 */ /* 0x000fea0003800200 */
.L_x_25:
[----:B------:R-:W-:Y:S01]  /*2030*/  SHF.R.U32.HI R17, RZ, 0x17, R18 ;  /* 0x00000017ff117819 */ /* 0x000fe20000011612 */
[----:B------:R0:W-:Y:S03]  /*2040*/  STL [R1+0x18], R4 ;  /* 0x0000180401007387 */ /* 0x0001e60000100800 */
[C---:B------:R-:W-:Y:S02]  /*2050*/  LOP3.LUT R3, R17.reuse, 0xe0, RZ, 0xc0, !PT ;  /* 0x000000e011037812 */ /* 0x040fe400078ec0ff */
[----:B------:R-:W-:Y:S02]  /*2060*/  LOP3.LUT P0, RZ, R17, 0x1f, RZ, 0xc0, !PT ;  /* 0x0000001f11ff7812 */ /* 0x000fe4000780c0ff */
[----:B------:R-:W-:-:S04]  /*2070*/  IADD3 R3, PT, PT, R3, -0x80, RZ ;  /* 0xffffff8003037810 */ /* 0x000fc80007ffe0ff */
[----:B------:R-:W-:-:S05]  /*2080*/  SHF.R.U32.HI R10, RZ, 0x5, R3 ;  /* 0x00000005ff0a7819 */ /* 0x000fca0000011603 */
[----:B------:R-:W-:-:S05]  /*2090*/  IMAD R22, R10, -0x4, R1 ;  /* 0xfffffffc0a167824 */ /* 0x000fca00078e0201 */
[----:B------:R-:W3:Y:S04]  /*20a0*/  LDL R3, [R22+0x18] ;  /* 0x0000180016037983 */ /* 0x000ee80000100800 */
[----:B------:R-:W3:Y:S04]  /*20b0*/  LDL R15, [R22+0x14] ;  /* 0x00001400160f7983 */ /* 0x000ee80000100800 */
[----:B------:R-:W4:Y:S01]  /*20c0*/  @P0 LDL R16, [R22+0x10] ;  /* 0x0000100016100983 */ /* 0x000f220000100800 */
[----:B------:R-:W-:Y:S01]  /*20d0*/  LOP3.LUT R10, R17, 0x1f, RZ, 0xc0, !PT ;  /* 0x0000001f110a7812 */ /* 0x000fe200078ec0ff */
[----:B------:R-:W-:Y:S01]  /*20e0*/  UMOV UR4, 0x54442d19 ;  /* 0x54442d1900047882 */ /* 0x000fe20000000000 */
[----:B------:R-:W-:-:S02]  /*20f0*/  UMOV UR5, 0x3bf921fb ;  /* 0x3bf921fb00057882 */ /* 0x000fc40000000000 */
[-C--:B---3--:R-:W-:Y:S02]  /*2100*/  @P0 SHF.L.W.U32.HI R3, R15, R10.reuse, R3 ;  /* 0x0000000a0f030219 */ /* 0x088fe40000010e03 */
[----:B----4-:R-:W-:Y:S02]  /*2110*/  @P0 SHF.L.W.U32.HI R15, R16, R10, R15 ;  /* 0x0000000a100f0219 */ /* 0x010fe40000010e0f */
[----:B------:R-:W-:Y:S02]  /*2120*/  ISETP.GE.AND P0, PT, R18, RZ, PT ;  /* 0x000000ff1200720c */ /* 0x000fe40003f06270 */
[C-C-:B------:R-:W-:Y:S01]  /*2130*/  SHF.L.W.U32.HI R23, R15.reuse, 0x2, R3.reuse ;  /* 0x000000020f177819 */ /* 0x140fe20000010e03 */
[----:B------:R-:W-:Y:S01]  /*2140*/  IMAD.SHL.U32 R15, R15, 0x4, RZ ;  /* 0x000000040f0f7824 */ /* 0x000fe200078e00ff */
[----:B0-----:R-:W-:Y:S02]  /*2150*/  SHF.R.U32.HI R4, RZ, 0x1e, R3 ;  /* 0x0000001eff047819 */ /* 0x001fe40000011603 */
[----:B------:R-:W-:-:S02]  /*2160*/  SHF.R.S32.HI R10, RZ, 0x1f, R23 ;  /* 0x0000001fff0a7819 */ /* 0x000fc40000011417 */
[C---:B------:R-:W-:Y:S02]  /*2170*/  LEA.HI R3, R23.reuse, R4, RZ, 0x1 ;  /* 0x0000000417037211 */ /* 0x040fe400078f08ff */
[C---:B------:R-:W-:Y:S02]  /*2180*/  LOP3.LUT R16, R10.reuse, R15, RZ, 0x3c, !PT ;  /* 0x0000000f0a107212 */ /* 0x040fe400078e3cff */
[----:B------:R-:W-:Y:S02]  /*2190*/  LOP3.LUT R17, R10, R23, RZ, 0x3c, !PT ;  /* 0x000000170a117212 */ /* 0x000fe400078e3cff */
[----:B------:R-:W-:Y:S02]  /*21a0*/  LOP3.LUT R18, R23, R18, RZ, 0x3c, !PT ;  /* 0x0000001217127212 */ /* 0x000fe400078e3cff */
[----:B------:R-:W-:Y:S02]  /*21b0*/  IADD3 R4, PT, PT, -R3, RZ, RZ ;  /* 0x000000ff03047210 */ /* 0x000fe40007ffe1ff */
[----:B------:R-:W0:Y:S01]  /*21c0*/  I2F.F64.S64 R16, R16 ;  /* 0x0000001000107312 */ /* 0x000e220000301c00 */
[----:B------:R-:W-:-:S02]  /*21d0*/  ISETP.GE.AND P1, PT, R18, RZ, PT ;  /* 0x000000ff1200720c */ /* 0x000fc40003f26270 */
[----:B------:R-:W-:Y:S01]  /*21e0*/  @!P0 IMAD.MOV.U32 R3, RZ, RZ, R4 ;  /* 0x000000ffff038224 */ /* 0x000fe200078e0004 */
[----:B0-----:R-:W-:-:S06]  /*21f0*/  DMUL R16, R16, UR4 ;  /* 0x0000000410107c28 */ /* 0x001fcc0008000000 */
[----:B------:R-:W0:Y:S02]  /*2200*/  F2F.F32.F64 R10, R16 ;  /* 0x00000010000a7310 */ /* 0x000e240000301000 */
[----:B0-----:R-:W-:-:S07]  /*2210*/  FSEL R4, -R10, R10, !P1 ;  /* 0x0000000a0a047208 */ /* 0x001fce0004800100 */
.L_x_24:
[----:B------:R-:W-:Y:S01]  /*2220*/  MOV R10, 0x3c190000 ;  /* 0x3c190000000a7802 */ /* 0x000fe20000000f00 */
[C---:B------:R-:W-:Y:S01]  /*2230*/  FMUL R15, R4.reuse, R4 ;  /* 0x00000004040f7220 */ /* 0x040fe20000400000 */
[----:B------:R-:W-:Y:S01]  /*2240*/  FSETP.NEU.AND P0, PT, |R4|, 0.00049096695147454738617, PT ;  /* 0x3a00b43c0400780b */ /* 0x000fe20003f0d200 */
[----:B------:R-:W-:Y:S01]  /*2250*/  UMOV UR4, 0x3f800000 ;  /* 0x3f80000000047882 */ /* 0x000fe20000000000 */
[----:B------:R-:W-:Y:S01]  /*2260*/  LOP3.LUT R3, R3, 0x1, RZ, 0xc0, !PT ;  /* 0x0000000103037812 */ /* 0x000fe200078ec0ff */
[----:B------:R-:W-:Y:S01]  /*2270*/  FFMA R10, R15, R10, 0.003265380859375 ;  /* 0x3b5600000f0a7423 */ /* 0x000fe2000000000a */
[----:B------:R-:W-:Y:S01]  /*2280*/  IMAD.U32 R17, RZ, RZ, UR4 ;  /* 0x00000004ff117e24 */ /* 0x000fe2000f8e00ff */
[----:B------:R-:W-:Y:S01]  /*2290*/  BSSY.RECONVERGENT B3, `(.L_x_23) ;  /* 0x0000015000037945 */ /* 0x000fe20003800200 */
[----:B------:R-:W-:Y:S01]  /*22a0*/  ISETP.NE.U32.AND P1, PT, R3, 0x1, PT ;  /* 0x000000010300780c */ /* 0x000fe20003f25070 */
[----:B------:R-:W-:-:S04]  /*22b0*/  FFMA R10, R15, R10, 0.0242919921875 ;  /* 0x3cc700000f0a7423 */ /* 0x000fc8000000000a */
[----:B------:R-:W-:-:S04]  /*22c0*/  FFMA R10, R15, R10, 0.053466796875 ;  /* 0x3d5b00000f0a7423 */ /* 0x000fc8000000000a */
[----:B------:R-:W-:-:S04]  /*22d0*/  FFMA R10, R15, R10, 0.13337790966033935547 ;  /* 0x3e0894380f0a7423 */ /* 0x000fc8000000000a */
[C---:B------:R-:W-:Y:S01]  /*22e0*/  FFMA R3, R15.reuse, R10, 0.33333230018615722656 ;  /* 0x3eaaaa880f037423 */ /* 0x040fe2000000000a */
[----:B------:R-:W-:-:S04]  /*22f0*/  FMUL R15, R15, R4 ;  /* 0x000000040f0f7220 */ /* 0x000fc80000400000 */
[----:B------:R-:W-:-:S06]  /*2300*/  @P0 FFMA R4, R3, R15, R4 ;  /* 0x0000000f03040223 */ /* 0x000fcc0000000004 */
[----:B------:R-:W0:Y:S08]  /*2310*/  @!P1 MUFU.RCP R4, -R4 ;  /* 0x8000000400049308 */ /* 0x000e300000001000 */
[----:B0-----:R-:W0:Y:S08]  /*2320*/  MUFU.RCP R3, R4 ;  /* 0x0000000400037308 */ /* 0x001e300000001000 */
[----:B------:R-:W1:Y:S01]  /*2330*/  FCHK P0, -R17, R4 ;  /* 0x0000000411007302 */ /* 0x000e620000000100 */
[----:B0-----:R-:W-:-:S04]  /*2340*/  FFMA R10, -R4, R3, 1 ;  /* 0x3f800000040a7423 */ /* 0x001fc80000000103 */
[----:B------:R-:W-:-:S04]  /*2350*/  FFMA R3, R3, R10, R3 ;  /* 0x0000000a03037223 */ /* 0x000fc80000000003 */
[----:B------:R-:W-:-:S04]  /*2360*/  FFMA R10, R3, -1, RZ ;  /* 0xbf800000030a7823 */ /* 0x000fc800000000ff */
[----:B------:R-:W-:-:S04]  /*2370*/  FFMA R15, -R4, R10, -1 ;  /* 0xbf800000040f7423 */ /* 0x000fc8000000010a */
[----:B------:R-:W-:Y:S01]  /*2380*/  FFMA R15, R3, R15, R10 ;  /* 0x0000000f030f7223 */ /* 0x000fe2000000000a */
[----:B-1----:R-:W-:Y:S06]  /*2390*/  @!P0 BRA `(.L_x_27) ;  /* 0x0000000000108947 */ /* 0x002fec0003800000 */
[----:B------:R-:W-:Y:S02]  /*23a0*/  MOV R3, 0xbf800000 ;  /* 0xbf80000000037802 */ /* 0x000fe40000000f00 */
[----:B------:R-:W-:-:S07]  /*23b0*/  MOV R32, 0x23d0 ;  /* 0x000023d000207802 */ /* 0x000fce0000000f00 */
[----:B--2---:R-:W-:Y:S05]  /*23c0*/  CALL.REL.NOINC `($__internal_0_$__cuda_sm3x_div_rn_noftz_f32_slowpath) ;  /* 0x0000003c00387944 */ /* 0x004fea0003c00000 */
[----:B------:R-:W-:-:S07]  /*23d0*/  IMAD.MOV.U32 R15, RZ, RZ, R3 ;  /* 0x000000ffff0f7224 */ /* 0x000fce00078e0003 */
.L_x_27:
[----:B------:R-:W-:Y:S05]  /*23e0*/  BSYNC.RECONVERGENT B3 ;  /* 0x0000000000037941 */ /* 0x000fea0003800200 */
.L_x_23:
[----:B------:R-:W-:Y:S01]  /*23f0*/  FADD R16, R0, -R14 ;  /* 0x8000000e00107221 */ /* 0x000fe20000000000 */
[----:B------:R-:W-:Y:S03]  /*2400*/  BSSY.RECONVERGENT B3, `(.L_x_28) ;  /* 0x000000d000037945 */ /* 0x000fe60003800200 */
        /* <DEDUP_REMOVED lines=12> */
.L_x_29:
[----:B------:R-:W-:Y:S05]  /*24d0*/  BSYNC.RECONVERGENT B3 ;  /* 0x0000000000037941 */ /* 0x000fea0003800200 */
.L_x_28:
[----:B------:R-:W-:Y:S01]  /*24e0*/  FSETP.NEU.AND P0, PT, R16, RZ, PT ;  /* 0x000000ff1000720b */ /* 0x000fe20003f0d000 */
[----:B------:R-:W-:Y:S03]  /*24f0*/  BSSY.RECONVERGENT B3, `(.L_x_30) ;  /* 0x0000010000037945 */ /* 0x000fe60003800200 */
[----:B------:R-:W-:-:S05]  /*2500*/  FSEL R4, R3, 1.00000000000000000000e+10, P0 ;  /* 0x501502f903047808 */ /* 0x000fca0000000000 */
[C---:B------:R-:W-:Y:S01]  /*2510*/  FFMA R16, R4.reuse, R15, 1 ;  /* 0x3f80000004107423 */ /* 0x040fe2000000000f */
[----:B------:R-:W-:-:S03]  /*2520*/  FADD R3, R4, -R15 ;  /* 0x8000000f04037221 */ /* 0x000fc60000000000 */
        /* <DEDUP_REMOVED lines=12> */
.L_x_31:
[----:B------:R-:W-:Y:S05]  /*25f0*/  BSYNC.RECONVERGENT B3 ;  /* 0x0000000000037941 */ /* 0x000fea0003800200 */
.L_x_30:
[----:B------:R-:W0:Y:S01]  /*2600*/  MUFU.RCP R3, |R10| ;  /* 0x4000000a00037308 */ /* 0x000e220000001000 */
[----:B------:R-:W-:Y:S01]  /*2610*/  FSETP.GT.AND P0, PT, |R10|, 1, PT ;  /* 0x3f8000000a00780b */ /* 0x000fe20003f04200 */
[----:B------:R-:W-:Y:S02]  /*2620*/  HFMA2 R4, -RZ, RZ, 0.890625, -0.00056934356689453125 ;  /* 0x3b2090aaff047431 */ /* 0x000fe400000001ff */
[----:B------:R-:W-:Y:S01]  /*2630*/  IMAD.MOV.U32 R18, RZ, RZ, 0x3f6ee581 ;  /* 0x3f6ee581ff127424 */ /* 0x000fe200078e00ff */
[----:B------:R-:W-:Y:S01]  /*2640*/  BSSY.RECONVERGENT B3, `(.L_x_32) ;  /* 0x000001f000037945 */ /* 0x000fe20003800200 */
[----:B0-----:R-:W-:-:S05]  /*2650*/  FSEL R3, R3, |R10|, P0 ;  /* 0x4000000a03037208 */ /* 0x001fca0000000000 */
[----:B------:R-:W-:-:S04]  /*2660*/  FMUL R15, R3, R3 ;  /* 0x00000003030f7220 */ /* 0x000fc80000400000 */
[----:B------:R-:W-:-:S04]  /*2670*/  FFMA R4, R15, R4, -0.014396979473531246185 ;  /* 0xbc6be14f0f047423 */ /* 0x000fc80000000004 */
[C---:B------:R-:W-:Y:S02]  /*2680*/  FFMA R16, R15.reuse, R4, 0.039849750697612762451 ;  /* 0x3d23397e0f107423 */ /* 0x040fe40000000004 */
[----:B------:R-:W0:Y:S02]  /*2690*/  LDC R4, c[0x0][0x3b0] ;  /* 0x0000ec00ff047b82 */ /* 0x000e240000000800 */
[----:B------:R-:W-:-:S04]  /*26a0*/  FFMA R16, R15, R16, -0.072529748082160949707 ;  /* 0xbd948a7a0f107423 */ /* 0x000fc80000000010 */
[----:B------:R-:W-:-:S04]  /*26b0*/  FFMA R16, R15, R16, 0.10518480092287063599 ;  /* 0x3dd76b210f107423 */ /* 0x000fc80000000010 */
[----:B------:R-:W-:-:S04]  /*26c0*/  FFMA R16, R15, R16, -0.14171802997589111328 ;  /* 0xbe111e880f107423 */ /* 0x000fc80000000010 */
[----:B------:R-:W-:-:S04]  /*26d0*/  FFMA R16, R15, R16, 0.19988775253295898438 ;  /* 0x3e4caf600f107423 */ /* 0x000fc80000000010 */
[----:B------:R-:W-:-:S04]  /*26e0*/  FFMA R16, R15, R16, -0.33332940936088562012 ;  /* 0xbeaaaa270f107423 */ /* 0x000fc80000000010 */
[----:B------:R-:W-:Y:S02]  /*26f0*/  FMUL R16, R15, R16 ;  /* 0x000000100f107220 */ /* 0x000fe40000400000 */
[----:B0-----:R-:W0:Y:S02]  /*2700*/  MUFU.RCP R15, R4 ;  /* 0x00000004000f7308 */ /* 0x001e240000001000 */
[----:B------:R-:W-:-:S04]  /*2710*/  FFMA R3, R3, R16, R3 ;  /* 0x0000001003037223 */ /* 0x000fc80000000003 */
[----:B------:R-:W-:Y:S01]  /*2720*/  @P0 FFMA R3, R18, 1.6832555532455444336, -R3 ;  /* 0x3fd774eb12030823 */ /* 0x000fe20000000803 */
[----:B------:R-:W-:-:S04]  /*2730*/  FSETP.NAN.AND P0, PT, |R10|, |R10|, PT ;  /* 0x4000000a0a00720b */ /* 0x000fc80003f08200 */
[----:B------:R-:W-:-:S04]  /*2740*/  LOP3.LUT R10, R3, 0x80000000, R10, 0xb8, !PT ;  /* 0x80000000030a7812 */ /* 0x000fc800078eb80a */
[----:B------:R-:W-:Y:S01]  /*2750*/  FSEL R3, R10, R3, !P0 ;  /* 0x000000030a037208 */ /* 0x000fe20004000000 */
[----:B0-----:R-:W-:-:S04]  /*2760*/  FFMA R10, R15, -R4, 1 ;  /* 0x3f8000000f0a7423 */ /* 0x001fc80000000804 */
[----:B------:R-:W-:Y:S01]  /*2770*/  FMUL R3, R3, R24 ;  /* 0x0000001803037220 */ /* 0x000fe20000400000 */
[----:B------:R-:W-:-:S03]  /*2780*/  FFMA R10, R15, R10, R15 ;  /* 0x0000000a0f0a7223 */ /* 0x000fc6000000000f */
[----:B------:R-:W0:Y:S01]  /*2790*/  FCHK P0, R3, R4 ;  /* 0x0000000403007302 */ /* 0x000e220000000000 */
[----:B------:R-:W-:-:S04]  /*27a0*/  FFMA R15, R3, R10, RZ ;  /* 0x0000000a030f7223 */ /* 0x000fc800000000ff */
[----:B------:R-:W-:-:S04]  /*27b0*/  FFMA R16, R15, -R4, R3 ;  /* 0x800000040f107223 */ /* 0x000fc80000000003 */
[----:B------:R-:W-:Y:S01]  /*27c0*/  FFMA R10, R10, R16, R15 ;  /* 0x000000100a0a7223 */ /* 0x000fe2000000000f */
[----:B0-----:R-:W-:Y:S06]  /*27d0*/  @!P0 BRA `(.L_x_33) ;  /* 0x0000000000148947 */ /* 0x001fec0003800000 */
[----:B------:R-:W0:Y:S01]  /*27e0*/  LDCU UR4, c[0x0][0x3b0] ;  /* 0x00007600ff0477ac */ /* 0x000e220008000800 */
[----:B------:R-:W-:Y:S02]  /*27f0*/  MOV R32, 0x2820 ;  /* 0x0000282000207802 */ /* 0x000fe40000000f00 */
[----:B0-----:R-:W-:-:S07]  /*2800*/  MOV R4, UR4 ;  /* 0x0000000400047c02 */ /* 0x001fce0008000f00 */
[----:B--2---:R-:W-:Y:S05]  /*2810*/  CALL.REL.NOINC `($__internal_0_$__cuda_sm3x_div_rn_noftz_f32_slowpath) ;  /* 0x0000003800247944 */ /* 0x004fea0003c00000 */
[----:B------:R-:W-:-:S07]  /*2820*/  IMAD.MOV.U32 R10, RZ, RZ, R3 ;  /* 0x000000ffff0a7224 */ /* 0x000fce00078e0003 */
.L_x_33:
[----:B------:R-:W-:Y:S05]  /*2830*/  BSYNC.RECONVERGENT B3 ;  /* 0x0000000000037941 */ /* 0x000fea0003800200 */
.L_x_32:
[----:B------:R-:W0:Y:S01]  /*2840*/  F2F.F64.F32 R16, R10 ;  /* 0x0000000a00107310 */ /* 0x000e220000201800 */
[----:B------:R-:W-:Y:S01]  /*2850*/  BSSY.RECONVERGENT B3, `(.L_x_34) ;  /* 0x000001c000037945 */ /* 0x000fe20003800200 */
[----:B------:R-:W-:Y:S01]  /*2860*/  IMAD.MOV.U32 R23, RZ, RZ, R14 ;  /* 0x000000ffff177224 */ /* 0x000fe200078e000e */
[----:B0-----:R-:W-:-:S06]  /*2870*/  DADD R16, R26, R16 ;  /* 0x000000001a107229 */ /* 0x001fcc0000000010 */
[----:B------:R0:W1:Y:S02]  /*2880*/  F2I.F64.FLOOR R18, R16 ;  /* 0x0000001000127311 */ /* 0x0000640000305100 */
[----:B0-----:R-:W-:Y:S02]  /*2890*/  MOV R17, RZ ;  /* 0x000000ff00117202 */ /* 0x001fe40000000f00 */
[----:B-1----:R-:W-:-:S13]  /*28a0*/  ISETP.GT.AND P0, PT, R18, -0x1, PT ;  /* 0xffffffff1200780c */ /* 0x002fda0003f04270 */
[----:B------:R-:W-:Y:S05]  /*28b0*/  @P0 BRA `(.L_x_35) ;  /* 0x0000000000540947 */ /* 0x000fea0003800000 */
[----:B------:R-:W0:Y:S01]  /*28c0*/  S2UR UR5, SR_CgaCtaId ;  /* 0x00000000000579c3 */ /* 0x000e220000008800 */
[----:B------:R-:W-:Y:S01]  /*28d0*/  UMOV UR4, 0x400 ;  /* 0x0000040000047882 */ /* 0x000fe20000000000 */
[----:B------:R-:W1:Y:S01]  /*28e0*/  MUFU.RCP R4, R19 ;  /* 0x0000001300047308 */ /* 0x000e620000001000 */
[----:B------:R-:W-:Y:S01]  /*28f0*/  BSSY.RECONVERGENT B4, `(.L_x_36) ;  /* 0x000000f000047945 */ /* 0x000fe20003800200 */
[----:B-1----:R-:W-:-:S04]  /*2900*/  FFMA R15, R4, -R19, 1 ;  /* 0x3f800000040f7423 */ /* 0x002fc80000000813 */
[----:B------:R-:W-:Y:S01]  /*2910*/  FFMA R4, R4, R15, R4 ;  /* 0x0000000f04047223 */ /* 0x000fe20000000004 */
[----:B0-----:R-:W-:-:S09]  /*2920*/  ULEA UR4, UR5, UR4, 0x18 ;  /* 0x0000000405047291 */ /* 0x001fd2000f8ec0ff */
[----:B------:R-:W0:Y:S02]  /*2930*/  LDS R23, [UR4+0x400] ;  /* 0x00040004ff177984 */ /* 0x000e240008000800 */
[----:B0-----:R-:W-:-:S04]  /*2940*/  FADD R3, R23, -R14 ;  /* 0x8000000e17037221 */ /* 0x001fc80000000000 */
[----:B------:R-:W0:Y:S01]  /*2950*/  FCHK P0, R3, R19 ;  /* 0x0000001303007302 */ /* 0x000e220000000000 */
[----:B------:R-:W-:-:S04]  /*2960*/  FFMA R10, R3, R4, RZ ;  /* 0x00000004030a7223 */ /* 0x000fc800000000ff */
[----:B------:R-:W-:-:S04]  /*2970*/  FFMA R15, R10, -R19, R3 ;  /* 0x800000130a0f7223 */ /* 0x000fc80000000003 */
[----:B------:R-:W-:Y:S01]  /*2980*/  FFMA R4, R4, R15, R10 ;  /* 0x0000000f04047223 */ /* 0x000fe2000000000a */
[----:B0-----:R-:W-:Y:S06]  /*2990*/  @!P0 BRA `(.L_x_37) ;  /* 0x0000000000108947 */ /* 0x001fec0003800000 */
[----:B------:R-:W-:Y:S02]  /*29a0*/  MOV R4, R19 ;  /* 0x0000001300047202 */ /* 0x000fe40000000f00 */
[----:B------:R-:W-:-:S07]  /*29b0*/  MOV R32, 0x29d0 ;  /* 0x000029d000207802 */ /* 0x000fce0000000f00 */
[----:B--2---:R-:W-:Y:S05]  /*29c0*/  CALL.REL.NOINC `($__internal_0_$__cuda_sm3x_div_rn_noftz_f32_slowpath) ;  /* 0x0000003400b87944 */ /* 0x004fea0003c00000 */
[----:B------:R-:W-:-:S07]  /*29d0*/  IMAD.MOV.U32 R4, RZ, RZ, R3 ;  /* 0x000000ffff047224 */ /* 0x000fce00078e0003 */
.L_x_37:
[----:B------:R-:W-:Y:S05]  /*29e0*/  BSYNC.RECONVERGENT B4 ;  /* 0x0000000000047941 */ /* 0x000fea0003800200 */
.L_x_36:
[----:B------:R0:W1:Y:S01]  /*29f0*/  F2I.FLOOR.NTZ R17, R4 ;  /* 0x0000000400117305 */ /* 0x0000620000207100 */
[----:B------:R-:W-:-:S07]  /*2a00*/  HFMA2 R18, -RZ, RZ, 0, 0 ;  /* 0x00000000ff127431 */ /* 0x000fce00000001ff */
.L_x_35:
[----:B------:R-:W-:Y:S05]  /*2a10*/  BSYNC.RECONVERGENT B3 ;  /* 0x0000000000037941 */ /* 0x000fea0003800200 */
.L_x_34:
[----:B------:R-:W-:Y:S01]  /*2a20*/  ISETP.GE.AND P0, PT, R18, UR8, PT ;  /* 0x0000000812007c0c */ /* 0x000fe2000bf06270 */
[----:B------:R-:W3:Y:S01]  /*2a30*/  LDCU UR4, c[0x0][0x398] ;  /* 0x00007300ff0477ac */ /* 0x000ee20008000800 */
[----:B------:R-:W-:Y:S01]  /*2a40*/  BSSY B3, `(.L_x_38) ;  /* 0x0000077000037945 */ /* 0x000fe20003800000 */
[----:B------:R-:W-:-:S10]  /*2a50*/  MOV R22, RZ ;  /* 0x000000ff00167202 */ /* 0x000fd40000000f00 */
[----:B0-----:R-:W0:Y:S01]  /*2a60*/  @!P0 S2R R4, SR_CgaCtaId ;  /* 0x0000000000048919 */ /* 0x001e220000008800 */
[----:B------:R-:W-:-:S05]  /*2a70*/  @!P0 MOV R3, 0x400 ;  /* 0x0000040000038802 */ /* 0x000fca0000000f00 */
[----:B------:R-:W-:-:S05]  /*2a80*/  @!P0 VIADD R3, R3, 0x400 ;  /* 0x0000040003038836 */ /* 0x000fca0000000000 */
[----:B0-----:R-:W-:-:S04]  /*2a90*/  @!P0 LEA R3, R4, R3, 0x18 ;  /* 0x0000000304038211 */ /* 0x001fc800078ec0ff */
[----:B------:R-:W-:Y:S01]  /*2aa0*/  @!P0 LEA R4, R18, R3, 0x2 ;  /* 0x0000000312048211 */ /* 0x000fe200078e10ff */
[----:B-1----:R-:W-:-:S04]  /*2ab0*/  VIADD R3, R17, 0x1 ;  /* 0x0000000111037836 */ /* 0x002fc80000000000 */
[----:B------:R0:W1:Y:S01]  /*2ac0*/  @!P0 LDS R21, [R4+0x4] ;  /* 0x0000040004158984 */ /* 0x0000620000000800 */
[----:B---3--:R-:W-:Y:S02]  /*2ad0*/  ISETP.GE.OR P0, PT, R17, UR4, P0 ;  /* 0x0000000411007c0c */ /* 0x008fe40008706670 */
[----:B------:R-:W-:-:S05]  /*2ae0*/  I2FP.F32.S32 R3, R3 ;  /* 0x0000000300037245 */ /* 0x000fca0000201400 */
[----:B------:R-:W-:-:S06]  /*2af0*/  FFMA R3, R3, R19, R14 ;  /* 0x0000001303037223 */ /* 0x000fcc000000000e */
[----:B0-----:R-:W-:Y:S05]  /*2b00*/  @P0 BRA `(.L_x_39) ;  /* 0x0000000400a80947 */ /* 0x001fea0003800000 */
[----:B------:R-:W0:Y:S01]  /*2b10*/  I2F.F64 R14, R17 ;  /* 0x00000011000e7312 */ /* 0x000e220000201c00 */
[----:B------:R-:W-:Y:S01]  /*2b20*/  FADD R8, R2, -R8 ;  /* 0x8000000802087221 */ /* 0x000fe20000000000 */
[----:B------:R-:W-:Y:S02]  /*2b30*/  MOV R22, RZ ;  /* 0x000000ff00167202 */ /* 0x000fe40000000f00 */
[----:B------:R-:W-:Y:S01]  /*2b40*/  I2FP.F32.S32 R9, R9 ;  /* 0x0000000900097245 */ /* 0x000fe20000201400 */
[----:B0-----:R-:W-:-:S08]  /*2b50*/  DADD R14, R14, 0.5 ;  /* 0x3fe000000e0e7429 */ /* 0x001fd00000000000 */
[----:B--2---:R-:W-:-:S06]  /*2b60*/  DFMA R14, R30, R14, R28 ;  /* 0x0000000e1e0e722b */ /* 0x004fcc000000001c */
[----:B------:R0:W2:Y:S02]  /*2b70*/  F2F.F32.F64 R16, R14 ;  /* 0x0000000e00107310 */ /* 0x0000a40000301000 */
[----:B0-----:R-:W-:Y:S02]  /*2b80*/  IMAD.MOV.U32 R15, RZ, RZ, R3 ;  /* 0x000000ffff0f7224 */ /* 0x001fe400078e0003 */
[----:B------:R-:W-:-:S07]  /*2b90*/  FMUL R14, R8, R8 ;  /* 0x00000008080e7220 */ /* 0x000fce0000400000 */
.L_x_51:
[----:B-1----:R-:W-:Y:S01]  /*2ba0*/  FSETP.GEU.AND P0, PT, R15, R21, PT ;  /* 0x000000150f00720b */ /* 0x002fe20003f0e000 */
[----:B------:R-:W-:Y:S05]  /*2bb0*/  YIELD ;  /* 0x0000000000007946 */ /* 0x000fea0003800000 */
[----:B------:R-:W-:Y:S07]  /*2bc0*/  BSSY.RECONVERGENT B4, `(.L_x_40) ;  /* 0x000005a000047945 */ /* 0x000fee0003800200 */
[----:B0-----:R-:W-:Y:S05]  /*2bd0*/  @P0 BRA `(.L_x_41) ;  /* 0x00000000007c0947 */ /* 0x001fea0003800000 */
[----:B------:R-:W0:Y:S01]  /*2be0*/  LDCU UR4, c[0x0][0x388] ;  /* 0x00007100ff0477ac */ /* 0x000e220008000800 */
[----:B------:R-:W-:Y:S01]  /*2bf0*/  I2FP.F32.S32 R8, R17 ;  /* 0x0000001100087245 */ /* 0x000fe20000201400 */
[----:B------:R-:W-:Y:S01]  /*2c00*/  IMAD.MOV.U32 R35, RZ, RZ, -0x3e000000 ;  /* 0xc2000000ff237424 */ /* 0x000fe200078e00ff */
[----:B------:R-:W-:Y:S01]  /*2c10*/  I2FP.F32.U32 R10, UR13 ;  /* 0x0000000d000a7c45 */ /* 0x000fe20008201000 */
[----:B------:R-:W-:-:S03]  /*2c20*/  UMOV UR5, URZ ;  /* 0x000000ff00057c82 */ /* 0x000fc60008000000 */
[----:B0-----:R-:W5:Y:S01]  /*2c30*/  TEX.LL RZ, R8, R8, R35, UR4, 3D, 0x1 ;  /* 0x48ff042308087f60 */ /* 0x001f6200089e01ff */
[----:B--2---:R-:W-:Y:S01]  /*2c40*/  FADD R3, R0, -R16 ;  /* 0x8000001000037221 */ /* 0x004fe20000000000 */
[----:B------:R-:W-:Y:S03]  /*2c50*/  BSSY.RECONVERGENT B5, `(.L_x_42) ;  /* 0x0000010000057945 */ /* 0x000fe60003800200 */
[----:B------:R-:W-:Y:S01]  /*2c60*/  FFMA R4, R3, R3, R14 ;  /* 0x0000000303047223 */ /* 0x000fe2000000000e */
[----:B------:R-:W-:-:S03]  /*2c70*/  FADD R3, R15, -R23 ;  /* 0x800000170f037221 */ /* 0x000fc60000000000 */
[----:B------:R-:W0:Y:S02]  /*2c80*/  MUFU.RCP R33, R4 ;  /* 0x0000000400217308 */ /* 0x000e240000001000 */
[----:B0-----:R-:W-:-:S04]  /*2c90*/  FFMA R32, -R4, R33, 1 ;  /* 0x3f80000004207423 */ /* 0x001fc80000000121 */
[----:B------:R-:W-:Y:S01]  /*2ca0*/  FFMA R32, R33, R32, R33 ;  /* 0x0000002021207223 */ /* 0x000fe20000000021 */
[----:B-----5:R-:W-:Y:S01]  /*2cb0*/  FMUL R3, R3, R8 ;  /* 0x0000000803037220 */ /* 0x020fe20000400000 */
[----:B------:R-:W-:-:S03]  /*2cc0*/  MOV R8, R15 ;  /* 0x0000000f00087202 */ /* 0x000fc60000000f00 */
[----:B------:R-:W0:Y:S01]  /*2cd0*/  FCHK P0, R3, R4 ;  /* 0x0000000403007302 */ /* 0x000e220000000000 */
[----:B------:R-:W-:-:S04]  /*2ce0*/  FFMA R23, R3, R32, RZ ;  /* 0x0000002003177223 */ /* 0x000fc800000000ff */
[----:B------:R-:W-:-:S04]  /*2cf0*/  FFMA R33, -R4, R23, R3 ;  /* 0x0000001704217223 */ /* 0x000fc80000000103 */
[----:B------:R-:W-:Y:S01]  /*2d00*/  FFMA R23, R32, R33, R23 ;  /* 0x0000002120177223 */ /* 0x000fe20000000017 */
[----:B0-----:R-:W-:Y:S06]  /*2d10*/  @!P0 BRA `(.L_x_43) ;  /* 0x00000000000c8947 */ /* 0x001fec0003800000 */
[----:B------:R-:W-:-:S07]  /*2d20*/  MOV R32, 0x2d40 ;  /* 0x00002d4000207802 */ /* 0x000fce0000000f00 */
[----:B------:R-:W-:Y:S05]  /*2d30*/  CALL.REL.NOINC `($__internal_0_$__cuda_sm3x_div_rn_noftz_f32_slowpath) ;  /* 0x0000003000dc7944 */ /* 0x000fea0003c00000 */
[----:B------:R-:W-:-:S07]  /*2d40*/  IMAD.MOV.U32 R23, RZ, RZ, R3 ;  /* 0x000000ffff177224 */ /* 0x000fce00078e0003 */
.L_x_43:
[----:B------:R-:W-:Y:S05]  /*2d50*/  BSYNC.RECONVERGENT B5 ;  /* 0x0000000000057941 */ /* 0x000fea0003800200 */
.L_x_42:
[----:B------:R-:W0:Y:S01]  /*2d60*/  LDCU UR4, c[0x0][0x3a8] ;  /* 0x00007500ff0477ac */ /* 0x000e220008000800 */
[----:B------:R-:W-:Y:S01]  /*2d70*/  FADD R22, R23, R22 ;  /* 0x0000001617167221 */ /* 0x000fe20000000000 */
[----:B------:R-:W-:Y:S01]  /*2d80*/  IADD3 R17, PT, PT, R17, 0x1, RZ ;  /* 0x0000000111117810 */ /* 0x000fe20007ffe0ff */
[----:B------:R-:W-:Y:S01]  /*2d90*/  FADD R15, R15, R19 ;  /* 0x000000130f0f7221 */ /* 0x000fe20000000000 */
[----:B------:R-:W-:Y:S02]  /*2da0*/  IMAD.MOV.U32 R23, RZ, RZ, R8 ;  /* 0x000000ffff177224 */ /* 0x000fe400078e0008 */
[----:B0-----:R-:W-:Y:S01]  /*2db0*/  FADD R16, R16, UR4 ;  /* 0x0000000410107e21 */ /* 0x001fe20008000000 */
[----:B------:R-:W-:Y:S06]  /*2dc0*/  BRA `(.L_x_44) ;  /* 0x0000000000e47947 */ /* 0x000fec0003800000 */
.L_x_41:
[----:B------:R-:W0:Y:S01]  /*2dd0*/  LDCU UR4, c[0x0][0x388] ;  /* 0x00007100ff0477ac */ /* 0x000e220008000800 */
[----:B------:R-:W-:Y:S01]  /*2de0*/  HFMA2 R35, -RZ, RZ, -3, 0 ;  /* 0xc2000000ff237431 */ /* 0x000fe200000001ff */
[----:B------:R-:W-:Y:S02]  /*2df0*/  I2FP.F32.S32 R8, R17 ;  /* 0x0000001100087245 */ /* 0x000fe40000201400 */
        /* <DEDUP_REMOVED lines=10> */
[----:B-----5:R-:W-:-:S04]  /*2ea0*/  FMUL R3, R3, R8 ;  /* 0x0000000803037220 */ /* 0x020fc80000400000 */
        /* <DEDUP_REMOVED lines=8> */
.L_x_46:
[----:B------:R-:W-:Y:S05]  /*2f30*/  BSYNC.RECONVERGENT B5 ;  /* 0x0000000000057941 */ /* 0x000fea0003800200 */
.L_x_45:
[----:B------:R-:W0:Y:S01]  /*2f40*/  MUFU.RCP R4, R19 ;  /* 0x0000001300047308 */ /* 0x000e220000001000 */
[----:B------:R-:W-:Y:S01]  /*2f50*/  FADD R22, R23, R22 ;  /* 0x0000001617167221 */ /* 0x000fe20000000000 */
[----:B------:R-:W-:Y:S06]  /*2f60*/  BSSY.RECONVERGENT B5, `(.L_x_47) ;  /* 0x000000c000057945 */ /* 0x000fec0003800200 */
[----:B------:R-:W1:Y:S01]  /*2f70*/  FCHK P0, R22, R19 ;  /* 0x0000001316007302 */ /* 0x000e620000000000 */
[----:B0-----:R-:W-:-:S04]  /*2f80*/  FFMA R3, R4, -R19, 1 ;  /* 0x3f80000004037423 */ /* 0x001fc80000000813 */
[----:B------:R-:W-:-:S04]  /*2f90*/  FFMA R3, R4, R3, R4 ;  /* 0x0000000304037223 */ /* 0x000fc80000000004 */
[----:B------:R-:W-:-:S04]  /*2fa0*/  FFMA R4, R3, R22, RZ ;  /* 0x0000001603047223 */ /* 0x000fc800000000ff */
[----:B------:R-:W-:-:S04]  /*2fb0*/  FFMA R23, R4, -R19, R22 ;  /* 0x8000001304177223 */ /* 0x000fc80000000016 */
[----:B------:R-:W-:Y:S01]  /*2fc0*/  FFMA R3, R3, R23, R4 ;  /* 0x0000001703037223 */ /* 0x000fe20000000004 */
[----:B-1----:R-:W-:Y:S06]  /*2fd0*/  @!P0 BRA `(.L_x_48) ;  /* 0x0000000000108947 */ /* 0x002fec0003800000 */
[----:B------:R-:W-:Y:S01]  /*2fe0*/  MOV R3, R22 ;  /* 0x0000001600037202 */ /* 0x000fe20000000f00 */
[----:B------:R-:W-:Y:S01]  /*2ff0*/  IMAD.MOV.U32 R4, RZ, RZ, R19 ;  /* 0x000000ffff047224 */ /* 0x000fe200078e0013 */
[----:B------:R-:W-:-:S07]  /*3000*/  MOV R32, 0x3020 ;  /* 0x0000302000207802 */ /* 0x000fce0000000f00 */
[----:B------:R-:W-:Y:S05]  /*3010*/  CALL.REL.NOINC `($__internal_0_$__cuda_sm3x_div_rn_noftz_f32_slowpath) ;  /* 0x0000003000247944 */ /* 0x000fea0003c00000 */
.L_x_48:
[----:B------:R-:W-:Y:S05]  /*3020*/  BSYNC.RECONVERGENT B5 ;  /* 0x0000000000057941 */ /* 0x000fea0003800200 */
.L_x_47:
[----:B------:R-:W0:Y:S01]  /*3030*/  S2R R33, SR_CgaCtaId ;  /* 0x0000000000217919 */ /* 0x000e220000008800 */
[----:B------:R-:W-:Y:S01]  /*3040*/  MOV R10, 0x400 ;  /* 0x00000400000a7802 */ /* 0x000fe20000000f00 */
[----:B------:R-:W-:Y:S01]  /*3050*/  BSSY.RECONVERGENT B1, `(.L_x_49) ;  /* 0x0000008000017945 */ /* 0x000fe20003800200 */
[----:B------:R-:W-:Y:S02]  /*3060*/  MOV R4, R18 ;  /* 0x0000001200047202 */ /* 0x000fe40000000f00 */
[----:B0-----:R-:W-:-:S05]  /*3070*/  LEA R23, R33, R10, 0x18 ;  /* 0x0000000a21177211 */ /* 0x001fca00078ec0ff */
[----:B------:R-:W-:-:S07]  /*3080*/  IMAD R8, R18, 0x4, R23 ;  /* 0x0000000412087824 */ /* 0x000fce00078e0217 */
.L_x_50:
[----:B------:R-:W0:Y:S02]  /*3090*/  LDS R22, [R8] ;  /* 0x0000000008167984 */ /* 0x000e240000000800 */
[----:B0-----:R-:W-:-:S05]  /*30a0*/  FADD R23, R3, R22 ;  /* 0x0000001603177221 */ /* 0x001fca0000000000 */
[----:B------:R-:W0:Y:S02]  /*30b0*/  ATOMS.CAST.SPIN P0, [R8], R22, R23 ;  /* 0x000000160800758d */ /* 0x000e240001800017 */
[----:B0-----:R-:W-:Y:S05]  /*30c0*/  @!P0 BRA `(.L_x_50) ;  /* 0xfffffffc00f08947 */ /* 0x001fea000383ffff */
[----:B------:R-:W-:Y:S05]  /*30d0*/  BSYNC.RECONVERGENT B1 ;  /* 0x0000000000017941 */ /* 0x000fea0003800200 */
.L_x_49:
[----:B------:R-:W-:Y:S01]  /*30e0*/  IADD3 R18, PT, PT, R18, 0x1, RZ ;  /* 0x0000000112127810 */ /* 0x000fe20007ffe0ff */
[----:B------:R-:W-:Y:S02]  /*30f0*/  IMAD.MOV.U32 R23, RZ, RZ, R21 ;  /* 0x000000ffff177224 */ /* 0x000fe400078e0015 */
[----:B------:R-:W-:Y:S01]  /*3100*/  HFMA2 R22, -RZ, RZ, 0, 0 ;  /* 0x00000000ff167431 */ /* 0x000fe200000001ff */
[----:B------:R-:W-:-:S13]  /*3110*/  ISETP.GE.AND P0, PT, R18, UR8, PT ;  /* 0x0000000812007c0c */ /* 0x000fda000bf06270 */
[----:B------:R-:W-:-:S05]  /*3120*/  @!P0 VIADD R10, R10, 0x400 ;  /* 0x000004000a0a8836 */ /* 0x000fca0000000000 */
[----:B------:R-:W-:-:S04]  /*3130*/  @!P0 LEA R3, R33, R10, 0x18 ;  /* 0x0000000a21038211 */ /* 0x000fc800078ec0ff */
[----:B------:R-:W-:-:S05]  /*3140*/  @!P0 LEA R3, R4, R3, 0x2 ;  /* 0x0000000304038211 */ /* 0x000fca00078e10ff */
[----:B------:R0:W1:Y:S02]  /*3150*/  @!P0 LDS R21, [R3+0x8] ;  /* 0x0000080003158984 */ /* 0x0000640000000800 */
.L_x_44:
[----:B------:R-:W-:Y:S05]  /*3160*/  BSYNC.RECONVERGENT B4 ;  /* 0x0000000000047941 */ /* 0x000fea0003800200 */
.L_x_40:
[----:B------:R-:W2:Y:S01]  /*3170*/  LDCU UR4, c[0x0][0x398] ;  /* 0x00007300ff0477ac */ /* 0x000ea20008000800 */
[----:B------:R-:W-:Y:S02]  /*3180*/  ISETP.GE.AND P0, PT, R18, UR8, PT ;  /* 0x0000000812007c0c */ /* 0x000fe4000bf06270 */
[----:B--2---:R-:W-:-:S13]  /*3190*/  ISETP.LT.AND P1, PT, R17, UR4, PT ;  /* 0x0000000411007c0c */ /* 0x004fda000bf21270 */
[----:B------:R-:W-:Y:S05]  /*31a0*/  @!P0 BRA P1, `(.L_x_51) ;  /* 0xfffffff8007c8947 */ /* 0x000fea000083ffff */
.L_x_39:
[----:B------:R-:W-:Y:S05]  /*31b0*/  BSYNC B3 ;  /* 0x0000000000037941 */ /* 0x000fea0003800000 */
.L_x_38:
[----:B------:R-:W-:-:S13]  /*31c0*/  FSETP.NEU.AND P0, PT, R22, RZ, PT ;  /* 0x000000ff1600720b */ /* 0x000fda0003f0d000 */
[----:B------:R-:W-:Y:S05]  /*31d0*/  @!P0 BRA `(.L_x_16) ;  /* 0x0000000000588947 */ /* 0x000fea0003800000 */
[----:B------:R-:W0:Y:S01]  /*31e0*/  MUFU.RCP R4, R19 ;  /* 0x0000001300047308 */ /* 0x000e220000001000 */
[----:B------:R-:W-:Y:S07]  /*31f0*/  BSSY.RECONVERGENT B3, `(.L_x_52) ;  /* 0x000000c000037945 */ /* 0x000fee0003800200 */
[----:B------:R-:W3:Y:S01]  /*3200*/  FCHK P0, R22, R19 ;  /* 0x0000001316007302 */ /* 0x000ee20000000000 */
[----:B0-----:R-:W-:-:S04]  /*3210*/  FFMA R3, R4, -R19, 1 ;  /* 0x3f80000004037423 */ /* 0x001fc80000000813 */
[----:B------:R-:W-:-:S04]  /*3220*/  FFMA R3, R4, R3, R4 ;  /* 0x0000000304037223 */ /* 0x000fc80000000004 */
[----:B------:R-:W-:-:S04]  /*3230*/  FFMA R9, R3, R22, RZ ;  /* 0x0000001603097223 */ /* 0x000fc800000000ff */
[----:B------:R-:W-:-:S04]  /*3240*/  FFMA R4, R9, -R19, R22 ;  /* 0x8000001309047223 */ /* 0x000fc80000000016 */
[----:B------:R-:W-:Y:S01]  /*3250*/  FFMA R3, R3, R4, R9 ;  /* 0x0000000403037223 */ /* 0x000fe20000000009 */
[----:B---3--:R-:W-:Y:S06]  /*3260*/  @!P0 BRA `(.L_x_53) ;  /* 0x0000000000108947 */ /* 0x008fec0003800000 */
[----:B------:R-:W-:Y:S01]  /*3270*/  IMAD.MOV.U32 R3, RZ, RZ, R22 ;  /* 0x000000ffff037224 */ /* 0x000fe200078e0016 */
[----:B------:R-:W-:Y:S02]  /*3280*/  MOV R4, R19 ;  /* 0x0000001300047202 */ /* 0x000fe40000000f00 */
[----:B------:R-:W-:-:S07]  /*3290*/  MOV R32, 0x32b0 ;  /* 0x000032b000207802 */ /* 0x000fce0000000f00 */
[----:B-12---:R-:W-:Y:S05]  /*32a0*/  CALL.REL.NOINC `($__internal_0_$__cuda_sm3x_div_rn_noftz_f32_slowpath) ;  /* 0x0000002c00807944 */ /* 0x006fea0003c00000 */
.L_x_53:
[----:B------:R-:W-:Y:S05]  /*32b0*/  BSYNC.RECONVERGENT B3 ;  /* 0x0000000000037941 */ /* 0x000fea0003800200 */
.L_x_52:
[----:B------:R-:W0:Y:S01]  /*32c0*/  S2UR UR5, SR_CgaCtaId ;  /* 0x00000000000579c3 */ /* 0x000e220000008800 */
[----:B------:R-:W-:Y:S02]  /*32d0*/  UMOV UR4, 0x400 ;  /* 0x0000040000047882 */ /* 0x000fe40000000000 */
[----:B0-----:R-:W-:-:S06]  /*32e0*/  ULEA UR4, UR5, UR4, 0x18 ;  /* 0x0000000405047291 */ /* 0x001fcc000f8ec0ff */
[----:B------:R-:W-:-:S07]  /*32f0*/  LEA R18, R18, UR4, 0x2 ;  /* 0x0000000412127c11 */ /* 0x000fce000f8e10ff */
.L_x_54:
[----:B------:R-:W0:Y:S02]  /*3300*/  LDS R8, [R18] ;  /* 0x0000000012087984 */ /* 0x000e240000000800 */
[----:B0-----:R-:W-:-:S05]  /*3310*/  FADD R9, R3, R8 ;  /* 0x0000000803097221 */ /* 0x001fca0000000000 */
[----:B------:R-:W0:Y:S02]  /*3320*/  ATOMS.CAST.SPIN P0, [R18], R8, R9 ;  /* 0x000000081200758d */ /* 0x000e240001800009 */
[----:B0-----:R-:W-:Y:S05]  /*3330*/  @!P0 BRA `(.L_x_54) ;  /* 0xfffffffc00f08947 */ /* 0x001fea000383ffff */
.L_x_16:
[----:B------:R-:W-:Y:S05]  /*3340*/  BSYNC B0 ;  /* 0x0000000000007941 */ /* 0x000fea0003800000 */
.L_x_15:
[----:B------:R-:W3:Y:S01]  /*3350*/  LDCU UR4, c[0x0][0x39c] ;  /* 0x00007380ff0477ac */ /* 0x000ee20008000800 */
[----:B0-----:R-:W-:-:S04]  /*3360*/  IMAD.U32 R3, RZ, RZ, UR14 ;  /* 0x0000000eff037e24 */ /* 0x001fc8000f8e00ff */
[C---:B------:R-:W-:Y:S01]  /*3370*/  IMAD R3, R20.reuse, R3, UR14 ;  /* 0x0000000e14037e24 */ /* 0x040fe2000f8e0203 */
[----:B------:R-:W-:-:S04]  /*3380*/  IADD3 R20, PT, PT, R20, 0x1, RZ ;  /* 0x0000000114147810 */ /* 0x000fc80007ffe0ff */
[----:B---3--:R-:W-:-:S13]  /*3390*/  ISETP.GE.U32.AND P0, PT, R3, UR4, PT ;  /* 0x0000000403007c0c */ /* 0x008fda000bf06070 */
[----:B------:R-:W-:Y:S05]  /*33a0*/  @!P0 BRA `(.L_x_55) ;  /* 0xffffffe400708947 */ /* 0x000fea000383ffff */
.L_x_14:
[----:B------:R-:W-:Y:S05]  /*33b0*/  WARPSYNC.ALL ;  /* 0x0000000000007948 */ /* 0x000fea0003800000 */
[----:B------:R-:W0:Y:S01]  /*33c0*/  LDCU UR5, c[0x0][0x3a4] ;  /* 0x00007480ff0577ac */ /* 0x000e220008000800 */
[----:B------:R-:W-:Y:S01]  /*33d0*/  BAR.SYNC.DEFER_BLOCKING 0x0 ;  /* 0x0000000000007b1d */ /* 0x000fe20000010000 */
[----:B0-----:R-:W-:-:S13]  /*33e0*/  ISETP.GE.AND P0, PT, R5, UR5, PT ;  /* 0x0000000505007c0c */ /* 0x001fda000bf06270 */
[----:B------:R-:W-:Y:S05]  /*33f0*/  @P0 EXIT ;  /* 0x000000000000094d */ /* 0x000fea0003800000 */
[----:B------:R-:W0:Y:S01]  /*3400*/  LDS R0, [R25] ;  /* 0x0000000019007984 */ /* 0x000e220000000800 */
[----:B------:R-:W3:Y:S01]  /*3410*/  LDCU UR4, c[0x0][0x3a0] ;  /* 0x00007400ff0477ac */ /* 0x000ee20008000800 */
[----:B------:R-:W4:Y:S01]  /*3420*/  LDC.64 R2, c[0x0][0x380] ;  /* 0x0000e000ff027b82 */ /* 0x000f220000000a00 */
[----:B------:R-:W-:Y:S02]  /*3430*/  LOP3.LUT R4, RZ, R5, RZ, 0x33, !PT ;  /* 0x00000005ff047212 */ /* 0x000fe400078e33ff */
[----:B------:R-:W-:-:S03]  /*3440*/  FSETP.GE.AND P0, PT, R11, RZ, PT ;  /* 0x000000ff0b00720b */ /* 0x000fc60003f06000 */
[----:B------:R-:W-:-:S05]  /*3450*/  VIADD R4, R4, UR5 ;  /* 0x0000000504047c36 */ /* 0x000fca0008000000 */
[----:B------:R-:W-:Y:S02]  /*3460*/  SEL R4, R5, R4, P0 ;  /* 0x0000000405047207 */ /* 0x000fe40000000000 */
[----:B------:R-:W-:Y:S01]  /*3470*/  MOV R5, UR5 ;  /* 0x0000000500057c02 */ /* 0x000fe20008000f00 */
[----:B---3--:R-:W-:-:S06]  /*3480*/  UIMAD UR4, UR13, UR4, UR12 ;  /* 0x000000040d0472a4 */ /* 0x008fcc000f8e020c */
[----:B------:R-:W-:-:S04]  /*3490*/  IMAD R5, R5, UR4, R4 ;  /* 0x0000000405057c24 */ /* 0x000fc8000f8e0204 */
[----:B----4-:R-:W-:-:S04]  /*34a0*/  IMAD.WIDE R2, R5, 0x4, R2 ;  /* 0x0000000405027825 */ /* 0x010fc800078e0202 */
[----:B0-----:R-:W-:-:S05]  /*34b0*/  FMUL R0, R7, R0 ;  /* 0x0000000007007220 */ /* 0x001fca0000400000 */
[----:B------:R-:W-:Y:S04]  /*34c0*/  STS [R25], R0 ;  /* 0x0000000019007388 */ /* 0x000fe80000000800 */
[----:B------:R-:W-:Y:S01]  /*34d0*/  STG.E desc[UR10][R2.64], R0 ;  /* 0x0000000002007986 */ /* 0x000fe2000c10190a */
[----:B------:R-:W-:Y:S05]  /*34e0*/  EXIT ;  /* 0x000000000000794d */ /* 0x000fea0003800000 */
.L_x_4:
[----:B------:R-:W0:Y:S01]  /*34f0*/  S2UR UR5, SR_CgaCtaId ;  /* 0x00000000000579c3 */ /* 0x000e220000008800 */
[----:B------:R-:W-:Y:S01]  /*3500*/  UMOV UR4, 0x400 ;  /* 0x0000040000047882 */ /* 0x000fe20000000000 */
[----:B------:R-:W-:Y:S01]  /*3510*/  FSETP.GE.AND P0, PT, R31, RZ, PT ;  /* 0x000000ff1f00720b */ /* 0x000fe20003f06000 */
[----:B------:R-:W-:Y:S01]  /*3520*/  BSSY.RECONVERGENT B0, `(.L_x_56) ;  /* 0x0000020000007945 */ /* 0x000fe20003800200 */
[----:B0-----:R-:W-:-:S06]  /*3530*/  ULEA UR4, UR5, UR4, 0x18 ;  /* 0x0000000405047291 */ /* 0x001fcc000f8ec0ff */
[----:B------:R-:W-:-:S05]  /*3540*/  LEA R30, R6, UR4, 0x2 ;  /* 0x00000004061e7c11 */ /* 0x000fca000f8e10ff */
[----:B------:R0:W-:Y:S01]  /*3550*/  STS [R30], RZ ;  /* 0x000000ff1e007388 */ /* 0x0001e20000000800 */
[----:B------:R-:W-:Y:S05]  /*3560*/  @!P0 BRA `(.L_x_57) ;  /* 0x0000000000388947 */ /* 0x000fea0003800000 */
[----:B------:R-:W1:Y:S01]  /*3570*/  LDCU UR4, c[0x0][0x3c4] ;  /* 0x00007880ff0477ac */ /* 0x000e620008000800 */
[----:B------:R-:W-:Y:S01]  /*3580*/  I2F.F64.U32 R12, UR9 ;  /* 0x00000009000c7d12 */ /* 0x000fe20008201800 */
[----:B------:R-:W-:Y:S01]  /*3590*/  VIADD R22, R5, 0x1 ;  /* 0x0000000105167836 */ /* 0x000fe20000000000 */
[----:B------:R-:W-:-:S06]  /*35a0*/  MOV R29, 0x3f800000 ;  /* 0x3f800000001d7802 */ /* 0x000fcc0000000f00 */
        /* <DEDUP_REMOVED lines=10> */
.L_x_57:
[----:B------:R-:W1:Y:S01]  /*3650*/  LDCU UR4, c[0x0][0x3c4] ;  /* 0x00007880ff0477ac */ /* 0x000e620008000800 */
[----:B------:R-:W-:Y:S01]  /*3660*/  I2F.F64 R16, UR15 ;  /* 0x0000000f00107d12 */ /* 0x000fe20008201c00 */
[----:B------:R-:W-:-:S07]  /*3670*/  IMAD.MOV.U32 R29, RZ, RZ, -0x40800000 ;  /* 0xbf800000ff1d7424 */ /* 0x000fce00078e00ff */
[----:B------:R-:W2:Y:S08]  /*3680*/  I2F.F64.U32 R12, UR9 ;  /* 0x00000009000c7d12 */ /* 0x000eb00008201800 */
[----:B------:R-:W3:Y:S01]  /*3690*/  I2F.F64.U32 R22, R5 ;  /* 0x0000000500167312 */ /* 0x000ee20000201800 */
[----:B--2---:R-:W-:-:S07]  /*36a0*/  DFMA R18, R16, 0.5, -R12 ;  /* 0x3fe000001012782b */ /* 0x004fce000000080c */
[----:B------:R-:W-:Y:S01]  /*36b0*/  F2F.F64.F32 R8, R20 ;  /* 0x0000001400087310 */ /* 0x000fe20000201800 */
[----:B---3--:R-:W-:-:S07]  /*36c0*/  DFMA R22, R16, 0.5, -R22 ;  /* 0x3fe000001016782b */ /* 0x008fce0000000816 */
[----:B-1----:R-:W1:Y:S08]  /*36d0*/  F2F.F64.F32 R10, UR4 ;  /* 0x00000004000a7d10 */ /* 0x002e700008201800 */
[----:B------:R-:W2:Y:S01]  /*36e0*/  F2F.F64.F32 R12, R15 ;  /* 0x0000000f000c7310 */ /* 0x000ea20000201800 */
[----:B-1----:R-:W-:Y:S02]  /*36f0*/  DFMA R16, R8, R18, R10 ;  /* 0x000000120810722b */ /* 0x002fe4000000000a */
[----:B------:R-:W-:-:S06]  /*3700*/  DADD R18, R22, -1 ;  /* 0xbff0000016127429 */ /* 0x000fcc0000000000 */
[----:B--2---:R-:W-:-:S11]  /*3710*/  DADD R16, R12, R16 ;  /* 0x000000000c107229 */ /* 0x004fd60000000010 */
.L_x_58:
[----:B------:R-:W-:Y:S05]  /*3720*/  BSYNC.RECONVERGENT B0 ;  /* 0x0000000000007941 */ /* 0x000fea0003800200 */
.L_x_56:
        /* <DEDUP_REMOVED lines=15> */
[----:B------:R-:W-:Y:S01]  /*3820*/  @!P0 MOV R3, RZ ;  /* 0x000000ff00038202 */ /* 0x000fe20000000f00 */
[----:B------:R-:W-:Y:S06]  /*3830*/  @!P0 BRA `(.L_x_60) ;  /* 0x0000000000cc8947 */ /* 0x000fec0003800000 */
[----:B------:R-:W-:Y:S01]  /*3840*/  IMAD.SHL.U32 R4, R15, 0x100, RZ ;  /* 0x000001000f047824 */ /* 0x000fe200078e00ff */
[----:B------:R-:W-:Y:S01]  /*3850*/  MOV R10, RZ ;  /* 0x000000ff000a7202 */ /* 0x000fe20000000f00 */
[----:B------:R-:W-:Y:S01]  /*3860*/  IMAD.MOV.U32 R3, RZ, RZ, R1 ;  /* 0x000000ffff037224 */ /* 0x000fe200078e0001 */
[----:B------:R-:W1:Y:S02]  /*3870*/  LDCU.64 UR16, c[0x4][URZ] ;  /* 0x01000000ff1077ac */ /* 0x000e640008000a00 */
[----:B------:R-:W-:Y:S01]  /*3880*/  LOP3.LUT R11, R4, 0x80000000, RZ, 0xfc, !PT ;  /* 0x80000000040b7812 */ /* 0x000fe200078efcff */
[----:B------:R-:W-:Y:S01]  /*3890*/  UMOV UR5, URZ ;  /* 0x000000ff00057c82 */ /* 0x000fe20008000000 */
[----:B------:R-:W-:-:S05]  /*38a0*/  UMOV UR4, URZ ;  /* 0x000000ff00047c82 */ /* 0x000fca0008000000 */
.L_x_61:
[----:B-1----:R-:W-:Y:S01]  /*38b0*/  MOV R16, UR16 ;  /* 0x0000001000107c02 */ /* 0x002fe20008000f00 */
        /* <DEDUP_REMOVED lines=10> */
[----:B-1----:R-:W-:Y:S01]  /*3960*/  IADD3 R3, PT, PT, R3, 0x4, RZ ;  /* 0x0000000403037810 */ /* 0x002fe20007ffe0ff */
        /* <DEDUP_REMOVED lines=17> */
[C---:B------:R-:W-:Y:S02]  /*3a80*/  SHF.L.W.U32.HI R8, R4.reuse, 0x2, R3 ;  /* 0x0000000204087819 */ /* 0x040fe40000010e03 */
[----:B------:R-:W-:Y:S02]  /*3a90*/  SHF.L.U32 R4, R4, 0x2, RZ ;  /* 0x0000000204047819 */ /* 0x000fe400000006ff */
[----:B------:R-:W-:-:S02]  /*3aa0*/  SHF.R.S32.HI R11, RZ, 0x1f, R8 ;  /* 0x0000001fff0b7819 */ /* 0x000fc40000011408 */
[----:B------:R-:W-:Y:S02]  /*3ab0*/  SHF.R.U32.HI R3, RZ, 0x1e, R3 ;  /* 0x0000001eff037819 */ /* 0x000fe40000011603 */
[C---:B------:R-:W-:Y:S02]  /*3ac0*/  LOP3.LUT R12, R11.reuse, R4, RZ, 0x3c, !PT ;  /* 0x000000040b0c7212 */ /* 0x040fe400078e3cff */
[----:B------:R-:W-:Y:S02]  /*3ad0*/  LOP3.LUT R13, R11, R8, RZ, 0x3c, !PT ;  /* 0x000000080b0d7212 */ /* 0x000fe400078e3cff */
[C---:B------:R-:W-:Y:S02]  /*3ae0*/  LEA.HI R3, R8.reuse, R3, RZ, 0x1 ;  /* 0x0000000308037211 */ /* 0x040fe400078f08ff */
[----:B------:R-:W-:Y:S02]  /*3af0*/  LOP3.LUT R15, R8, R15, RZ, 0x3c, !PT ;  /* 0x0000000f080f7212 */ /* 0x000fe400078e3cff */
[----:B------:R-:W1:Y:S01]  /*3b00*/  I2F.F64.S64 R12, R12 ;  /* 0x0000000c000c7312 */ /* 0x000e620000301c00 */
[----:B------:R-:W-:Y:S01]  /*3b10*/  IMAD.MOV R4, RZ, RZ, -R3 ;  /* 0x000000ffff047224 */ /* 0x000fe200078e0a03 */
[----:B------:R-:W-:-:S04]  /*3b20*/  ISETP.GE.AND P1, PT, R15, RZ, PT ;  /* 0x000000ff0f00720c */ /* 0x000fc80003f26270 */
[----:B------:R-:W-:Y:S01]  /*3b30*/  @!P0 MOV R3, R4 ;  /* 0x0000000400038202 */ /* 0x000fe20000000f00 */
[----:B-1----:R-:W-:-:S10]  /*3b40*/  DMUL R10, R12, UR4 ;  /* 0x000000040c0a7c28 */ /* 0x002fd40008000000 */
[----:B------:R-:W1:Y:S02]  /*3b50*/  F2F.F32.F64 R10, R10 ;  /* 0x0000000a000a7310 */ /* 0x000e640000301000 */
[----:B-1----:R-:W-:-:S07]  /*3b60*/  FSEL R4, -R10, R10, !P1 ;  /* 0x0000000a0a047208 */ /* 0x002fce0004800100 */
.L_x_60:
[----:B------:R-:W-:Y:S05]  /*3b70*/  BSYNC.RECONVERGENT B0 ;  /* 0x0000000000007941 */ /* 0x000fea0003800200 */
.L_x_59:
[----:B------:R-:W-:Y:S02]  /*3b80*/  HFMA2 R11, -RZ, RZ, 1.0244140625, 0 ;  /* 0x3c190000ff0b7431 */ /* 0x000fe400000001ff */
[----:B------:R-:W-:Y:S01]  /*3b90*/  IMAD.MOV.U32 R13, RZ, RZ, R4 ;  /* 0x000000ffff0d7224 */ /* 0x000fe200078e0004 */
[----:B------:R-:W-:Y:S01]  /*3ba0*/  LOP3.LUT R3, R3, 0x1, RZ, 0xc0, !PT ;  /* 0x0000000103037812 */ /* 0x000fe200078ec0ff */
[----:B------:R-:W-:Y:S02]  /*3bb0*/  BSSY.RECONVERGENT B0, `(.L_x_62) ;  /* 0x0000018000007945 */ /* 0x000fe40003800200 */
[C---:B------:R-:W-:Y:S01]  /*3bc0*/  FMUL R4, R13.reuse, R13 ;  /* 0x0000000d0d047220 */ /* 0x040fe20000400000 */
[----:B------:R-:W-:Y:S02]  /*3bd0*/  FSETP.NEU.AND P0, PT, |R13|, 0.00049096695147454738617, PT ;  /* 0x3a00b43c0d00780b */ /* 0x000fe40003f0d200 */
[----:B------:R-:W-:Y:S01]  /*3be0*/  ISETP.NE.U32.AND P1, PT, R3, 0x1, PT ;  /* 0x000000010300780c */ /* 0x000fe20003f25070 */
[----:B------:R-:W-:-:S04]  /*3bf0*/  FFMA R11, R4, R11, 0.003265380859375 ;  /* 0x3b560000040b7423 */ /* 0x000fc8000000000b */
[----:B------:R-:W-:-:S04]  /*3c00*/  FFMA R11, R4, R11, 0.0242919921875 ;  /* 0x3cc70000040b7423 */ /* 0x000fc8000000000b */
[----:B------:R-:W-:-:S04]  /*3c10*/  FFMA R11, R4, R11, 0.053466796875 ;  /* 0x3d5b0000040b7423 */ /* 0x000fc8000000000b */
[----:B------:R-:W-:-:S04]  /*3c20*/  FFMA R11, R4, R11, 0.13337790966033935547 ;  /* 0x3e089438040b7423 */ /* 0x000fc8000000000b */
[C---:B------:R-:W-:Y:S01]  /*3c30*/  FFMA R11, R4.reuse, R11, 0.33333230018615722656 ;  /* 0x3eaaaa88040b7423 */ /* 0x040fe2000000000b */
[----:B------:R-:W-:-:S04]  /*3c40*/  FMUL R4, R4, R13 ;  /* 0x0000000d04047220 */ /* 0x000fc80000400000 */
[----:B------:R-:W-:-:S06]  /*3c50*/  @P0 FFMA R13, R11, R4, R13 ;  /* 0x000000040b0d0223 */ /* 0x000fcc000000000d */
[----:B------:R-:W1:Y:S08]  /*3c60*/  @!P1 MUFU.RCP R13, -R13 ;  /* 0x8000000d000d9308 */ /* 0x000e700000001000 */
[----:B-1----:R-:W1:Y:S08]  /*3c70*/  MUFU.RCP R3, R13 ;  /* 0x0000000d00037308 */ /* 0x002e700000001000 */
[----:B------:R-:W2:Y:S01]  /*3c80*/  FCHK P0, R0, R13 ;  /* 0x0000000d00007302 */ /* 0x000ea20000000000 */
[----:B-1----:R-:W-:-:S04]  /*3c90*/  FFMA R4, -R13, R3, 1 ;  /* 0x3f8000000d047423 */ /* 0x002fc80000000103 */
[----:B------:R-:W-:-:S04]  /*3ca0*/  FFMA R3, R3, R4, R3 ;  /* 0x0000000403037223 */ /* 0x000fc80000000003 */
[----:B------:R-:W-:-:S04]  /*3cb0*/  FFMA R4, R0, R3, RZ ;  /* 0x0000000300047223 */ /* 0x000fc800000000ff */
[----:B------:R-:W-:-:S04]  /*3cc0*/  FFMA R8, -R13, R4, R0 ;  /* 0x000000040d087223 */ /* 0x000fc80000000100 */
[----:B------:R-:W-:Y:S01]  /*3cd0*/  FFMA R3, R3, R8, R4 ;  /* 0x0000000803037223 */ /* 0x000fe20000000004 */
[----:B--2---:R-:W-:Y:S06]  /*3ce0*/  @!P0 BRA `(.L_x_63) ;  /* 0x0000000000108947 */ /* 0x004fec0003800000 */
[----:B------:R-:W-:Y:S01]  /*3cf0*/  IMAD.MOV.U32 R4, RZ, RZ, R13 ;  /* 0x000000ffff047224 */ /* 0x000fe200078e000d */
[----:B------:R-:W-:Y:S02]  /*3d00*/  MOV R3, R0 ;  /* 0x0000000000037202 */ /* 0x000fe40000000f00 */
[----:B------:R-:W-:-:S07]  /*3d10*/  MOV R32, 0x3d30 ;  /* 0x00003d3000207802 */ /* 0x000fce0000000f00 */
[----:B0-----:R-:W-:Y:S05]  /*3d20*/  CALL.REL.NOINC `($__internal_0_$__cuda_sm3x_div_rn_noftz_f32_slowpath) ;  /* 0x0000002000e07944 */ /* 0x001fea0003c00000 */
.L_x_63:
[----:B------:R-:W-:Y:S05]  /*3d30*/  BSYNC.RECONVERGENT B0 ;  /* 0x0000000000007941 */ /* 0x000fea0003800200 */
.L_x_62:
[C---:B------:R-:W-:Y:S01]  /*3d40*/  FMUL R4, R9.reuse, 0.63661974668502807617 ;  /* 0x3f22f98309047820 */ /* 0x040fe20000400000 */
[----:B------:R-:W-:Y:S01]  /*3d50*/  FSETP.GE.AND P0, PT, |R9|, 105615, PT ;  /* 0x47ce47800900780b */ /* 0x000fe20003f06200 */
[----:B------:R-:W-:Y:S01]  /*3d60*/  BSSY.RECONVERGENT B0, `(.L_x_64) ;  /* 0x000003b000007945 */ /* 0x000fe20003800200 */
[----:B------:R-:W-:-:S03]  /*3d70*/  FADD R8, R2, R3 ;  /* 0x0000000302087221 */ /* 0x000fc60000000000 */
[----:B------:R-:W1:Y:S02]  /*3d80*/  F2I.NTZ R4, R4 ;  /* 0x0000000400047305 */ /* 0x000e640000203100 */
[----:B-1----:R-:W-:-:S05]  /*3d90*/  I2FP.F32.S32 R10, R4 ;  /* 0x00000004000a7245 */ /* 0x002fca0000201400 */
[----:B------:R-:W-:-:S04]  /*3da0*/  FFMA R11, R10, -1.5707962512969970703, R9 ;  /* 0xbfc90fda0a0b7823 */ /* 0x000fc80000000009 */
[----:B------:R-:W-:-:S04]  /*3db0*/  FFMA R11, R10, -7.5497894158615963534e-08, R11 ;  /* 0xb3a221680a0b7823 */ /* 0x000fc8000000000b */
[----:B------:R-:W-:Y:S01]  /*3dc0*/  FFMA R10, R10, -5.3903029534742383927e-15, R11 ;  /* 0xa7c234c50a0a7823 */ /* 0x000fe2000000000b */
[----:B------:R-:W-:Y:S06]  /*3dd0*/  @!P0 BRA `(.L_x_65) ;  /* 0x0000000000cc8947 */ /* 0x000fec0003800000 */
[----:B------:R-:W-:-:S13]  /*3de0*/  FSETP.NEU.AND P0, PT, |R9|, +INF , PT ;  /* 0x7f8000000900780b */ /* 0x000fda0003f0d200 */
[----:B------:R-:W-:Y:S01]  /*3df0*/  @!P0 FMUL R10, RZ, R9 ;  /* 0x00000009ff0a8220 */ /* 0x000fe20000400000 */
[----:B------:R-:W-:Y:S01]  /*3e00*/  @!P0 IMAD.MOV.U32 R4, RZ, RZ, RZ ;  /* 0x000000ffff048224 */ /* 0x000fe200078e00ff */
[----:B------:R-:W-:Y:S06]  /*3e10*/  @!P0 BRA `(.L_x_65) ;  /* 0x0000000000bc8947 */ /* 0x000fec0003800000 */
[----:B------:R-:W1:Y:S01]  /*3e20*/  LDC.64 R10, c[0x4][RZ] ;  /* 0x01000000ff0a7b82 */ /* 0x000e620000000a00 */
[----:B------:R-:W-:Y:S01]  /*3e30*/  SHF.L.U32 R3, R9, 0x8, RZ ;  /* 0x0000000809037819 */ /* 0x000fe200000006ff */
[----:B------:R-:W-:Y:S01]  /*3e40*/  IMAD.MOV.U32 R12, RZ, RZ, RZ ;  /* 0x000000ffff0c7224 */ /* 0x000fe200078e00ff */
[----:B------:R-:W-:Y:S01]  /*3e50*/  MOV R4, RZ ;  /* 0x000000ff00047202 */ /* 0x000fe20000000f00 */
[----:B------:R-:W-:Y:S01]  /*3e60*/  UMOV UR4, URZ ;  /* 0x000000ff00047c82 */ /* 0x000fe20008000000 */
[----:B------:R-:W-:-:S07]  /*3e70*/  LOP3.LUT R13, R3, 0x80000000, RZ, 0xfc, !PT ;  /* 0x80000000030d7812 */ /* 0x000fce00078efcff */
.L_x_66:
[----:B-1----:R-:W-:-:S06]  /*3e80*/  IMAD.WIDE.U32 R14, R4, 0x4, R10 ;  /* 0x00000004040e7825 */ /* 0x002fcc00078e000a */
[----:B--2---:R-:W2:Y:S01]  /*3e90*/  LDG.E.CONSTANT R14, desc[UR10][R14.64] ;  /* 0x0000000a0e0e7981 */ /* 0x004ea2000c1e9900 */
[C---:B------:R-:W-:Y:S01]  /*3ea0*/  IMAD R3, R4.reuse, 0x4, R1 ;  /* 0x0000000404037824 */ /* 0x040fe200078e0201 */
[----:B------:R-:W-:-:S04]  /*3eb0*/  IADD3 R4, PT, PT, R4, 0x1, RZ ;  /* 0x0000000104047810 */ /* 0x000fc80007ffe0ff */
[----:B------:R-:W-:Y:S01]  /*3ec0*/  ISETP.NE.AND P0, PT, R4, 0x6, PT ;  /* 0x000000060400780c */ /* 0x000fe20003f05270 */
[----:B--2---:R-:W-:-:S03]  /*3ed0*/  IMAD.WIDE.U32 R16, R14, R13, RZ ;  /* 0x0000000d0e107225 */ /* 0x004fc600078e00ff */
[----:B------:R-:W-:-:S04]  /*3ee0*/  IADD3 R16, P1, PT, R16, R12, RZ ;  /* 0x0000000c10107210 */ /* 0x000fc80007f3e0ff */
[----:B------:R-:W-:Y:S01]  /*3ef0*/  IADD3.X R12, PT, PT, R17, UR4, RZ, P1, !PT ;  /* 0x00000004110c7c10 */ /* 0x000fe20008ffe4ff */
[----:B------:R2:W-:Y:S04]  /*3f00*/  STL [R3], R16 ;  /* 0x0000001003007387 */ /* 0x0005e80000100800 */
[----:B------:R-:W-:Y:S05]  /*3f10*/  @P0 BRA `(.L_x_66) ;  /* 0xfffffffc00d80947 */ /* 0x000fea000383ffff */
[----:B------:R-:W-:Y:S01]  /*3f20*/  SHF.R.U32.HI R10, RZ, 0x17, R9 ;  /* 0x00000017ff0a7819 */ /* 0x000fe20000011609 */
[----:B------:R1:W-:Y:S03]  /*3f30*/  STL [R1+0x18], R12 ;  /* 0x0000180c01007387 */ /* 0x0003e60000100800 */
[C---:B--2---:R-:W-:Y:S02]  /*3f40*/  LOP3.LUT R3, R10.reuse, 0xe0, RZ, 0xc0, !PT ;  /* 0x000000e00a037812 */ /* 0x044fe400078ec0ff */
        /* <DEDUP_REMOVED lines=28> */
.L_x_65:
[----:B------:R-:W-:Y:S05]  /*4110*/  BSYNC.RECONVERGENT B0 ;  /* 0x0000000000007941 */ /* 0x000fea0003800200 */
.L_x_64:
[----:B------:R-:W-:Y:S02]  /*4120*/  IMAD.MOV.U32 R11, RZ, RZ, R10 ;  /* 0x000000ffff0b7224 */ /* 0x000fe400078e000a */
[----:B------:R-:W-:Y:S01]  /*4130*/  HFMA2 R10, -RZ, RZ, 1.0244140625, 0 ;  /* 0x3c190000ff0a7431 */ /* 0x000fe200000001ff */
[----:B------:R-:W-:Y:S01]  /*4140*/  LOP3.LUT R4, R4, 0x1, RZ, 0xc0, !PT ;  /* 0x0000000104047812 */ /* 0x000fe200078ec0ff */
[----:B------:R-:W-:Y:S01]  /*4150*/  BSSY.RECONVERGENT B0, `(.L_x_67) ;  /* 0x0000018000007945 */ /* 0x000fe20003800200 */
        /* <DEDUP_REMOVED lines=23> */
.L_x_68:
[----:B------:R-:W-:Y:S05]  /*42d0*/  BSYNC.RECONVERGENT B0 ;  /* 0x0000000000007941 */ /* 0x000fea0003800200 */
.L_x_67:
[----:B------:R-:W1:Y:S01]  /*42e0*/  S2R R9, SR_CgaCtaId ;  /* 0x0000000000097919 */ /* 0x000e620000008800 */
[----:B------:R-:W-:Y:S01]  /*42f0*/  ISETP.NE.AND P0, PT, R6, RZ, PT ;  /* 0x000000ff0600720c */ /* 0x000fe20003f05270 */
[----:B------:R-:W-:Y:S01]  /*4300*/  FADD R28, R2, R3 ;  /* 0x00000003021c7221 */ /* 0x000fe20000000000 */
[----:B------:R-:W-:Y:S01]  /*4310*/  MOV R4, 0x400 ;  /* 0x0000040000047802 */ /* 0x000fe20000000f00 */
[----:B------:R-:W-:Y:S05]  /*4320*/  WARPSYNC.ALL ;  /* 0x0000000000007948 */ /* 0x000fea0003800000 */
[----:B------:R-:W-:-:S05]  /*4330*/  VIADD R10, R4, 0x400 ;  /* 0x00000400040a7836 */ /* 0x000fca0000000000 */
[C---:B-1----:R-:W-:Y:S02]  /*4340*/  LEA R11, R9.reuse, R10, 0x18 ;  /* 0x0000000a090b7211 */ /* 0x042fe400078ec0ff */
[----:B------:R-:W-:Y:S02]  /*4350*/  @!P0 LEA R9, R9, R4, 0x18 ;  /* 0x0000000409098211 */ /* 0x000fe400078ec0ff */
[----:B------:R-:W-:-:S03]  /*4360*/  LEA R11, R6, R11, 0x2 ;  /* 0x0000000b060b7211 */ /* 0x000fc600078e10ff */
[----:B------:R-:W-:Y:S04]  /*4370*/  @!P0 STS [R9+0x400], R8 ;  /* 0x0004000809008388 */ /* 0x000fe80000000800 */
[----:B------:R1:W-:Y:S01]  /*4380*/  STS [R11+0x4], R28 ;  /* 0x0000041c0b007388 */ /* 0x0003e20000000800 */
[----:B------:R-:W2:Y:S01]  /*4390*/  LDCU.64 UR16, c[0x0][0x398] ;  /* 0x00007300ff1077ac */ /* 0x000ea20008000a00 */
[----:B------:R-:W3:Y:S01]  /*43a0*/  LDCU UR5, c[0x0][0x3ac] ;  /* 0x00007580ff0577ac */ /* 0x000ee20008000800 */
[----:B------:R-:W4:Y:S01]  /*43b0*/  LDCU UR15, c[0x0][0x3c0] ;  /* 0x00007800ff0f77ac */ /* 0x000f220008000800 */
[----:B--2---:R-:W-:Y:S02]  /*43c0*/  UIADD3 UR4, UPT, UPT, -UR17, URZ, URZ ;  /* 0x000000ff11047290 */ /* 0x004fe4000fffe1ff */
[----:B-1----:R-:W1:Y:S01]  /*43d0*/  I2F.F64 R10, UR17 ;  /* 0x00000011000a7d12 */ /* 0x002e620008201c00 */
[----:B------:R-:W-:-:S07]  /*43e0*/  UISETP.NE.AND UP0, UPT, UR16, URZ, UPT ;  /* 0x000000ff1000728c */ /* 0x000fce000bf05270 */
[----:B------:R-:W2:Y:S01]  /*43f0*/  I2F.F64 R8, UR4 ;  /* 0x0000000400087d12 */ /* 0x000ea20008201c00 */
[----:B-1----:R-:W-:-:S07]  /*4400*/  DMUL R10, R10, 0.5 ;  /* 0x3fe000000a0a7828 */ /* 0x002fce0000000000 */
[----:B---3--:R-:W-:Y:S01]  /*4410*/  F2F.F64.F32 R18, UR5 ;  /* 0x0000000500127d10 */ /* 0x008fe20008201800 */
[----:B--2---:R-:W-:-:S07]  /*4420*/  DMUL R8, R8, 0.5 ;  /* 0x3fe0000008087828 */ /* 0x004fce0000000000 */
[----:B----4-:R-:W1:Y:S02]  /*4430*/  F2F.F64.F32 R12, UR15 ;  /* 0x0000000f000c7d10 */ /* 0x010e640008201800 */
[C-C-:B-1----:R-:W-:Y:S02]  /*4440*/  DFMA R10, R18.reuse, R10, R12.reuse ;  /* 0x0000000a120a722b */ /* 0x142fe4000000000c */
[----:B------:R-:W-:Y:S01]  /*4450*/  DFMA R8, R18, R8, R12 ;  /* 0x000000081208722b */ /* 0x000fe2000000000c */
[----:B------:R-:W-:Y:S06]  /*4460*/  BAR.SYNC.DEFER_BLOCKING 0x0 ;  /* 0x0000000000007b1d */ /* 0x000fec0000010000 */
[----:B------:R-:W-:Y:S05]  /*4470*/  BRA.U !UP0, `(.L_x_69) ;  /* 0x0000001908c07547 */ /* 0x000fea000b800000 */
[----:B------:R-:W1:Y:S01]  /*4480*/  LDCU UR4, c[0x0][0x3a4] ;  /* 0x00007480ff0477ac */ /* 0x000e620008000800 */
[----:B------:R-:W2:Y:S01]  /*4490*/  F2F.F32.F64 R9, R8 ;  /* 0x0000000800097310 */ /* 0x000ea20000301000 */
[----:B------:R-:W-:Y:S01]  /*44a0*/  IMAD.MOV.U32 R3, RZ, RZ, RZ ;  /* 0x000000ffff037224 */ /* 0x000fe200078e00ff */
[----:B------:R-:W-:-:S06]  /*44b0*/  MOV R25, RZ ;  /* 0x000000ff00197202 */ /* 0x000fcc0000000f00 */
[----:B------:R-:W-:Y:S01]  /*44c0*/  I2F.F64.U32 R12, UR9 ;  /* 0x00000009000c7d12 */ /* 0x000fe20008201800 */
[----:B--2---:R-:W-:-:S07]  /*44d0*/  FMUL R23, R0, R9 ;  /* 0x0000000900177220 */ /* 0x004fce0000400000 */
[----:B------:R-:W2:Y:S08]  /*44e0*/  F2F.F32.F64 R11, R10 ;  /* 0x0000000a000b7310 */ /* 0x000eb00000301000 */
[----:B-1----:R-:W1:Y:S01]  /*44f0*/  I2F.F64 R14, UR4 ;  /* 0x00000004000e7d12 */ /* 0x002e620008201c00 */
[----:B--2---:R-:W-:-:S07]  /*4500*/  FMUL R24, R0, R11 ;  /* 0x0000000b00187220 */ /* 0x004fce0000400000 */
[----:B------:R2:W3:Y:S01]  /*4510*/  F2F.F64.F32 R16, R9 ;  /* 0x0000000900107310 */ /* 0x0004e20000201800 */
[----:B-1----:R-:W-:-:S11]  /*4520*/  DFMA R14, R14, 0.5, -R12 ;  /* 0x3fe000000e0e782b */ /* 0x002fd6000000080c */
.L_x_110:
[----:B-1----:R-:W1:Y:S01]  /*4530*/  LDC R27, c[0x0][0x398] ;  /* 0x0000e600ff1b7b82 */ /* 0x002e620000000800 */
[----:B------:R-:W-:Y:S01]  /*4540*/  IMAD.IADD R8, R6, 0x1, R3 ;  /* 0x0000000106087824 */ /* 0x000fe200078e0203 */
[----:B------:R-:W-:Y:S05]  /*4550*/  YIELD ;  /* 0x0000000000007946 */ /* 0x000fea0003800000 */
[----:B------:R-:W-:Y:S01]  /*4560*/  BSSY B0, `(.L_x_70) ;  /* 0x000019b000007945 */ /* 0x000fe20003800000 */
[----:B-1----:R-:W-:-:S13]  /*4570*/  ISETP.GE.AND P0, PT, R8, R27, PT ;  /* 0x0000001b0800720c */ /* 0x002fda0003f06270 */
[----:B------:R-:W-:Y:S05]  /*4580*/  @P0 BRA `(.L_x_71) ;  /* 0x0000001800600947 */ /* 0x000fea0003800000 */
[----:B------:R-:W1:Y:S01]  /*4590*/  LDCU UR4, c[0x0][0x3a8] ;  /* 0x00007500ff0477ac */ /* 0x000e620008000800 */
[----:B------:R-:W-:Y:S01]  /*45a0*/  I2F.F64 R20, R27 ;  /* 0x0000001b00147312 */ /* 0x000fe20000201c00 */
[----:B------:R-:W-:Y:S01]  /*45b0*/  BSSY.RECONVERGENT B3, `(.L_x_72) ;  /* 0x0000018000037945 */ /* 0x000fe20003800200 */
[----:B------:R-:W4:Y:S06]  /*45c0*/  LDCU UR5, c[0x0][0x3bc] ;  /* 0x00007780ff0577ac */ /* 0x000f2c0008000800 */
[----:B------:R-:W0:Y:S08]  /*45d0*/  I2F.F64 R12, R8 ;  /* 0x00000008000c7312 */ /* 0x000e300000201c00 */
[----:B-1----:R-:W-:Y:S01]  /*45e0*/  F2F.F64.F32 R10, UR4 ;  /* 0x00000004000a7d10 */ /* 0x002fe20008201800 */
[----:B0-----:R-:W-:-:S07]  /*45f0*/  DFMA R20, R20, -0.5, R12 ;  /* 0xbfe000001414782b */ /* 0x001fce000000000c */
[----:B----4-:R-:W0:Y:S01]  /*4600*/  F2F.F64.F32 R12, UR5 ;  /* 0x00000005000c7d10 */ /* 0x010e220008201800 */
[----:B------:R-:W-:-:S08]  /*4610*/  DADD R20, R20, 0.5 ;  /* 0x3fe0000014147429 */ /* 0x000fd00000000000 */
[----:B0-----:R-:W-:-:S06]  /*4620*/  DFMA R20, R10, R20, R12 ;  /* 0x000000140a14722b */ /* 0x001fcc000000000c */
[----:B--2---:R-:W0:Y:S02]  /*4630*/  F2F.F32.F64 R9, R20 ;  /* 0x0000001400097310 */ /* 0x004e240000301000 */
        /* <DEDUP_REMOVED lines=13> */
[----:B---3--:R-:W-:Y:S05]  /*4710*/  CALL.REL.NOINC `($__internal_0_$__cuda_sm3x_div_rn_noftz_f32_slowpath) ;  /* 0x0000001800647944 */ /* 0x008fea0003c00000 */
[----:B------:R-:W-:-:S07]  /*4720*/  IMAD.MOV.U32 R11, RZ, RZ, R3 ;  /* 0x000000ffff0b7224 */ /* 0x000fce00078e0003 */
.L_x_73:
[----:B------:R-:W-:Y:S05]  /*4730*/  BSYNC.RECONVERGENT B3 ;  /* 0x0000000000037941 */ /* 0x000fea0003800200 */
.L_x_72:
        /* <DEDUP_REMOVED lines=13> */
[----:B---3--:R-:W-:Y:S05]  /*4810*/  CALL.REL.NOINC `($__internal_0_$__cuda_sm3x_div_rn_noftz_f32_slowpath) ;  /* 0x0000001800247944 */ /* 0x008fea0003c00000 */
.L_x_75:
[----:B------:R-:W-:Y:S05]  /*4820*/  BSYNC.RECONVERGENT B3 ;  /* 0x0000000000037941 */ /* 0x000fea0003800200 */
.L_x_74:
        /* <DEDUP_REMOVED lines=13> */
[----:B---3--:R-:W-:Y:S05]  /*4900*/  CALL.REL.NOINC `($__internal_0_$__cuda_sm3x_div_rn_noftz_f32_slowpath) ;  /* 0x0000001400e87944 */ /* 0x008fea0003c00000 */
[----:B------:R-:W-:-:S07]  /*4910*/  MOV R22, R3 ;  /* 0x0000000300167202 */ /* 0x000fce0000000f00 */
.L_x_77:
[----:B------:R-:W-:Y:S05]  /*4920*/  BSYNC.RECONVERGENT B3 ;  /* 0x0000000000037941 */ /* 0x000fea0003800200 */
.L_x_76:
[----:B------:R-:W-:Y:S01]  /*4930*/  IMAD.U32 R12, RZ, RZ, UR6 ;  /* 0x00000006ff0c7e24 */ /* 0x000fe2000f8e00ff */
[----:B------:R-:W-:Y:S01]  /*4940*/  MOV R13, UR7 ;  /* 0x00000007000d7c02 */ /* 0x000fe20008000f00 */
[----:B------:R-:W0:Y:S04]  /*4950*/  LDCU UR4, c[0x0][0x3c4] ;  /* 0x00007880ff0477ac */ /* 0x000e280008000800 */
[----:B------:R-:W0:Y:S02]  /*4960*/  LDG.E.CONSTANT R10, desc[UR10][R12.64] ;  /* 0x0000000a0c0a7981 */ /* 0x000e24000c1e9900 */
[----:B0-----:R-:W-:-:S04]  /*4970*/  FADD R10, R10, UR4 ;  /* 0x000000040a0a7e21 */ /* 0x001fc80008000000 */
        /* <DEDUP_REMOVED lines=12> */
[----:B------:R-:W0:Y:S01]  /*4a40*/  LDCU.64 UR4, c[0x4][URZ] ;  /* 0x01000000ff0477ac */ /* 0x000e220008000a00 */
[----:B------:R-:W-:Y:S01]  /*4a50*/  SHF.L.U32 R12, R10, 0x8, RZ ;  /* 0x000000080a0c7819 */ /* 0x000fe200000006ff */
[----:B------:R-:W-:Y:S01]  /*4a60*/  HFMA2 R33, -RZ, RZ, 0, 0 ;  /* 0x00000000ff217431 */ /* 0x000fe200000001ff */
[----:B------:R-:W-:Y:S01]  /*4a70*/  BSSY.RECONVERGENT B1, `(.L_x_79) ;  /* 0x0000014000017945 */ /* 0x000fe20003800200 */
[----:B------:R-:W-:Y:S01]  /*4a80*/  IMAD.MOV.U32 R3, RZ, RZ, RZ ;  /* 0x000000ffff037224 */ /* 0x000fe200078e00ff */
[----:B------:R-:W-:Y:S01]  /*4a90*/  MOV R4, R1 ;  /* 0x0000000100047202 */ /* 0x000fe20000000f00 */
[----:B------:R-:W-:Y:S01]  /*4aa0*/  IMAD.MOV.U32 R20, RZ, RZ, RZ ;  /* 0x000000ffff147224 */ /* 0x000fe200078e00ff */
[----:B------:R-:W-:Y:S01]  /*4ab0*/  LOP3.LUT R35, R12, 0x80000000, RZ, 0xfc, !PT ;  /* 0x800000000c237812 */ /* 0x000fe200078efcff */
[----:B0-----:R-:W-:Y:S01]  /*4ac0*/  IMAD.U32 R26, RZ, RZ, UR4 ;  /* 0x00000004ff1a7e24 */ /* 0x001fe2000f8e00ff */
[----:B------:R-:W-:-:S07]  /*4ad0*/  MOV R27, UR5 ;  /* 0x00000005001b7c02 */ /* 0x000fce0008000f00 */
.L_x_80:
[----:B------:R-:W-:Y:S01]  /*4ae0*/  IMAD.MOV.U32 R12, RZ, RZ, R26 ;  /* 0x000000ffff0c7224 */ /* 0x000fe200078e001a */
[----:B------:R-:W-:-:S05]  /*4af0*/  MOV R13, R27 ;  /* 0x0000001b000d7202 */ /* 0x000fca0000000f00 */
[----:B------:R-:W2:Y:S01]  /*4b00*/  LDG.E.CONSTANT R12, desc[UR10][R12.64] ;  /* 0x0000000a0c0c7981 */ /* 0x000ea2000c1e9900 */
[----:B------:R-:W-:Y:S01]  /*4b10*/  VIADD R20, R20, 0x1 ;  /* 0x0000000114147836 */ /* 0x000fe20000000000 */
[----:B------:R-:W-:-:S04]  /*4b20*/  IADD3 R26, P2, PT, R26, 0x4, RZ ;  /* 0x000000041a1a7810 */ /* 0x000fc80007f5e0ff */
[----:B------:R-:W-:Y:S01]  /*4b30*/  ISETP.NE.AND P0, PT, R20, 0x6, PT ;  /* 0x000000061400780c */ /* 0x000fe20003f05270 */
[----:B------:R-:W-:Y:S02]  /*4b40*/  IMAD.X R27, RZ, RZ, R27, P2 ;  /* 0x000000ffff1b7224 */ /* 0x000fe400010e061b */
[----:B--2---:R-:W-:-:S03]  /*4b50*/  IMAD.WIDE.U32 R12, R12, R35, RZ ;  /* 0x000000230c0c7225 */ /* 0x004fc600078e00ff */
[----:B------:R-:W-:-:S04]  /*4b60*/  IADD3 R21, P1, PT, R12, R3, RZ ;  /* 0x000000030c157210 */ /* 0x000fc80007f3e0ff */
[----:B------:R-:W-:Y:S01]  /*4b70*/  IADD3.X R3, PT, PT, R13, R33, RZ, P1, !PT ;  /* 0x000000210d037210 */ /* 0x000fe20000ffe4ff */
[----:B------:R0:W-:Y:S02]  /*4b80*/  STL [R4], R21 ;  /* 0x0000001504007387 */ /* 0x0001e40000100800 */
[----:B0-----:R-:W-:Y:S01]  /*4b90*/  IADD3 R4, PT, PT, R4, 0x4, RZ ;  /* 0x0000000404047810 */ /* 0x001fe20007ffe0ff */
[----:B------:R-:W-:Y:S06]  /*4ba0*/  @P0 BRA `(.L_x_80) ;  /* 0xfffffffc00cc0947 */ /* 0x000fec000383ffff */
[----:B------:R-:W-:Y:S05]  /*4bb0*/  BSYNC.RECONVERGENT B1 ;  /* 0x0000000000017941 */ /* 0x000fea0003800200 */
.L_x_79:
        /* <DEDUP_REMOVED lines=9> */
[----:B------:R-:W4:Y:S01]  /*4c50*/  @P0 LDL R12, [R26+0x10] ;  /* 0x000010001a0c0983 */ /* 0x000f220000100800 */
[----:B------:R-:W-:Y:S01]  /*4c60*/  LOP3.LUT R20, R20, 0x1f, RZ, 0xc0, !PT ;  /* 0x0000001f14147812 */ /* 0x000fe200078ec0ff */
[----:B------:R-:W-:Y:S01]  /*4c70*/  UMOV UR4, 0x54442d19 ;  /* 0x54442d1900047882 */ /* 0x000fe20000000000 */
[----:B------:R-:W-:Y:S01]  /*4c80*/  UMOV UR5, 0x3bf921fb ;  /* 0x3bf921fb00057882 */ /* 0x000fe20000000000 */
[----:B------:R-:W-:-:S02]  /*4c90*/  ISETP.GE.AND P1, PT, R10, RZ, PT ;  /* 0x000000ff0a00720c */ /* 0x000fc40003f26270 */
[-C--:B--2---:R-:W-:Y:S02]  /*4ca0*/  @P0 SHF.L.W.U32.HI R4, R13, R20.reuse, R4 ;  /* 0x000000140d040219 */ /* 0x084fe40000010e04 */
[----:B----4-:R-:W-:-:S04]  /*4cb0*/  @P0 SHF.L.W.U32.HI R13, R12, R20, R13 ;  /* 0x000000140c0d0219 */ /* 0x010fc80000010e0d */
[C-C-:B------:R-:W-:Y:S02]  /*4cc0*/  SHF.L.W.U32.HI R21, R13.reuse, 0x2, R4.reuse ;  /* 0x000000020d157819 */ /* 0x140fe40000010e04 */
[----:B------:R-:W-:Y:S02]  /*4cd0*/  SHF.L.U32 R13, R13, 0x2, RZ ;  /* 0x000000020d0d7819 */ /* 0x000fe400000006ff */
[----:B------:R-:W-:Y:S02]  /*4ce0*/  SHF.R.S32.HI R20, RZ, 0x1f, R21 ;  /* 0x0000001fff147819 */ /* 0x000fe40000011415 */
[----:B------:R-:W-:Y:S02]  /*4cf0*/  SHF.R.U32.HI R4, RZ, 0x1e, R4 ;  /* 0x0000001eff047819 */ /* 0x000fe40000011604 */
[C---:B------:R-:W-:Y:S02]  /*4d00*/  LOP3.LUT R12, R20.reuse, R13, RZ, 0x3c, !PT ;  /* 0x0000000d140c7212 */ /* 0x040fe400078e3cff */
[----:B------:R-:W-:-:S02]  /*4d10*/  LOP3.LUT R13, R20, R21, RZ, 0x3c, !PT ;  /* 0x00000015140d7212 */ /* 0x000fc400078e3cff */
[C---:B------:R-:W-:Y:S02]  /*4d20*/  LEA.HI R20, R21.reuse, R4, RZ, 0x1 ;  /* 0x0000000415147211 */ /* 0x040fe400078f08ff */
[----:B------:R-:W-:Y:S02]  /*4d30*/  LOP3.LUT R10, R21, R10, RZ, 0x3c, !PT ;  /* 0x0000000a150a7212 */ /* 0x000fe400078e3cff */
[----:B------:R-:W1:Y:S01]  /*4d40*/  I2F.F64.S64 R12, R12 ;  /* 0x0000000c000c7312 */ /* 0x000e620000301c00 */
[----:B------:R-:W-:Y:S01]  /*4d50*/  IMAD.MOV R4, RZ, RZ, -R20 ;  /* 0x000000ffff047224 */ /* 0x000fe200078e0a14 */
[----:B------:R-:W-:-:S04]  /*4d60*/  ISETP.GE.AND P0, PT, R10, RZ, PT ;  /* 0x000000ff0a00720c */ /* 0x000fc80003f06270 */
[----:B------:R-:W-:Y:S01]  /*4d70*/  @!P1 MOV R20, R4 ;  /* 0x0000000400149202 */ /* 0x000fe20000000f00 */
[----:B-1----:R-:W-:-:S06]  /*4d80*/  DMUL R12, R12, UR4 ;  /* 0x000000040c0c7c28 */ /* 0x002fcc0008000000 */
[----:B0-----:R-:W0:Y:S02]  /*4d90*/  F2F.F32.F64 R3, R12 ;  /* 0x0000000c00037310 */ /* 0x001e240000301000 */
[----:B0-----:R-:W-:-:S07]  /*4da0*/  FSEL R4, -R3, R3, !P0 ;  /* 0x0000000303047208 */ /* 0x001fce0004000100 */
.L_x_78:
[----:B------:R-:W0:Y:S01]  /*4db0*/  MUFU.RCP R13, R0 ;  /* 0x00000000000d7308 */ /* 0x000e220000001000 */
[----:B------:R-:W-:Y:S01]  /*4dc0*/  FADD R3, R2, -R11 ;  /* 0x8000000b02037221 */ /* 0x000fe20000000000 */
[----:B------:R-:W-:Y:S01]  /*4dd0*/  BSSY.RECONVERGENT B3, `(.L_x_81) ;  /* 0x000000d000037945 */ /* 0x000fe20003800200 */
[----:B------:R-:W-:-:S05]  /*4de0*/  IMAD.MOV.U32 R12, RZ, RZ, R4 ;  /* 0x000000ffff0c7224 */ /* 0x000fca00078e0004 */
        /* <DEDUP_REMOVED lines=11> */
.L_x_82:
[----:B------:R-:W-:Y:S05]  /*4ea0*/  BSYNC.RECONVERGENT B3 ;  /* 0x0000000000037941 */ /* 0x000fea0003800200 */
.L_x_81:
[----:B------:R-:W-:Y:S02]  /*4eb0*/  HFMA2 R4, -RZ, RZ, 1.0244140625, 0 ;  /* 0x3c190000ff047431 */ /* 0x000fe400000001ff */
[C---:B------:R-:W-:Y:S01]  /*4ec0*/  FMUL R3, R12.reuse, R12 ;  /* 0x0000000c0c037220 */ /* 0x040fe20000400000 */
[----:B------:R-:W-:Y:S01]  /*4ed0*/  FSETP.NEU.AND P0, PT, |R12|, 0.00049096695147454738617, PT ;  /* 0x3a00b43c0c00780b */ /* 0x000fe20003f0d200 */
[----:B------:R-:W-:Y:S01]  /*4ee0*/  UMOV UR4, 0x3f800000 ;  /* 0x3f80000000047882 */ /* 0x000fe20000000000 */
[----:B------:R-:W-:Y:S01]  /*4ef0*/  LOP3.LUT R20, R20, 0x1, RZ, 0xc0, !PT ;  /* 0x0000000114147812 */ /* 0x000fe200078ec0ff */
[----:B------:R-:W-:Y:S01]  /*4f00*/  IMAD.U32 R27, RZ, RZ, UR4 ;  /* 0x00000004ff1b7e24 */ /* 0x000fe2000f8e00ff */
[----:B------:R-:W-:Y:S02]  /*4f10*/  BSSY.RECONVERGENT B3, `(.L_x_83) ;  /* 0x0000016000037945 */ /* 0x000fe40003800200 */
        /* <DEDUP_REMOVED lines=17> */
[----:B------:R-:W-:Y:S01]  /*5030*/  MOV R4, R12 ;  /* 0x0000000c00047202 */ /* 0x000fe20000000f00 */
[----:B------:R-:W-:Y:S01]  /*5040*/  IMAD.MOV.U32 R3, RZ, RZ, -0x40800000 ;  /* 0xbf800000ff037424 */ /* 0x000fe200078e00ff */
[----:B------:R-:W-:-:S07]  /*5050*/  MOV R32, 0x5070 ;  /* 0x0000507000207802 */ /* 0x000fce0000000f00 */
[----:B---3--:R-:W-:Y:S05]  /*5060*/  CALL.REL.NOINC `($__internal_0_$__cuda_sm3x_div_rn_noftz_f32_slowpath) ;  /* 0x0000001000107944 */ /* 0x008fea0003c00000 */
.L_x_84:
[----:B------:R-:W-:Y:S05]  /*5070*/  BSYNC.RECONVERGENT B3 ;  /* 0x0000000000037941 */ /* 0x000fea0003800200 */
.L_x_83:
[C---:B------:R-:W-:Y:S01]  /*5080*/  FFMA R12, R3.reuse, R13, 1 ;  /* 0x3f800000030c7423 */ /* 0x040fe2000000000d */
[----:B------:R-:W-:Y:S01]  /*5090*/  FADD R3, -R3, R13 ;  /* 0x0000000d03037221 */ /* 0x000fe20000000100 */
[----:B------:R-:W-:Y:S02]  /*50a0*/  BSSY.RECONVERGENT B3, `(.L_x_85) ;  /* 0x000000d000037945 */ /* 0x000fe40003800200 */
        /* <DEDUP_REMOVED lines=12> */
.L_x_86:
[----:B------:R-:W-:Y:S05]  /*5170*/  BSYNC.RECONVERGENT B3 ;  /* 0x0000000000037941 */ /* 0x000fea0003800200 */
.L_x_85:
[----:B------:R-:W0:Y:S01]  /*5180*/  MUFU.RCP R3, |R10| ;  /* 0x4000000a00037308 */ /* 0x000e220000001000 */
[----:B------:R-:W-:Y:S01]  /*5190*/  FSETP.GT.AND P0, PT, |R10|, 1, PT ;  /* 0x3f8000000a00780b */ /* 0x000fe20003f04200 */
[----:B------:R-:W-:Y:S01]  /*51a0*/  HFMA2 R13, -RZ, RZ, 0.890625, -0.00056934356689453125 ;  /* 0x3b2090aaff0d7431 */ /* 0x000fe200000001ff */
[----:B------:R-:W1:Y:S01]  /*51b0*/  LDC R4, c[0x0][0x3b0] ;  /* 0x0000ec00ff047b82 */ /* 0x000e620000000800 */
[----:B------:R-:W-:Y:S01]  /*51c0*/  IMAD.MOV.U32 R20, RZ, RZ, 0x3f6ee581 ;  /* 0x3f6ee581ff147424 */ /* 0x000fe200078e00ff */
[----:B------:R-:W-:Y:S01]  /*51d0*/  BSSY.RECONVERGENT B3, `(.L_x_87) ;  /* 0x000001e000037945 */ /* 0x000fe20003800200 */
[----:B0-----:R-:W-:-:S05]  /*51e0*/  FSEL R3, R3, |R10|, P0 ;  /* 0x4000000a03037208 */ /* 0x001fca0000000000 */
[----:B------:R-:W-:-:S04]  /*51f0*/  FMUL R12, R3, R3 ;  /* 0x00000003030c7220 */ /* 0x000fc80000400000 */
[----:B------:R-:W-:-:S04]  /*5200*/  FFMA R13, R12, R13, -0.014396979473531246185 ;  /* 0xbc6be14f0c0d7423 */ /* 0x000fc8000000000d */
[----:B------:R-:W-:-:S04]  /*5210*/  FFMA R13, R12, R13, 0.039849750697612762451 ;  /* 0x3d23397e0c0d7423 */ /* 0x000fc8000000000d */
[----:B------:R-:W-:-:S04]  /*5220*/  FFMA R13, R12, R13, -0.072529748082160949707 ;  /* 0xbd948a7a0c0d7423 */ /* 0x000fc8000000000d */
[----:B------:R-:W-:-:S04]  /*5230*/  FFMA R13, R12, R13, 0.10518480092287063599 ;  /* 0x3dd76b210c0d7423 */ /* 0x000fc8000000000d */
[----:B------:R-:W-:-:S04]  /*5240*/  FFMA R13, R12, R13, -0.14171802997589111328 ;  /* 0xbe111e880c0d7423 */ /* 0x000fc8000000000d */
[----:B------:R-:W-:-:S04]  /*5250*/  FFMA R13, R12, R13, 0.19988775253295898438 ;  /* 0x3e4caf600c0d7423 */ /* 0x000fc8000000000d */
[----:B------:R-:W-:-:S04]  /*5260*/  FFMA R13, R12, R13, -0.33332940936088562012 ;  /* 0xbeaaaa270c0d7423 */ /* 0x000fc8000000000d */
[----:B------:R-:W-:Y:S02]  /*5270*/  FMUL R12, R12, R13 ;  /* 0x0000000d0c0c7220 */ /* 0x000fe40000400000 */
[----:B-1----:R-:W0:Y:S02]  /*5280*/  MUFU.RCP R13, R4 ;  /* 0x00000004000d7308 */ /* 0x002e240000001000 */
        /* <DEDUP_REMOVED lines=14> */
[----:B------:R-:W-:Y:S02]  /*5370*/  MOV R3, R21 ;  /* 0x0000001500037202 */ /* 0x000fe40000000f00 */
[----:B------:R-:W-:Y:S01]  /*5380*/  MOV R32, 0x53b0 ;  /* 0x000053b000207802 */ /* 0x000fe20000000f00 */
[----:B0-----:R-:W-:-:S07]  /*5390*/  IMAD.U32 R4, RZ, RZ, UR4 ;  /* 0x00000004ff047e24 */ /* 0x001fce000f8e00ff */
[----:B---3--:R-:W-:Y:S05]  /*53a0*/  CALL.REL.NOINC `($__internal_0_$__cuda_sm3x_div_rn_noftz_f32_slowpath) ;  /* 0x0000000c00407944 */ /* 0x008fea0003c00000 */
.L_x_88:
[----:B------:R-:W-:Y:S05]  /*53b0*/  BSYNC.RECONVERGENT B3 ;  /* 0x0000000000037941 */ /* 0x000fea0003800200 */
.L_x_87:
[----:B------:R-:W0:Y:S01]  /*53c0*/  F2F.F64.F32 R12, R3 ;  /* 0x00000003000c7310 */ /* 0x000e220000201800 */
[----:B------:R-:W-:Y:S01]  /*53d0*/  BSSY.RECONVERGENT B3, `(.L_x_89) ;  /* 0x000001c000037945 */ /* 0x000fe20003800200 */
[----:B------:R-:W-:Y:S01]  /*53e0*/  MOV R20, RZ ;  /* 0x000000ff00147202 */ /* 0x000fe20000000f00 */
[----:B------:R-:W-:Y:S01]  /*53f0*/  IMAD.MOV.U32 R27, RZ, RZ, R11 ;  /* 0x000000ffff1b7224 */ /* 0x000fe200078e000b */
[----:B0-----:R-:W-:-:S06]  /*5400*/  DADD R12, R14, R12 ;  /* 0x000000000e0c7229 */ /* 0x001fcc000000000c */
[----:B------:R-:W0:Y:S02]  /*5410*/  F2I.F64.FLOOR R21, R12 ;  /* 0x0000000c00157311 */ /* 0x000e240000305100 */
[----:B0-----:R-:W-:-:S13]  /*5420*/  ISETP.GT.AND P0, PT, R21, -0x1, PT ;  /* 0xffffffff1500780c */ /* 0x001fda0003f04270 */
        /* <DEDUP_REMOVED lines=17> */
[----:B---3--:R-:W-:Y:S05]  /*5540*/  CALL.REL.NOINC `($__internal_0_$__cuda_sm3x_div_rn_noftz_f32_slowpath) ;  /* 0x0000000800d87944 */ /* 0x008fea0003c00000 */
[----:B------:R-:W-:-:S07]  /*5550*/  IMAD.MOV.U32 R4, RZ, RZ, R3 ;  /* 0x000000ffff047224 */ /* 0x000fce00078e0003 */
.L_x_92:
[----:B------:R-:W-:Y:S05]  /*5560*/  BSYNC.RECONVERGENT B4 ;  /* 0x0000000000047941 */ /* 0x000fea0003800200 */
.L_x_91:
[----:B------:R0:W1:Y:S01]  /*5570*/  F2I.FLOOR.NTZ R20, R4 ;  /* 0x0000000400147305 */ /* 0x0000620000207100 */
[----:B------:R-:W-:-:S07]  /*5580*/  HFMA2 R21, -RZ, RZ, 0, 0 ;  /* 0x00000000ff157431 */ /* 0x000fce00000001ff */
.L_x_90:
[----:B------:R-:W-:Y:S05]  /*5590*/  BSYNC.RECONVERGENT B3 ;  /* 0x0000000000037941 */ /* 0x000fea0003800200 */
.L_x_89:
[----:B------:R-:W-:Y:S01]  /*55a0*/  ISETP.GE.AND P0, PT, R21, UR8, PT ;  /* 0x0000000815007c0c */ /* 0x000fe2000bf06270 */
[----:B------:R-:W2:Y:S01]  /*55b0*/  LDCU UR4, c[0x0][0x39c] ;  /* 0x00007380ff0477ac */ /* 0x000ea20008000800 */
[----:B------:R-:W-:Y:S01]  /*55c0*/  BSSY B3, `(.L_x_93) ;  /* 0x000007c000037945 */ /* 0x000fe20003800000 */
[----:B------:R-:W-:-:S10]  /*55d0*/  MOV R26, RZ ;  /* 0x000000ff001a7202 */ /* 0x000fd40000000f00 */
[----:B0-----:R-:W0:Y:S01]  /*55e0*/  @!P0 S2R R4, SR_CgaCtaId ;  /* 0x0000000000048919 */ /* 0x001e220000008800 */
[----:B------:R-:W-:-:S05]  /*55f0*/  @!P0 MOV R3, 0x400 ;  /* 0x0000040000038802 */ /* 0x000fca0000000f00 */
[----:B------:R-:W-:-:S05]  /*5600*/  @!P0 VIADD R3, R3, 0x400 ;  /* 0x0000040003038836 */ /* 0x000fca0000000000 */
[----:B0-----:R-:W-:Y:S01]  /*5610*/  @!P0 LEA R4, R4, R3, 0x18 ;  /* 0x0000000304048211 */ /* 0x001fe200078ec0ff */
[----:B-1----:R-:W-:-:S03]  /*5620*/  VIADD R3, R20, 0x1 ;  /* 0x0000000114037836 */ /* 0x002fc60000000000 */
[----:B------:R-:W-:Y:S02]  /*5630*/  @!P0 LEA R10, R21, R4, 0x2 ;  /* 0x00000004150a8211 */ /* 0x000fe400078e10ff */
[----:B------:R-:W-:-:S03]  /*5640*/  I2FP.F32.S32 R4, R3 ;  /* 0x0000000300047245 */ /* 0x000fc60000201400 */
[----:B------:R0:W1:Y:S01]  /*5650*/  @!P0 LDS R28, [R10+0x4] ;  /* 0x000004000a1c8984 */ /* 0x0000620000000800 */
[----:B--2---:R-:W-:Y:S01]  /*5660*/  ISETP.GE.OR P0, PT, R20, UR4, P0 ;  /* 0x0000000414007c0c */ /* 0x004fe20008706670 */
[----:B------:R-:W-:-:S12]  /*5670*/  FFMA R12, R4, R22, R11 ;  /* 0x00000016040c7223 */ /* 0x000fd8000000000b */
[----:B0-----:R-:W-:Y:S05]  /*5680*/  @P0 BRA `(.L_x_94) ;  /* 0x0000000400bc0947 */ /* 0x001fea0003800000 */
[----:B------:R-:W0:Y:S01]  /*5690*/  I2F.F64 R10, R20 ;  /* 0x00000014000a7312 */ /* 0x000e220000201c00 */
[----:B------:R-:W-:Y:S01]  /*56a0*/  FADD R9, R0, -R9 ;  /* 0x8000000900097221 */ /* 0x000fe20000000000 */
[----:B------:R-:W-:Y:S01]  /*56b0*/  IMAD.MOV.U32 R26, RZ, RZ, RZ ;  /* 0x000000ffff1a7224 */ /* 0x000fe200078e00ff */
[----:B------:R-:W-:Y:S01]  /*56c0*/  I2FP.F32.S32 R8, R8 ;  /* 0x0000000800087245 */ /* 0x000fe20000201400 */
[----:B0-----:R-:W-:-:S08]  /*56d0*/  DADD R10, R10, 0.5 ;  /* 0x3fe000000a0a7429 */ /* 0x001fd00000000000 */
[----:B---3--:R-:W-:-:S06]  /*56e0*/  DFMA R10, R18, R10, R16 ;  /* 0x0000000a120a722b */ /* 0x008fcc0000000010 */
[----:B------:R0:W2:Y:S02]  /*56f0*/  F2F.F32.F64 R13, R10 ;  /* 0x0000000a000d7310 */ /* 0x0000a40000301000 */
[----:B0-----:R-:W-:-:S07]  /*5700*/  FMUL R11, R9, R9 ;  /* 0x00000009090b7220 */ /* 0x001fce0000400000 */
.L_x_106:
[----:B-1----:R-:W-:Y:S01]  /*5710*/  FSETP.GEU.AND P0, PT, R12, R28, PT ;  /* 0x0000001c0c00720b */ /* 0x002fe20003f0e000 */
[----:B------:R-:W-:Y:S05]  /*5720*/  YIELD ;  /* 0x0000000000007946 */ /* 0x000fea0003800000 */
[----:B------:R-:W-:Y:S07]  /*5730*/  BSSY.RECONVERGENT B4, `(.L_x_95) ;  /* 0x0000060000047945 */ /* 0x000fee0003800200 */
[----:B0-----:R-:W-:Y:S05]  /*5740*/  @P0 BRA `(.L_x_96) ;  /* 0x0000000000880947 */ /* 0x001fea0003800000 */
[----:B------:R-:W0:Y:S01]  /*5750*/  LDCU UR4, c[0x0][0x39c] ;  /* 0x00007380ff0477ac */ /* 0x000e220008000800 */
[----:B------:R-:W-:Y:S01]  /*5760*/  LOP3.LUT R3, RZ, R20, RZ, 0x33, !PT ;  /* 0x00000014ff037212 */ /* 0x000fe200078e33ff */
[----:B------:R-:W-:Y:S01]  /*5770*/  IMAD.MOV.U32 R35, RZ, RZ, -0x3e000000 ;  /* 0xc2000000ff237424 */ /* 0x000fe200078e00ff */
[----:B------:R-:W-:Y:S01]  /*5780*/  I2FP.F32.U32 R10, UR13 ;  /* 0x0000000d000a7c45 */ /* 0x000fe20008201000 */
[----:B------:R-:W-:Y:S01]  /*5790*/  UMOV UR5, URZ ;  /* 0x000000ff00057c82 */ /* 0x000fe20008000000 */
[----:B0-----:R-:W-:Y:S01]  /*57a0*/  IADD3 R3, PT, PT, R3, UR4, RZ ;  /* 0x0000000403037c10 */ /* 0x001fe2000fffe0ff */
[----:B------:R-:W0:Y:S03]  /*57b0*/  LDCU UR4, c[0x0][0x388] ;  /* 0x00007100ff0477ac */ /* 0x000e260008000800 */
[----:B------:R-:W-:-:S04]  /*57c0*/  I2FP.F32.S32 R9, R3 ;  /* 0x0000000300097245 */ /* 0x000fc80000201400 */
[----:B0-----:R0:W5:Y:S01]  /*57d0*/  TEX.LL RZ, R10, R8, R35, UR4, 3D, 0x1 ;  /* 0x48ff0423080a7f60 */ /* 0x00116200089e01ff */
[----:B--2---:R-:W-:Y:S01]  /*57e0*/  FADD R4, R2, -R13 ;  /* 0x8000000d02047221 */ /* 0x004fe20000000000 */
[----:B------:R-:W-:Y:S01]  /*57f0*/  FADD R3, R12, -R27 ;  /* 0x8000001b0c037221 */ /* 0x000fe20000000000 */
[----:B------:R-:W-:Y:S02]  /*5800*/  BSSY.RECONVERGENT B5, `(.L_x_97) ;  /* 0x000000f000057945 */ /* 0x000fe40003800200 */
[----:B------:R-:W-:-:S04]  /*5810*/  FFMA R4, R4, R4, R11 ;  /* 0x0000000404047223 */ /* 0x000fc8000000000b */
[----:B------:R-:W1:Y:S02]  /*5820*/  MUFU.RCP R33, R4 ;  /* 0x0000000400217308 */ /* 0x000e640000001000 */
[----:B-1----:R-:W-:-:S04]  /*5830*/  FFMA R32, -R4, R33, 1 ;  /* 0x3f80000004207423 */ /* 0x002fc80000000121 */
[----:B------:R-:W-:Y:S01]  /*5840*/  FFMA R32, R33, R32, R33 ;  /* 0x0000002021207223 */ /* 0x000fe20000000021 */
[----:B0-----:R-:W-:Y:S01]  /*5850*/  MOV R9, R12 ;  /* 0x0000000c00097202 */ /* 0x001fe20000000f00 */
        /* <DEDUP_REMOVED lines=9> */
.L_x_98:
[----:B------:R-:W-:Y:S05]  /*58f0*/  BSYNC.RECONVERGENT B5 ;  /* 0x0000000000057941 */ /* 0x000fea0003800200 */
.L_x_97:
[----:B------:R-:W0:Y:S01]  /*5900*/  LDCU UR4, c[0x0][0x3ac] ;  /* 0x00007580ff0477ac */ /* 0x000e220008000800 */
[----:B------:R-:W-:Y:S01]  /*5910*/  FADD R26, R27, R26 ;  /* 0x0000001a1b1a7221 */ /* 0x000fe20000000000 */
[----:B------:R-:W-:Y:S01]  /*5920*/  IADD3 R20, PT, PT, R20, 0x1, RZ ;  /* 0x0000000114147810 */ /* 0x000fe20007ffe0ff */
[----:B------:R-:W-:Y:S01]  /*5930*/  FADD R12, R12, R22 ;  /* 0x000000160c0c7221 */ /* 0x000fe20000000000 */
[----:B------:R-:W-:Y:S02]  /*5940*/  IMAD.MOV.U32 R27, RZ, RZ, R9 ;  /* 0x000000ffff1b7224 */ /* 0x000fe400078e0009 */
[----:B0-----:R-:W-:Y:S01]  /*5950*/  FADD R13, R13, UR4 ;  /* 0x000000040d0d7e21 */ /* 0x001fe20008000000 */
[----:B------:R-:W-:Y:S06]  /*5960*/  BRA `(.L_x_99) ;  /* 0x0000000000f07947 */ /* 0x000fec0003800000 */
.L_x_96:
[----:B------:R-:W0:Y:S01]  /*5970*/  LDCU UR5, c[0x0][0x39c] ;  /* 0x00007380ff0577ac */ /* 0x000e220008000800 */
[----:B------:R-:W-:Y:S01]  /*5980*/  LOP3.LUT R3, RZ, R20, RZ, 0x33, !PT ;  /* 0x00000014ff037212 */ /* 0x000fe200078e33ff */
[----:B------:R-:W-:Y:S01]  /*5990*/  IMAD.MOV.U32 R35, RZ, RZ, -0x3e000000 ;  /* 0xc2000000ff237424 */ /* 0x000fe200078e00ff */
[----:B------:R-:W-:Y:S01]  /*59a0*/  I2FP.F32.U32 R10, UR13 ;  /* 0x0000000d000a7c45 */ /* 0x000fe20008201000 */
[----:B------:R-:W1:Y:S01]  /*59b0*/  LDCU UR4, c[0x0][0x388] ;  /* 0x00007100ff0477ac */ /* 0x000e620008000800 */
[----:B0-----:R-:W-:Y:S01]  /*59c0*/  IADD3 R3, PT, PT, R3, UR5, RZ ;  /* 0x0000000503037c10 */ /* 0x001fe2000fffe0ff */
[----:B------:R-:W-:-:S03]  /*59d0*/  UMOV UR5, URZ ;  /* 0x000000ff00057c82 */ /* 0x000fc60008000000 */
[----:B------:R-:W-:-:S04]  /*59e0*/  I2FP.F32.S32 R9, R3 ;  /* 0x0000000300097245 */ /* 0x000fc80000201400 */
[----:B-1----:R-:W5:Y:S01]  /*59f0*/  TEX.LL RZ, R10, R8, R35, UR4, 3D, 0x1 ;  /* 0x48ff0423080a7f60 */ /* 0x002f6200089e01ff */
[----:B--2---:R-:W-:Y:S01]  /*5a00*/  FADD R4, R2, -R13 ;  /* 0x8000000d02047221 */ /* 0x004fe20000000000 */
[----:B------:R-:W-:Y:S01]  /*5a10*/  FADD R3, R28, -R27 ;  /* 0x8000001b1c037221 */ /* 0x000fe20000000000 */
[----:B------:R-:W-:Y:S02]  /*5a20*/  BSSY.RECONVERGENT B5, `(.L_x_100) ;  /* 0x000000e000057945 */ /* 0x000fe40003800200 */
[----:B------:R-:W-:-:S04]  /*5a30*/  FFMA R4, R4, R4, R11 ;  /* 0x0000000404047223 */ /* 0x000fc8000000000b */
        /* <DEDUP_REMOVED lines=11> */
[----:B------:R-:W-:-:S07]  /*5af0*/  MOV R27, R3 ;  /* 0x00000003001b7202 */ /* 0x000fce0000000f00 */
.L_x_101:
[----:B------:R-:W-:Y:S05]  /*5b00*/  BSYNC.RECONVERGENT B5 ;  /* 0x0000000000057941 */ /* 0x000fea0003800200 */
.L_x_100:
        /* <DEDUP_REMOVED lines=10> */
[----:B------:R-:W-:Y:S01]  /*5bb0*/  IMAD.MOV.U32 R3, RZ, RZ, R27 ;  /* 0x000000ffff037224 */ /* 0x000fe200078e001b */
[----:B------:R-:W-:Y:S02]  /*5bc0*/  MOV R4, R22 ;  /* 0x0000001600047202 */ /* 0x000fe40000000f00 */
[----:B------:R-:W-:-:S07]  /*5bd0*/  MOV R32, 0x5bf0 ;  /* 0x00005bf000207802 */ /* 0x000fce0000000f00 */
[----:B------:R-:W-:Y:S05]  /*5be0*/  CALL.REL.NOINC `($__internal_0_$__cuda_sm3x_div_rn_noftz_f32_slowpath) ;  /* 0x0000000400307944 */ /* 0x000fea0003c00000 */
.L_x_103:
[----:B------:R-:W-:Y:S05]  /*5bf0*/  BSYNC.RECONVERGENT B5 ;  /* 0x0000000000057941 */ /* 0x000fea0003800200 */
.L_x_102:
[----:B------:R-:W0:Y:S01]  /*5c00*/  S2R R33, SR_CgaCtaId ;  /* 0x0000000000217919 */ /* 0x000e220000008800 */
[----:B------:R-:W-:Y:S01]  /*5c10*/  MOV R10, 0x400 ;  /* 0x00000400000a7802 */ /* 0x000fe20000000f00 */
[----:B------:R-:W-:Y:S01]  /*5c20*/  BSSY.RECONVERGENT B1, `(.L_x_104) ;  /* 0x0000008000017945 */ /* 0x000fe20003800200 */
[----:B------:R-:W-:Y:S02]  /*5c30*/  IMAD.MOV.U32 R4, RZ, RZ, R21 ;  /* 0x000000ffff047224 */ /* 0x000fe400078e0015 */
[----:B0-----:R-:W-:-:S04]  /*5c40*/  LEA R26, R33, R10, 0x18 ;  /* 0x0000000a211a7211 */ /* 0x001fc800078ec0ff */
[----:B------:R-:W-:-:S07]  /*5c50*/  LEA R9, R21, R26, 0x2 ;  /* 0x0000001a15097211 */ /* 0x000fce00078e10ff */
.L_x_105:
[----:B------:R-:W0:Y:S02]  /*5c60*/  LDS R26, [R9] ;  /* 0x00000000091a7984 */ /* 0x000e240000000800 */
[----:B0-----:R-:W-:-:S05]  /*5c70*/  FADD R27, R3, R26 ;  /* 0x0000001a031b7221 */ /* 0x001fca0000000000 */
[----:B------:R-:W0:Y:S02]  /*5c80*/  ATOMS.CAST.SPIN P0, [R9], R26, R27 ;  /* 0x0000001a0900758d */ /* 0x000e24000180001b */
[----:B0-----:R-:W-:Y:S05]  /*5c90*/  @!P0 BRA `(.L_x_105) ;  /* 0xfffffffc00f08947 */ /* 0x001fea000383ffff */
[----:B------:R-:W-:Y:S05]  /*5ca0*/  BSYNC.RECONVERGENT B1 ;  /* 0x0000000000017941 */ /* 0x000fea0003800200 */
.L_x_104:
[----:B------:R-:W-:Y:S01]  /*5cb0*/  VIADD R21, R21, 0x1 ;  /* 0x0000000115157836 */ /* 0x000fe20000000000 */
[----:B------:R-:W-:Y:S01]  /*5cc0*/  MOV R27, R28 ;  /* 0x0000001c001b7202 */ /* 0x000fe20000000f00 */
[----:B------:R-:W-:-:S03]  /*5cd0*/  IMAD.MOV.U32 R26, RZ, RZ, RZ ;  /* 0x000000ffff1a7224 */ /* 0x000fc600078e00ff */
[----:B------:R-:W-:-:S13]  /*5ce0*/  ISETP.GE.AND P0, PT, R21, UR8, PT ;  /* 0x0000000815007c0c */ /* 0x000fda000bf06270 */
[----:B------:R-:W-:-:S04]  /*5cf0*/  @!P0 IADD3 R10, PT, PT, R10, 0x400, RZ ;  /* 0x000004000a0a8810 */ /* 0x000fc80007ffe0ff */
[----:B------:R-:W-:-:S05]  /*5d00*/  @!P0 LEA R3, R33, R10, 0x18 ;  /* 0x0000000a21038211 */ /* 0x000fca00078ec0ff */
[----:B------:R-:W-:-:S05]  /*5d10*/  @!P0 IMAD R3, R4, 0x4, R3 ;  /* 0x0000000404038824 */ /* 0x000fca00078e0203 */
[----:B------:R0:W1:Y:S02]  /*5d20*/  @!P0 LDS R28, [R3+0x8] ;  /* 0x00000800031c8984 */ /* 0x0000640000000800 */
.L_x_99:
[----:B------:R-:W-:Y:S05]  /*5d30*/  BSYNC.RECONVERGENT B4 ;  /* 0x0000000000047941 */ /* 0x000fea0003800200 */
.L_x_95:
[----:B------:R-:W2:Y:S01]  /*5d40*/  LDCU UR4, c[0x0][0x39c] ;  /* 0x00007380ff0477ac */ /* 0x000ea20008000800 */
[----:B------:R-:W-:Y:S02]  /*5d50*/  ISETP.GE.AND P0, PT, R21, UR8, PT ;  /* 0x0000000815007c0c */ /* 0x000fe4000bf06270 */
[----:B--2---:R-:W-:-:S13]  /*5d60*/  ISETP.LT.AND P1, PT, R20, UR4, PT ;  /* 0x0000000414007c0c */ /* 0x004fda000bf21270 */
[----:B------:R-:W-:Y:S05]  /*5d70*/  @!P0 BRA P1, `(.L_x_106) ;  /* 0xfffffff800648947 */ /* 0x000fea000083ffff */
.L_x_94:
[----:B------:R-:W-:Y:S05]  /*5d80*/  BSYNC B3 ;  /* 0x0000000000037941 */ /* 0x000fea0003800000 */
.L_x_93:
[----:B------:R-:W-:-:S13]  /*5d90*/  FSETP.NEU.AND P0, PT, R26, RZ, PT ;  /* 0x000000ff1a00720b */ /* 0x000fda0003f0d000 */
[----:B------:R-:W-:Y:S05]  /*5da0*/  @!P0 BRA `(.L_x_71) ;  /* 0x0000000000588947 */ /* 0x000fea0003800000 */
[----:B0-----:R-:W0:Y:S01]  /*5db0*/  MUFU.RCP R3, R22 ;  /* 0x0000001600037308 */ /* 0x001e220000001000 */
[----:B------:R-:W-:Y:S07]  /*5dc0*/  BSSY.RECONVERGENT B3, `(.L_x_107) ;  /* 0x000000c000037945 */ /* 0x000fee0003800200 */
[----:B------:R-:W2:Y:S01]  /*5dd0*/  FCHK P0, R26, R22 ;  /* 0x000000161a007302 */ /* 0x000ea20000000000 */
[----:B0-----:R-:W-:-:S04]  /*5de0*/  FFMA R4, R3, -R22, 1 ;  /* 0x3f80000003047423 */ /* 0x001fc80000000816 */
[----:B------:R-:W-:-:S04]  /*5df0*/  FFMA R3, R3, R4, R3 ;  /* 0x0000000403037223 */ /* 0x000fc80000000003 */
[----:B------:R-:W-:-:S04]  /*5e00*/  FFMA R9, R3, R26, RZ ;  /* 0x0000001a03097223 */ /* 0x000fc800000000ff */
[----:B------:R-:W-:-:S04]  /*5e10*/  FFMA R4, R9, -R22, R26 ;  /* 0x8000001609047223 */ /* 0x000fc8000000001a */
[----:B------:R-:W-:Y:S01]  /*5e20*/  FFMA R3, R3, R4, R9 ;  /* 0x0000000403037223 */ /* 0x000fe20000000009 */
[----:B--2---:R-:W-:Y:S06]  /*5e30*/  @!P0 BRA `(.L_x_108) ;  /* 0x0000000000108947 */ /* 0x004fec0003800000 */
[----:B------:R-:W-:Y:S01]  /*5e40*/  MOV R3, R26 ;  /* 0x0000001a00037202 */ /* 0x000fe20000000f00 */
[----:B------:R-:W-:Y:S01]  /*5e50*/  IMAD.MOV.U32 R4, RZ, RZ, R22 ;  /* 0x000000ffff047224 */ /* 0x000fe200078e0016 */
[----:B------:R-:W-:-:S07]  /*5e60*/  MOV R32, 0x5e80 ;  /* 0x00005e8000207802 */ /* 0x000fce0000000f00 */
[----:B-1-3--:R-:W-:Y:S05]  /*5e70*/  CALL.REL.NOINC `($__internal_0_$__cuda_sm3x_div_rn_noftz_f32_slowpath) ;  /* 0x00000000008c7944 */ /* 0x00afea0003c00000 */
.L_x_108:
[----:B------:R-:W-:Y:S05]  /*5e80*/  BSYNC.RECONVERGENT B3 ;  /* 0x0000000000037941 */ /* 0x000fea0003800200 */
.L_x_107:
[----:B------:R-:W0:Y:S01]  /*5e90*/  S2UR UR5, SR_CgaCtaId ;  /* 0x00000000000579c3 */ /* 0x000e220000008800 */
[----:B------:R-:W-:Y:S02]  /*5ea0*/  UMOV UR4, 0x400 ;  /* 0x0000040000047882 */ /* 0x000fe40000000000 */
[----:B0-----:R-:W-:-:S06]  /*5eb0*/  ULEA UR4, UR5, UR4, 0x18 ;  /* 0x0000000405047291 */ /* 0x001fcc000f8ec0ff */
[----:B------:R-:W-:-:S07]  /*5ec0*/  LEA R21, R21, UR4, 0x2 ;  /* 0x0000000415157c11 */ /* 0x000fce000f8e10ff */
.L_x_109:
[----:B------:R-:W0:Y:S02]  /*5ed0*/  LDS R8, [R21] ;  /* 0x0000000015087984 */ /* 0x000e240000000800 */
[----:B0-----:R-:W-:-:S05]  /*5ee0*/  FADD R9, R3, R8 ;  /* 0x0000000803097221 */ /* 0x001fca0000000000 */
[----:B------:R-:W0:Y:S02]  /*5ef0*/  ATOMS.CAST.SPIN P0, [R21], R8, R9 ;  /* 0x000000081500758d */ /* 0x000e240001800009 */
[----:B0-----:R-:W-:Y:S05]  /*5f00*/  @!P0 BRA `(.L_x_109) ;  /* 0xfffffffc00f08947 */ /* 0x001fea000383ffff */
.L_x_71:
[----:B------:R-:W-:Y:S05]  /*5f10*/  BSYNC B0 ;  /* 0x0000000000007941 */ /* 0x000fea0003800000 */
.L_x_70:
[----:B------:R-:W4:Y:S01]  /*5f20*/  LDCU UR4, c[0x0][0x398] ;  /* 0x00007300ff0477ac */ /* 0x000f220008000800 */
[----:B------:R-:W-:-:S05]  /*5f30*/  MOV R4, UR14 ;  /* 0x0000000e00047c02 */ /* 0x000fca0008000f00 */
[C---:B0-----:R-:W-:Y:S02]  /*5f40*/  IMAD R3, R25.reuse, R4, UR14 ;  /* 0x0000000e19037e24 */ /* 0x041fe4000f8e0204 */
[----:B------:R-:W-:-:S03]  /*5f50*/  VIADD R25, R25, 0x1 ;  /* 0x0000000119197836 */ /* 0x000fc60000000000 */
[----:B----4-:R-:W-:-:S13]  /*5f60*/  ISETP.GE.U32.AND P0, PT, R3, UR4, PT ;  /* 0x0000000403007c0c */ /* 0x010fda000bf06070 */
[----:B------:R-:W-:Y:S05]  /*5f70*/  @!P0 BRA `(.L_x_110) ;  /* 0xffffffe4006c8947 */ /* 0x000fea000383ffff */
.L_x_69:
[----:B------:R-:W-:Y:S05]  /*5f80*/  WARPSYNC.ALL ;  /* 0x0000000000007948 */ /* 0x000fea0003800000 */
[----:B------:R-:W4:Y:S01]  /*5f90*/  LDCU UR5, c[0x0][0x3a4] ;  /* 0x00007480ff0577ac */ /* 0x000f220008000800 */
[----:B------:R-:W-:Y:S01]  /*5fa0*/  BAR.SYNC.DEFER_BLOCKING 0x0 ;  /* 0x0000000000007b1d */ /* 0x000fe20000010000 */
[----:B----4-:R-:W-:-:S13]  /*5fb0*/  ISETP.GE.AND P0, PT, R5, UR5, PT ;  /* 0x0000000505007c0c */ /* 0x010fda000bf06270 */
[----:B------:R-:W-:Y:S05]  /*5fc0*/  @P0 EXIT ;  /* 0x000000000000094d */ /* 0x000fea0003800000 */
[----:B------:R-:W4:Y:S01]  /*5fd0*/  LDS R0, [R30] ;  /* 0x000000001e007984 */ /* 0x000f220000000800 */
[----:B------:R-:W0:Y:S01]  /*5fe0*/  LDCU UR4, c[0x0][0x3a0] ;  /* 0x00007400ff0477ac */ /* 0x000e220008000800 */
[----:B------:R-:W1:Y:S01]  /*5ff0*/  LDC.64 R2, c[0x0][0x380] ;  /* 0x0000e000ff027b82 */ /* 0x000e620000000a00 */
[----:B------:R-:W-:Y:S02]  /*6000*/  FSETP.GE.AND P0, PT, R31, RZ, PT ;  /* 0x000000ff1f00720b */ /* 0x000fe40003f06000 */
[----:B------:R-:W-:-:S11]  /*6010*/  LOP3.LUT R4, RZ, R5, RZ, 0x33, !PT ;  /* 0x00000005ff047212 */ /* 0x000fd600078e33ff */
[----:B------:R-:W-:Y:S01]  /*6020*/  @!P0 IADD3 R5, PT, PT, R4, UR5, RZ ;  /* 0x0000000504058c10 */ /* 0x000fe2000fffe0ff */
[----:B------:R-:W-:Y:S01]  /*6030*/  IMAD.U32 R4, RZ, RZ, UR5 ;  /* 0x00000005ff047e24 */ /* 0x000fe2000f8e00ff */
[----:B0-----:R-:W-:-:S06]  /*6040*/  UIMAD UR4, UR13, UR4, UR12 ;  /* 0x000000040d0472a4 */ /* 0x001fcc000f8e020c */
[----:B------:R-:W-:-:S04]  /*6050*/  IMAD R5, R4, UR4, R5 ;  /* 0x0000000404057c24 */ /* 0x000fc8000f8e0205 */
[----:B-1----:R-:W-:-:S04]  /*6060*/  IMAD.WIDE R2, R5, 0x4, R2 ;  /* 0x0000000405027825 */ /* 0x002fc800078e0202 */
[----:B----4-:R-:W-:-:S05]  /*6070*/  FMUL R7, R7, R0 ;  /* 0x0000000007077220 */ /* 0x010fca0000400000 */
[----:B------:R-:W-:Y:S04]  /*6080*/  STS [R30], R7 ;  /* 0x000000071e007388 */ /* 0x000fe80000000800 */
[----:B------:R-:W-:Y:S01]  /*6090*/  STG.E desc[UR10][R2.64], R7 ;  /* 0x0000000702007986 */ /* 0x000fe2000c10190a */
[----:B------:R-:W-:Y:S05]  /*60a0*/  EXIT ;  /* 0x000000000000794d */ /* 0x000fea0003800000 */
        .weak           $__internal_0_$__cuda_sm3x_div_rn_noftz_f32_slowpath
        .type           $__internal_0_$__cuda_sm3x_div_rn_noftz_f32_slowpath,@function
        .size           $__internal_0_$__cuda_sm3x_div_rn_noftz_f32_slowpath,(.L_x_687 - $__internal_0_$__cuda_sm3x_div_rn_noftz_f32_slowpath)
$__internal_0_$__cuda_sm3x_div_rn_noftz_f32_slowpath:
[----:B------:R-:W-:Y:S01]  /*60b0*/  SHF.R.U32.HI R10, RZ, 0x17, R4 ;  /* 0x00000017ff0a7819 */ /* 0x000fe20000011604 */
[----:B------:R-:W-:Y:S01]  /*60c0*/  BSSY.RECONVERGENT B1, `(.L_x_111) ;  /* 0x0000063000017945 */ /* 0x000fe20003800200 */
[----:B------:R-:W-:Y:S02]  /*60d0*/  SHF.R.U32.HI R35, RZ, 0x17, R3 ;  /* 0x00000017ff237819 */ /* 0x000fe40000011603 */
[----:B------:R-:W-:Y:S02]  /*60e0*/  LOP3.LUT R10, R10, 0xff, RZ, 0xc0, !PT ;  /* 0x000000ff0a0a7812 */ /* 0x000fe400078ec0ff */
[----:B------:R-:W-:Y:S02]  /*60f0*/  LOP3.LUT R35, R35, 0xff, RZ, 0xc0, !PT ;  /* 0x000000ff23237812 */ /* 0x000fe400078ec0ff */
[----:B------:R-:W-:-:S03]  /*6100*/  IADD3 R36, PT, PT, R10, -0x1, RZ ;  /* 0xffffffff0a247810 */ /* 0x000fc60007ffe0ff */
[----:B------:R-:W-:Y:S01]  /*6110*/  VIADD R34, R35, 0xffffffff ;  /* 0xffffffff23227836 */ /* 0x000fe20000000000 */
[----:B------:R-:W-:-:S04]  /*6120*/  ISETP.GT.U32.AND P0, PT, R36, 0xfd, PT ;  /* 0x000000fd2400780c */ /* 0x000fc80003f04070 */
[----:B------:R-:W-:-:S13]  /*6130*/  ISETP.GT.U32.OR P0, PT, R34, 0xfd, P0 ;  /* 0x000000fd2200780c */ /* 0x000fda0000704470 */
[----:B------:R-:W-:Y:S01]  /*6140*/  @!P0 MOV R33, RZ ;  /* 0x000000ff00218202 */ /* 0x000fe20000000f00 */
[----:B------:R-:W-:Y:S06]  /*6150*/  @!P0 BRA `(.L_x_112) ;  /* 0x00000000005c8947 */ /* 0x000fec0003800000 */
[----:B------:R-:W-:Y:S02]  /*6160*/  FSETP.GTU.FTZ.AND P0, PT, |R3|, +INF , PT ;  /* 0x7f8000000300780b */ /* 0x000fe40003f1c200 */
[----:B------:R-:W-:-:S04]  /*6170*/  FSETP.GTU.FTZ.AND P1, PT, |R4|, +INF , PT ;  /* 0x7f8000000400780b */ /* 0x000fc80003f3c200 */
[----:B------:R-:W-:-:S13]  /*6180*/  PLOP3.LUT P0, PT, P0, P1, PT, 0xf8, 0x8f ;  /* 0x00000000008f781c */ /* 0x000fda0000703f70 */
[----:B------:R-:W-:Y:S05]  /*6190*/  @P0 BRA `(.L_x_113) ;  /* 0x0000000400500947 */ /* 0x000fea0003800000 */
[----:B------:R-:W-:-:S13]  /*61a0*/  LOP3.LUT P0, RZ, R4, 0x7fffffff, R3, 0xc8, !PT ;  /* 0x7fffffff04ff7812 */ /* 0x000fda000780c803 */
[----:B------:R-:W-:Y:S05]  /*61b0*/  @!P0 BRA `(.L_x_114) ;  /* 0x0000000400408947 */ /* 0x000fea0003800000 */
[C---:B------:R-:W-:Y:S02]  /*61c0*/  FSETP.NEU.FTZ.AND P2, PT, |R3|.reuse, +INF , PT ;  /* 0x7f8000000300780b */ /* 0x040fe40003f5d200 */
[----:B------:R-:W-:Y:S02]  /*61d0*/  FSETP.NEU.FTZ.AND P1, PT, |R4|, +INF , PT ;  /* 0x7f8000000400780b */ /* 0x000fe40003f3d200 */
[----:B------:R-:W-:-:S11]  /*61e0*/  FSETP.NEU.FTZ.AND P0, PT, |R3|, +INF , PT ;  /* 0x7f8000000300780b */ /* 0x000fd60003f1d200 */
[----:B------:R-:W-:Y:S05]  /*61f0*/  @!P1 BRA !P2, `(.L_x_114) ;  /* 0x0000000400309947 */ /* 0x000fea0005000000 */
[----:B------:R-:W-:-:S04]  /*6200*/  LOP3.LUT P2, RZ, R3, 0x7fffffff, RZ, 0xc0, !PT ;  /* 0x7fffffff03ff7812 */ /* 0x000fc8000784c0ff */
[----:B------:R-:W-:-:S13]  /*6210*/  PLOP3.LUT P1, PT, P1, P2, PT, 0x2f, 0xf2 ;  /* 0x0000000000f2781c */ /* 0x000fda0000f24577 */
[----:B------:R-:W-:Y:S05]  /*6220*/  @P1 BRA `(.L_x_115) ;  /* 0x00000004001c1947 */ /* 0x000fea0003800000 */
[----:B------:R-:W-:-:S04]  /*6230*/  LOP3.LUT P1, RZ, R4, 0x7fffffff, RZ, 0xc0, !PT ;  /* 0x7fffffff04ff7812 */ /* 0x000fc8000782c0ff */
[----:B------:R-:W-:-:S13]  /*6240*/  PLOP3.LUT P0, PT, P0, P1, PT, 0x2f, 0xf2 ;  /* 0x0000000000f2781c */ /* 0x000fda0000702577 */
[----:B------:R-:W-:Y:S05]  /*6250*/  @P0 BRA `(.L_x_116) ;  /* 0x0000000400040947 */ /* 0x000fea0003800000 */
[----:B------:R-:W-:Y:S02]  /*6260*/  ISETP.GE.AND P0, PT, R34, RZ, PT ;  /* 0x000000ff2200720c */ /* 0x000fe40003f06270 */
[----:B------:R-:W-:-:S11]  /*6270*/  ISETP.GE.AND P1, PT, R36, RZ, PT ;  /* 0x000000ff2400720c */ /* 0x000fd60003f26270 */
[----:B------:R-:W-:Y:S01]  /*6280*/  @P0 IMAD.MOV.U32 R33, RZ, RZ, RZ ;  /* 0x000000ffff210224 */ /* 0x000fe200078e00ff */
[----:B------:R-:W-:Y:S01]  /*6290*/  @!P0 MOV R33, 0xffffffc0 ;  /* 0xffffffc000218802 */ /* 0x000fe20000000f00 */
[----:B------:R-:W-:Y:S01]  /*62a0*/  @!P0 FFMA R3, R3, 1.84467440737095516160e+19, RZ ;  /* 0x5f80000003038823 */ /* 0x000fe200000000ff */
[----:B------:R-:W-:-:S03]  /*62b0*/  @!P1 FFMA R4, R4, 1.84467440737095516160e+19, RZ ;  /* 0x5f80000004049823 */ /* 0x000fc600000000ff */
[----:B------:R-:W-:-:S07]  /*62c0*/  @!P1 VIADD R33, R33, 0x40 ;  /* 0x0000004021219836 */ /* 0x000fce0000000000 */
.L_x_112:
[----:B------:R-:W-:Y:S01]  /*62d0*/  LEA R34, R10, 0xc0800000, 0x17 ;  /* 0xc08000000a227811 */ /* 0x000fe200078eb8ff */
[----:B------:R-:W-:Y:S01]  /*62e0*/  VIADD R35, R35, 0xffffff81 ;  /* 0xffffff8123237836 */ /* 0x000fe20000000000 */
[----:B------:R-:W-:Y:S02]  /*62f0*/  BSSY.RECONVERGENT B2, `(.L_x_117) ;  /* 0x0000035000027945 */ /* 0x000fe40003800200 */
[----:B------:R-:W-:Y:S01]  /*6300*/  IADD3 R4, PT, PT, -R34, R4, RZ ;  /* 0x0000000422047210 */ /* 0x000fe20007ffe1ff */
[C---:B------:R-:W-:Y:S01]  /*6310*/  IMAD R3, R35.reuse, -0x800000, R3 ;  /* 0xff80000023037824 */ /* 0x040fe200078e0203 */
[----:B------:R-:W-:Y:S02]  /*6320*/  IADD3 R35, PT, PT, R35, 0x7f, -R10 ;  /* 0x0000007f23237810 */ /* 0x000fe40007ffe80a */
[----:B------:R0:W1:Y:S02]  /*6330*/  MUFU.RCP R34, R4 ;  /* 0x0000000400227308 */ /* 0x0000640000001000 */
[----:B------:R-:W-:Y:S01]  /*6340*/  IADD3 R35, PT, PT, R35, R33, RZ ;  /* 0x0000002123237210 */ /* 0x000fe20007ffe0ff */
[----:B0-----:R-:W-:-:S04]  /*6350*/  FADD.FTZ R4, -R4, -RZ ;  /* 0x800000ff04047221 */ /* 0x001fc80000010100 */
[----:B-1----:R-:W-:-:S04]  /*6360*/  FFMA R36, R34, R4, 1 ;  /* 0x3f80000022247423 */ /* 0x002fc80000000004 */
[----:B------:R-:W-:-:S04]  /*6370*/  FFMA R34, R34, R36, R34 ;  /* 0x0000002422227223 */ /* 0x000fc80000000022 */
[----:B------:R-:W-:-:S04]  /*6380*/  FFMA R36, R3, R34, RZ ;  /* 0x0000002203247223 */ /* 0x000fc800000000ff */
[----:B------:R-:W-:-:S04]  /*6390*/  FFMA R10, R4, R36, R3 ;  /* 0x00000024040a7223 */ /* 0x000fc80000000003 */
[----:B------:R-:W-:-:S04]  /*63a0*/  FFMA R10, R34, R10, R36 ;  /* 0x0000000a220a7223 */ /* 0x000fc80000000024 */
[----:B------:R-:W-:-:S04]  /*63b0*/  FFMA R3, R4, R10, R3 ;  /* 0x0000000a04037223 */ /* 0x000fc80000000003 */
[----:B------:R-:W-:-:S05]  /*63c0*/  FFMA R4, R34, R3, R10 ;  /* 0x0000000322047223 */ /* 0x000fca000000000a */
[----:B------:R-:W-:-:S04]  /*63d0*/  SHF.R.U32.HI R33, RZ, 0x17, R4 ;  /* 0x00000017ff217819 */ /* 0x000fc80000011604 */
[----:B------:R-:W-:-:S05]  /*63e0*/  LOP3.LUT R33, R33, 0xff, RZ, 0xc0, !PT ;  /* 0x000000ff21217812 */ /* 0x000fca00078ec0ff */
[----:B------:R-:W-:-:S05]  /*63f0*/  IMAD.IADD R33, R33, 0x1, R35 ;  /* 0x0000000121217824 */ /* 0x000fca00078e0223 */
[----:B------:R-:W-:-:S04]  /*6400*/  IADD3 R36, PT, PT, R33, -0x1, RZ ;  /* 0xffffffff21247810 */ /* 0x000fc80007ffe0ff */
[----:B------:R-:W-:-:S13]  /*6410*/  ISETP.GE.U32.AND P0, PT, R36, 0xfe, PT ;  /* 0x000000fe2400780c */ /* 0x000fda0003f06070 */
[----:B------:R-:W-:Y:S05]  /*6420*/  @!P0 BRA `(.L_x_118) ;  /* 0x0000000000808947 */ /* 0x000fea0003800000 */
[----:B------:R-:W-:-:S13]  /*6430*/  ISETP.GT.AND P0, PT, R33, 0xfe, PT ;  /* 0x000000fe2100780c */ /* 0x000fda0003f04270 */
[----:B------:R-:W-:Y:S05]  /*6440*/  @P0 BRA `(.L_x_119) ;  /* 0x00000000006c0947 */ /* 0x000fea0003800000 */
[----:B------:R-:W-:-:S13]  /*6450*/  ISETP.GE.AND P0, PT, R33, 0x1, PT ;  /* 0x000000012100780c */ /* 0x000fda0003f06270 */
[----:B------:R-:W-:Y:S05]  /*6460*/  @P0 BRA `(.L_x_120) ;  /* 0x0000000000740947 */ /* 0x000fea0003800000 */
[----:B------:R-:W-:Y:S02]  /*6470*/  ISETP.GE.AND P0, PT, R33, -0x18, PT ;  /* 0xffffffe82100780c */ /* 0x000fe40003f06270 */
[----:B------:R-:W-:-:S11]  /*6480*/  LOP3.LUT R4, R4, 0x80000000, RZ, 0xc0, !PT ;  /* 0x8000000004047812 */ /* 0x000fd600078ec0ff */
[----:B------:R-:W-:Y:S05]  /*6490*/  @!P0 BRA `(.L_x_120) ;  /* 0x0000000000688947 */ /* 0x000fea0003800000 */
[CCC-:B------:R-:W-:Y:S01]  /*64a0*/  FFMA.RZ R35, R34.reuse, R3.reuse, R10.reuse ;  /* 0x0000000322237223 */ /* 0x1c0fe2000000c00a */
[CCC-:B------:R-:W-:Y:S01]  /*64b0*/  FFMA.RP R36, R34.reuse, R3.reuse, R10.reuse ;  /* 0x0000000322247223 */ /* 0x1c0fe2000000800a */
[----:B------:R-:W-:Y:S01]  /*64c0*/  FFMA.RM R3, R34, R3, R10 ;  /* 0x0000000322037223 */ /* 0x000fe2000000400a */
[----:B------:R-:W-:Y:S02]  /*64d0*/  ISETP.NE.AND P2, PT, R33, RZ, PT ;  /* 0x000000ff2100720c */ /* 0x000fe40003f45270 */
[----:B------:R-:W-:Y:S02]  /*64e0*/  LOP3.LUT R35, R35, 0x7fffff, RZ, 0xc0, !PT ;  /* 0x007fffff23237812 */ /* 0x000fe400078ec0ff */
[----:B------:R-:W-:Y:S01]  /*64f0*/  FSETP.NEU.FTZ.AND P0, PT, R36, R3, PT ;  /* 0x000000032400720b */ /* 0x000fe20003f1d000 */
[----:B------:R-:W-:Y:S01]  /*6500*/  VIADD R3, R33, 0x20 ;  /* 0x0000002021037836 */ /* 0x000fe20000000000 */
[----:B------:R-:W-:Y:S02]  /*6510*/  LOP3.LUT R35, R35, 0x800000, RZ, 0xfc, !PT ;  /* 0x0080000023237812 */ /* 0x000fe400078efcff */
[----:B------:R-:W-:-:S02]  /*6520*/  ISETP.NE.AND P1, PT, R33, RZ, PT ;  /* 0x000000ff2100720c */ /* 0x000fc40003f25270 */
[----:B------:R-:W-:Y:S02]  /*6530*/  IADD3 R33, PT, PT, -R33, RZ, RZ ;  /* 0x000000ff21217210 */ /* 0x000fe40007ffe1ff */
[----:B------:R-:W-:Y:S02]  /*6540*/  SHF.L.U32 R3, R35, R3, RZ ;  /* 0x0000000323037219 */ /* 0x000fe400000006ff */
[----:B------:R-:W-:Y:S02]  /*6550*/  SEL R33, R33, RZ, P2 ;  /* 0x000000ff21217207 */ /* 0x000fe40001000000 */
[----:B------:R-:W-:Y:S02]  /*6560*/  ISETP.NE.AND P1, PT, R3, RZ, P1 ;  /* 0x000000ff0300720c */ /* 0x000fe40000f25270 */
[----:B------:R-:W-:Y:S02]  /*6570*/  SHF.R.U32.HI R35, RZ, R33, R35 ;  /* 0x00000021ff237219 */ /* 0x000fe40000011623 */
[----:B------:R-:W-:-:S02]  /*6580*/  PLOP3.LUT P0, PT, P0, P1, PT, 0xf8, 0x8f ;  /* 0x00000000008f781c */ /* 0x000fc40000703f70 */
[----:B------:R-:W-:Y:S02]  /*6590*/  SHF.R.U32.HI R10, RZ, 0x1, R35 ;  /* 0x00000001ff0a7819 */ /* 0x000fe40000011623 */
[----:B------:R-:W-:-:S04]  /*65a0*/  SEL R3, RZ, 0x1, !P0 ;  /* 0x00000001ff037807 */ /* 0x000fc80004000000 */
[----:B------:R-:W-:-:S04]  /*65b0*/  LOP3.LUT R3, R3, 0x1, R10, 0xf8, !PT ;  /* 0x0000000103037812 */ /* 0x000fc800078ef80a */
[----:B------:R-:W-:-:S05]  /*65c0*/  LOP3.LUT R3, R3, R35, RZ, 0xc0, !PT ;  /* 0x0000002303037212 */ /* 0x000fca00078ec0ff */
[----:B------:R-:W-:-:S05]  /*65d0*/  IMAD.IADD R3, R10, 0x1, R3 ;  /* 0x000000010a037824 */ /* 0x000fca00078e0203 */
[----:B------:R-:W-:Y:S01]  /*65e0*/  LOP3.LUT R4, R3, R4, RZ, 0xfc, !PT ;  /* 0x0000000403047212 */ /* 0x000fe200078efcff */
[----:B------:R-:W-:Y:S06]  /*65f0*/  BRA `(.L_x_120) ;  /* 0x0000000000107947 */ /* 0x000fec0003800000 */
.L_x_119:
[----:B------:R-:W-:-:S04]  /*6600*/  LOP3.LUT R4, R4, 0x80000000, RZ, 0xc0, !PT ;  /* 0x8000000004047812 */ /* 0x000fc800078ec0ff */
[----:B------:R-:W-:Y:S01]  /*6610*/  LOP3.LUT R4, R4, 0x7f800000, RZ, 0xfc, !PT ;  /* 0x7f80000004047812 */ /* 0x000fe200078efcff */
[----:B------:R-:W-:Y:S06]  /*6620*/  BRA `(.L_x_120) ;  /* 0x0000000000047947 */ /* 0x000fec0003800000 */
.L_x_118:
[----:B------:R-:W-:-:S07]  /*6630*/  LEA R4, R35, R4, 0x17 ;  /* 0x0000000423047211 */ /* 0x000fce00078eb8ff */
.L_x_120:
[----:B------:R-:W-:Y:S05]  /*6640*/  BSYNC.RECONVERGENT B2 ;  /* 0x0000000000027941 */ /* 0x000fea0003800200 */
.L_x_117:
[----:B------:R-:W-:Y:S01]  /*6650*/  IMAD.MOV.U32 R3, RZ, RZ, R4 ;  /* 0x000000ffff037224 */ /* 0x000fe200078e0004 */
[----:B------:R-:W-:Y:S06]  /*6660*/  BRA `(.L_x_121) ;  /* 0x0000000000207947 */ /* 0x000fec0003800000 */
.L_x_116:
[----:B------:R-:W-:-:S04]  /*6670*/  LOP3.LUT R3, R4, 0x80000000, R3, 0x48, !PT ;  /* 0x8000000004037812 */ /* 0x000fc800078e4803 */
[----:B------:R-:W-:Y:S01]  /*6680*/  LOP3.LUT R3, R3, 0x7f800000, RZ, 0xfc, !PT ;  /* 0x7f80000003037812 */ /* 0x000fe200078efcff */
[----:B------:R-:W-:Y:S06]  /*6690*/  BRA `(.L_x_121) ;  /* 0x0000000000147947 */ /* 0x000fec0003800000 */
.L_x_115:
[----:B------:R-:W-:Y:S01]  /*66a0*/  LOP3.LUT R3, R4, 0x80000000, R3, 0x48, !PT ;  /* 0x8000000004037812 */ /* 0x000fe200078e4803 */
[----:B------:R-:W-:Y:S06]  /*66b0*/  BRA `(.L_x_121) ;  /* 0x00000000000c7947 */ /* 0x000fec0003800000 */
.L_x_114:
[----:B------:R-:W0:Y:S01]  /*66c0*/  MUFU.RSQ R3, -QNAN ;  /* 0xffc0000000037908 */ /* 0x000e220000001400 */
[----:B------:R-:W-:Y:S05]  /*66d0*/  BRA `(.L_x_121) ;  /* 0x0000000000047947 */ /* 0x000fea0003800000 */
.L_x_113:
[----:B------:R-:W-:-:S07]  /*66e0*/  FADD.FTZ R3, R3, R4 ;  /* 0x0000000403037221 */ /* 0x000fce0000010000 */
.L_x_121:
[----:B------:R-:W-:Y:S05]  /*66f0*/  BSYNC.RECONVERGENT B1 ;  /* 0x0000000000017941 */ /* 0x000fea0003800200 */
.L_x_111:
[----:B------:R-:W-:-:S04]  /*6700*/  HFMA2 R33, -RZ, RZ, 0, 0 ;  /* 0x00000000ff217431 */ /* 0x000fc800000001ff */
[----:B0-----:R-:W-:Y:S05]  /*6710*/  RET.REL.NODEC R32 `(_Z34BackProjTransFanArcDisCUDA2dKernelILb1EEvPfyPKfiiiiffffffff) ;  /* 0xffffff9820387950 */ /* 0x001fea0003c3ffff */
.L_x_122:
[----:B------:R-:W-:-:S00]  /*6720*/  BRA `(.L_x_122) ;  /* 0xfffffffc00fc7947 */ /* 0x000fc0000383ffff */
[----:B------:R-:W-:-:S00]  /*6730*/  NOP ;  /* 0x0000000000007918 */ /* 0x000fc00000000000 */
        /* <DEDUP_REMOVED lines=12> */
.L_x_687:


//--------------------- .text._Z29BackProjFanArcDisCUDA2dKernelILb1EEvPfPKfS2_iiiiffffffff --------------------------
	.section	.text._Z29BackProjFanArcDisCUDA2dKernelILb1EEvPfPKfS2_iiiiffffffff,"ax",@progbits
	.align	128
        .global         _Z29BackProjFanArcDisCUDA2dKernelILb1EEvPfPKfS2_iiiiffffffff
        .type           _Z29BackProjFanArcDisCUDA2dKernelILb1EEvPfPKfS2_iiiiffffffff,@function
        .size           _Z29BackProjFanArcDisCUDA2dKernelILb1EEvPfPKfS2_iiiiffffffff,(.L_x_688 - _Z29BackProjFanArcDisCUDA2dKernelILb1EEvPfPKfS2_iiiiffffffff)
        .other          _Z29BackProjFanArcDisCUDA2dKernelILb1EEvPfPKfS2_iiiiffffffff,@"STO_CUDA_ENTRY STV_DEFAULT"
_Z29BackProjFanArcDisCUDA2dKernelILb1EEvPfPKfS2_iiiiffffffff:
.text._Z29BackProjFanArcDisCUDA2dKernelILb1EEvPfPKfS2_iiiiffffffff:
        /* <DEDUP_REMOVED lines=12> */
[----:B0-----:R-:W5:Y:S01]  /*00c0*/  LDG.E.CONSTANT R11, desc[UR10][R2.64] ;  /* 0x0000000a020b7981 */ /* 0x001f62000c1e9900 */
[----:B--2---:R-:W-:Y:S01]  /*00d0*/  UIMAD UR9, UR9, UR12, URZ ;  /* 0x0000000c090972a4 */ /* 0x004fe2000f8e02ff */
[----:B------:R-:W0:Y:S03]  /*00e0*/  S2UR UR13, SR_CTAID.X ;  /* 0x00000000000d79c3 */ /* 0x000e260000002500 */
[----:B------:R-:W-:Y:S02]  /*00f0*/  UIADD3 UR4, UPT, UPT, UR9, UR12, URZ ;  /* 0x0000000c09047290 */ /* 0x000fe4000fffe0ff */
[----:B----4-:R-:W-:Y:S02]  /*0100*/  UIADD3 UR8, UPT, UPT, -UR9, UR16, URZ ;  /* 0x0000001009087290 */ /* 0x010fe4000fffe1ff */
[----:B---3--:R-:W-:Y:S01]  /*0110*/  VIADD R10, R14, UR9 ;  /* 0x000000090e0a7c36 */ /* 0x008fe20008000000 */
[----:B------:R-:W-:-:S04]  /*0120*/  UISETP.GT.U32.AND UP0, UPT, UR4, UR16, UPT ;  /* 0x000000100400728c */ /* 0x000fc8000bf04070 */
[----:B------:R-:W-:Y:S01]  /*0130*/  USEL UR8, UR8, UR12, UP0 ;  /* 0x0000000c08087287 */ /* 0x000fe20008000000 */
[C---:B-----5:R-:W-:Y:S01]  /*0140*/  FMUL R0, R11.reuse, 0.63661974668502807617 ;  /* 0x3f22f9830b007820 */ /* 0x060fe20000400000 */
[----:B------:R-:W-:-:S05]  /*0150*/  FSETP.GE.AND P0, PT, |R11|, 105615, PT ;  /* 0x47ce47800b00780b */ /* 0x000fca0003f06200 */
[----:B------:R-:W1:Y:S02]  /*0160*/  F2I.NTZ R0, R0 ;  /* 0x0000000000007305 */ /* 0x000e640000203100 */
[----:B-1----:R-:W-:Y:S01]  /*0170*/  I2FP.F32.S32 R8, R0 ;  /* 0x0000000000087245 */ /* 0x002fe20000201400 */
[----:B------:R-:W-:-:S04]  /*0180*/  IMAD.MOV.U32 R12, RZ, RZ, R0 ;  /* 0x000000ffff0c7224 */ /* 0x000fc800078e0000 */
[----:B------:R-:W-:-:S04]  /*0190*/  FFMA R5, R8, -1.5707962512969970703, R11 ;  /* 0xbfc90fda08057823 */ /* 0x000fc8000000000b */
[----:B------:R-:W-:-:S04]  /*01a0*/  FFMA R5, R8, -7.5497894158615963534e-08, R5 ;  /* 0xb3a2216808057823 */ /* 0x000fc80000000005 */
[----:B------:R-:W-:-:S05]  /*01b0*/  FFMA R8, R8, -5.3903029534742383927e-15, R5 ;  /* 0xa7c234c508087823 */ /* 0x000fca0000000005 */
        /* <DEDUP_REMOVED lines=13> */
.L_x_124:
        /* <DEDUP_REMOVED lines=37> */
[----:B------:R-:W0:Y:S01]  /*04e0*/  I2F.F64.S64 R6, R6 ;  /* 0x0000000600067312 */ /* 0x000e220000301c00 */
[----:B------:R-:W-:Y:S02]  /*04f0*/  ISETP.GE.AND P2, PT, R2, RZ, PT ;  /* 0x000000ff0200720c */ /* 0x000fe40003f46270 */
[----:B------:R-:W-:-:S05]  /*0500*/  IADD3 R2, PT, PT, -R0, RZ, RZ ;  /* 0x000000ff00027210 */ /* 0x000fca0007ffe1ff */
[----:B------:R-:W-:Y:S01]  /*0510*/  @!P1 IMAD.MOV.U32 R0, RZ, RZ, R2 ;  /* 0x000000ffff009224 */ /* 0x000fe200078e0002 */
[----:B0-----:R-:W-:-:S10]  /*0520*/  DMUL R4, R6, UR4 ;  /* 0x0000000406047c28 */ /* 0x001fd40008000000 */
[----:B------:R-:W0:Y:S02]  /*0530*/  F2F.F32.F64 R4, R4 ;  /* 0x0000000400047310 */ /* 0x000e240000301000 */
[----:B0-----:R-:W-:-:S07]  /*0540*/  FSEL R2, -R4, R4, !P2 ;  /* 0x0000000404027208 */ /* 0x001fce0005000100 */
.L_x_123:
[----:B------:R-:W-:Y:S02]  /*0550*/  IMAD.MOV.U32 R5, RZ, RZ, 0x37cbac00 ;  /* 0x37cbac00ff057424 */ /* 0x000fe400078e00ff */
[----:B------:R-:W-:Y:S01]  /*0560*/  FMUL R3, R2, R2 ;  /* 0x0000000202037220 */ /* 0x000fe20000400000 */
[C---:B------:R-:W-:Y:S01]  /*0570*/  LOP3.LUT R6, R0.reuse, 0x1, RZ, 0xc0, !PT ;  /* 0x0000000100067812 */ /* 0x040fe200078ec0ff */
[----:B------:R-:W-:Y:S01]  /*0580*/  IMAD.MOV.U32 R9, RZ, RZ, 0x3effffff ;  /* 0x3effffffff097424 */ /* 0x000fe200078e00ff */
[----:B------:R-:W-:Y:S01]  /*0590*/  LOP3.LUT P2, RZ, R0, 0x2, RZ, 0xc0, !PT ;  /* 0x0000000200ff7812 */ /* 0x000fe2000784c0ff */
[----:B------:R-:W-:Y:S01]  /*05a0*/  FFMA R4, R3, R5, -0.0013887860113754868507 ;  /* 0xbab607ed03047423 */ /* 0x000fe20000000005 */
[----:B------:R-:W-:Y:S02]  /*05b0*/  ISETP.NE.U32.AND P1, PT, R6, 0x1, PT ;  /* 0x000000010600780c */ /* 0x000fe40003f25070 */
[----:B------:R-:W-:Y:S02]  /*05c0*/  MOV R6, 0x3d2aaabb ;  /* 0x3d2aaabb00067802 */ /* 0x000fe40000000f00 */
        /* <DEDUP_REMOVED lines=16> */
[----:B------:R-:W-:Y:S01]  /*06d0*/  MOV R0, R1 ;  /* 0x0000000100007202 */ /* 0x000fe20000000f00 */
[----:B------:R-:W-:Y:S01]  /*06e0*/  IMAD.MOV.U32 R13, RZ, RZ, RZ ;  /* 0x000000ffff0d7224 */ /* 0x000fe200078e00ff */
[----:B------:R-:W-:Y:S01]  /*06f0*/  LOP3.LUT R15, R2, 0x80000000, RZ, 0xfc, !PT ;  /* 0x80000000020f7812 */ /* 0x000fe200078efcff */
[----:B------:R-:W0:Y:S01]  /*0700*/  LDCU.64 UR14, c[0x4][URZ] ;  /* 0x01000000ff0e77ac */ /* 0x000e220008000a00 */
[----:B------:R-:W-:-:S05]  /*0710*/  UMOV UR4, URZ ;  /* 0x000000ff00047c82 */ /* 0x000fca0008000000 */
.L_x_126:
[----:B0-----:R-:W-:Y:S02]  /*0720*/  IMAD.U32 R8, RZ, RZ, UR14 ;  /* 0x0000000eff087e24 */ /* 0x001fe4000f8e00ff */
        /* <DEDUP_REMOVED lines=28> */
[C---:B------:R-:W-:Y:S02]  /*08f0*/  SHF.L.W.U32.HI R2, R3.reuse, 0x2, R0 ;  /* 0x0000000203027819 */ /* 0x040fe40000010e00 */
[----:B------:R-:W-:Y:S02]  /*0900*/  SHF.L.U32 R3, R3, 0x2, RZ ;  /* 0x0000000203037819 */ /* 0x000fe400000006ff */
[----:B------:R-:W-:-:S04]  /*0910*/  SHF.R.S32.HI R4, RZ, 0x1f, R2 ;  /* 0x0000001fff047819 */ /* 0x000fc80000011402 */
[C---:B------:R-:W-:Y:S02]  /*0920*/  LOP3.LUT R8, R4.reuse, R3, RZ, 0x3c, !PT ;  /* 0x0000000304087212 */ /* 0x040fe400078e3cff */
[----:B------:R-:W-:Y:S02]  /*0930*/  LOP3.LUT R9, R4, R2, RZ, 0x3c, !PT ;  /* 0x0000000204097212 */ /* 0x000fe400078e3cff */
[----:B------:R-:W-:Y:S02]  /*0940*/  SHF.R.U32.HI R3, RZ, 0x1e, R0 ;  /* 0x0000001eff037819 */ /* 0x000fe40000011600 */
[C---:B------:R-:W-:Y:S02]  /*0950*/  LOP3.LUT R0, R2.reuse, R11, RZ, 0x3c, !PT ;  /* 0x0000000b02007212 */ /* 0x040fe400078e3cff */
[----:B------:R-:W0:Y:S01]  /*0960*/  I2F.F64.S64 R8, R8 ;  /* 0x0000000800087312 */ /* 0x000e220000301c00 */
[----:B------:R-:W-:Y:S02]  /*0970*/  LEA.HI R12, R2, R3, RZ, 0x1 ;  /* 0x00000003020c7211 */ /* 0x000fe400078f08ff */
[----:B------:R-:W-:-:S03]  /*0980*/  ISETP.GE.AND P0, PT, R0, RZ, PT ;  /* 0x000000ff0000720c */ /* 0x000fc60003f06270 */
[----:B------:R-:W-:-:S04]  /*0990*/  IMAD.MOV R0, RZ, RZ, -R12 ;  /* 0x000000ffff007224 */ /* 0x000fc800078e0a0c */
[----:B------:R-:W-:Y:S01]  /*09a0*/  @!P1 IMAD.MOV.U32 R12, RZ, RZ, R0 ;  /* 0x000000ffff0c9224 */ /* 0x000fe200078e0000 */
[----:B0-----:R-:W-:-:S10]  /*09b0*/  DMUL R6, R8, UR4 ;  /* 0x0000000408067c28 */ /* 0x001fd40008000000 */
[----:B------:R-:W0:Y:S02]  /*09c0*/  F2F.F32.F64 R6, R6 ;  /* 0x0000000600067310 */ /* 0x000e240000301000 */
[----:B0-----:R-:W-:-:S07]  /*09d0*/  FSEL R8, -R6, R6, !P0 ;  /* 0x0000000606087208 */ /* 0x001fce0004000100 */
.L_x_125:
[----:B------:R-:W-:Y:S01]  /*09e0*/  FMUL R2, R8, R8 ;  /* 0x0000000808027220 */ /* 0x000fe20000400000 */
[----:B------:R-:W-:Y:S01]  /*09f0*/  LOP3.LUT R0, R12, 0x1, RZ, 0xc0, !PT ;  /* 0x000000010c007812 */ /* 0x000fe200078ec0ff */
[----:B------:R-:W-:Y:S01]  /*0a00*/  IMAD.MOV.U32 R6, RZ, RZ, 0x3e2aaaa8 ;  /* 0x3e2aaaa8ff067424 */ /* 0x000fe200078e00ff */
[----:B------:R-:W-:Y:S01]  /*0a10*/  MOV R3, 0x3c0885e4 ;  /* 0x3c0885e400037802 */ /* 0x000fe20000000f00 */
[----:B------:R-:W-:Y:S01]  /*0a20*/  FFMA R5, R2, R5, -0.0013887860113754868507 ;  /* 0xbab607ed02057423 */ /* 0x000fe20000000005 */
[----:B------:R-:W-:Y:S01]  /*0a30*/  ISETP.NE.U32.AND P0, PT, R0, 0x1, PT ;  /* 0x000000010000780c */ /* 0x000fe20003f05070 */
[----:B------:R-:W-:-:S03]  /*0a40*/  VIADD R12, R12, 0x1 ;  /* 0x000000010c0c7836 */ /* 0x000fc60000000000 */
[----:B------:R-:W-:Y:S02]  /*0a50*/  FSEL R5, R5, -0.00019574658654164522886, P0 ;  /* 0xb94d415305057808 */ /* 0x000fe40000000000 */
[----:B------:R-:W-:Y:S02]  /*0a60*/  FSEL R3, R3, 0.041666727513074874878, !P0 ;  /* 0x3d2aaabb03037808 */ /* 0x000fe40004000000 */
[----:B------:R-:W-:Y:S02]  /*0a70*/  FSEL R6, -R6, -0.4999999701976776123, !P0 ;  /* 0xbeffffff06067808 */ /* 0x000fe40004000100 */
[----:B------:R-:W-:Y:S01]  /*0a80*/  LOP3.LUT P1, RZ, R12, 0x2, RZ, 0xc0, !PT ;  /* 0x000000020cff7812 */ /* 0x000fe2000782c0ff */
[----:B------:R-:W-:Y:S01]  /*0a90*/  FFMA R3, R2, R5, R3 ;  /* 0x0000000502037223 */ /* 0x000fe20000000003 */
[----:B------:R-:W-:Y:S01]  /*0aa0*/  FSEL R0, R8, 1, !P0 ;  /* 0x3f80000008007808 */ /* 0x000fe20004000000 */
[----:B------:R-:W0:Y:S02]  /*0ab0*/  LDC.64 R4, c[0x0][0x3b0] ;  /* 0x0000ec00ff047b82 */ /* 0x000e240000000a00 */
[----:B------:R-:W-:-:S02]  /*0ac0*/  FFMA R6, R2, R3, R6 ;  /* 0x0000000302067223 */ /* 0x000fc40000000006 */
[----:B------:R-:W-:-:S04]  /*0ad0*/  FFMA R3, R2, R0, RZ ;  /* 0x0000000002037223 */ /* 0x000fc800000000ff */
[----:B------:R-:W-:-:S04]  /*0ae0*/  FFMA R8, R3, R6, R0 ;  /* 0x0000000603087223 */ /* 0x000fc80000000000 */
[----:B------:R-:W-:-:S04]  /*0af0*/  @P1 FADD R8, RZ, -R8 ;  /* 0x80000008ff081221 */ /* 0x000fc80000000000 */
[----:B------:R-:W-:-:S05]  /*0b00*/  FMUL R0, R8, R8 ;  /* 0x0000000808007220 */ /* 0x000fca0000400000 */
[----:B------:R-:W-:Y:S01]  /*0b10*/  FSETP.GT.AND P0, PT, R0, 0.5, PT ;  /* 0x3f0000000000780b */ /* 0x000fe20003f04000 */
[-C--:B0-----:R-:W-:Y:S01]  /*0b20*/  FMUL R3, R16, -R5.reuse ;  /* 0x8000000510037220 */ /* 0x081fe20000400000 */
[----:B------:R-:W-:Y:S01]  /*0b30*/  FMUL R2, R5, R4 ;  /* 0x0000000405027220 */ /* 0x000fe20000400000 */
[----:B------:R-:W-:-:S10]  /*0b40*/  FMUL R0, R8, R5 ;  /* 0x0000000508007220 */ /* 0x000fd40000400000 */
[----:B------:R-:W-:Y:S05]  /*0b50*/  @!P0 BRA `(.L_x_127) ;  /* 0x0000002800648947 */ /* 0x000fea0003800000 */
[----:B------:R-:W-:Y:S01]  /*0b60*/  ISETP.GE.AND P1, PT, R10, UR16, PT ;  /* 0x000000100a007c0c */ /* 0x000fe2000bf26270 */
[----:B------:R-:W0:Y:S01]  /*0b70*/  S2R R12, SR_CTAID.Y ;  /* 0x00000000000c7919 */ /* 0x000e220000002600 */
[----:B------:R-:W-:-:S11]  /*0b80*/  FSETP.GE.AND P0, PT, R8, RZ, PT ;  /* 0x000000ff0800720b */ /* 0x000fd60003f06000 */
[----:B------:R-:W0:Y:S01]  /*0b90*/  @!P1 LDC R9, c[0x0][0x3a0] ;  /* 0x0000e800ff099b82 */ /* 0x000e220000000800 */
[----:B------:R-:W-:-:S04]  /*0ba0*/  @!P1 LOP3.LUT R5, RZ, R10, RZ, 0x33, !PT ;  /* 0x0000000aff059212 */ /* 0x000fc800078e33ff */
[----:B------:R-:W-:-:S03]  /*0bb0*/  @!P1 IADD3 R5, PT, PT, R5, UR16, RZ ;  /* 0x0000001005059c10 */ /* 0x000fc6000fffe0ff */
[----:B------:R-:W1:Y:S01]  /*0bc0*/  @P0 LDC R18, c[0x0][0x3c4] ;  /* 0x0000f100ff120b82 */ /* 0x000e620000000800 */
[----:B------:R-:W-:Y:S01]  /*0bd0*/  @!P1 SEL R5, R10, R5, P0 ;  /* 0x000000050a059207 */ /* 0x000fe20000000000 */
[----:B------:R-:W-:Y:S06]  /*0be0*/  @P0 I2F.F64.U32 R26, UR9 ;  /* 0x00000009001a0d12 */ /* 0x000fec0008201800 */
[----:B------:R-:W2:Y:S01]  /*0bf0*/  @!P1 LDC.64 R6, c[0x0][0x388] ;  /* 0x0000e200ff069b82 */ /* 0x000ea20000000a00 */
[----:B0-----:R-:W-:-:S07]  /*0c00*/  @!P1 IMAD R8, R9, UR13, R12 ;  /* 0x0000000d09089c24 */ /* 0x001fce000f8e020c */
[----:B------:R-:W0:Y:S01]  /*0c10*/  S2UR UR5, SR_CgaCtaId ;  /* 0x00000000000579c3 */ /* 0x000e220000008800 */
[----:B------:R-:W-:Y:S02]  /*0c20*/  @!P1 IMAD R5, R8, UR16, R5 ;  /* 0x0000001008059c24 */ /* 0x000fe4000f8e0205 */
[----:B------:R-:W3:Y:S01]  /*0c30*/  @P0 I2F.F64 R8, UR16 ;  /* 0x0000001000080d12 */ /* 0x000ee20008201c00 */
[----:B------:R-:W-:-:S07]  /*0c40*/  @P0 VIADD R30, R10, 0x1 ;  /* 0x000000010a1e0836 */ /* 0x000fce0000000000 */
[----:B------:R-:W-:Y:S01]  /*0c50*/  @P0 F2F.F64.F32 R20, R4 ;  /* 0x0000000400140310 */ /* 0x000fe20000201800 */
[----:B------:R-:W-:Y:S01]  /*0c60*/  UMOV UR4, 0x400 ;  /* 0x0000040000047882 */ /* 0x000fe20000000000 */
[----:B--2---:R-:W-:-:S06]  /*0c70*/  @!P1 IMAD.WIDE R6, R5, 0x4, R6 ;  /* 0x0000000405069825 */ /* 0x004fcc00078e0206 */
[----:B-1----:R-:W1:Y:S01]  /*0c80*/  @P0 F2F.F64.F32 R18, R18 ;  /* 0x0000001200120310 */ /* 0x002e620000201800 */
[----:B---3--:R-:W-:-:S07]  /*0c90*/  @P0 DFMA R22, R8, -0.5, R26 ;  /* 0xbfe000000816082b */ /* 0x008fce000000001a */
[----:B------:R-:W2:Y:S08]  /*0ca0*/  @P0 I2F.F64.U32 R30, R30 ;  /* 0x0000001e001e0312 */ /* 0x000eb00000201800 */
[----:B------:R-:W3:Y:S01]  /*0cb0*/  @P0 F2F.F64.F32 R12, R11 ;  /* 0x0000000b000c0310 */ /* 0x000ee20000201800 */
[----:B-1----:R-:W-:Y:S01]  /*0cc0*/  @P0 DFMA R28, R22, R20, R18 ;  /* 0x00000014161c022b */ /* 0x002fe20000000012 */
[----:B------:R-:W-:Y:S01]  /*0cd0*/  @!P1 IMAD.U32 R16, RZ, RZ, UR4 ;  /* 0x00000004ff109e24 */ /* 0x000fe2000f8e00ff */
[----:B0-----:R-:W-:Y:S01]  /*0ce0*/  @!P1 MOV R15, UR5 ;  /* 0x00000005000f9c02 */ /* 0x001fe20008000f00 */
[----:B------:R0:W5:Y:S01]  /*0cf0*/  @!P1 LDG.E.CONSTANT R5, desc[UR10][R6.64] ;  /* 0x0000000a06059981 */ /* 0x000162000c1e9900 */
[----:B------:R-:W-:Y:S01]  /*0d00*/  BSSY.RECONVERGENT B0, `(.L_x_128) ;  /* 0x0000015000007945 */ /* 0x000fe20003800200 */
[----:B------:R-:W-:Y:S01]  /*0d10*/  @P0 IMAD.MOV.U32 R24, RZ, RZ, 0x3f800000 ;  /* 0x3f800000ff180424 */ /* 0x000fe200078e00ff */
[----:B--2---:R-:W-:Y:S01]  /*0d20*/  @P0 DFMA R22, R8, -0.5, R30 ;  /* 0xbfe000000816082b */ /* 0x004fe2000000001e */
[----:B0-----:R-:W-:Y:S01]  /*0d30*/  @!P1 LEA R7, R15, R16, 0x18 ;  /* 0x000000100f079211 */ /* 0x001fe200078ec0ff */
[----:B------:R-:W-:Y:S01]  /*0d40*/  @P1 IMAD.U32 R16, RZ, RZ, UR4 ;  /* 0x00000004ff101e24 */ /* 0x000fe2000f8e00ff */
[----:B------:R-:W-:Y:S01]  /*0d50*/  @P1 MOV R15, UR5 ;  /* 0x00000005000f1c02 */ /* 0x000fe20008000f00 */
[----:B---3--:R-:W-:Y:S01]  /*0d60*/  @P0 DADD R28, R28, R12 ;  /* 0x000000001c1c0229 */ /* 0x008fe2000000000c */
[----:B------:R-:W-:Y:S10]  /*0d70*/  @P0 BRA `(.L_x_129) ;  /* 0x0000000000340947 */ /* 0x000ff40003800000 */
[----:B------:R-:W0:Y:S01]  /*0d80*/  LDCU UR4, c[0x0][0x3c4] ;  /* 0x00007880ff0477ac */ /* 0x000e220008000800 */
[----:B------:R-:W-:Y:S08]  /*0d90*/  I2F.F64 R8, UR16 ;  /* 0x0000001000087d12 */ /* 0x000ff00008201c00 */
[----:B------:R-:W1:Y:S08]  /*0da0*/  I2F.F64.U32 R26, UR9 ;  /* 0x00000009001a7d12 */ /* 0x000e700008201800 */
[----:B------:R-:W-:Y:S01]  /*0db0*/  F2F.F64.F32 R20, R4 ;  /* 0x0000000400147310 */ /* 0x000fe20000201800 */
[----:B-1----:R-:W-:-:S07]  /*0dc0*/  DFMA R22, R8, 0.5, -R26 ;  /* 0x3fe000000816782b */ /* 0x002fce000000081a */
[----:B0-----:R-:W0:Y:S08]  /*0dd0*/  F2F.F64.F32 R18, UR4 ;  /* 0x0000000400127d10 */ /* 0x001e300008201800 */
[----:B------:R-:W1:Y:S01]  /*0de0*/  I2F.F64.U32 R24, R10 ;  /* 0x0000000a00187312 */ /* 0x000e620000201800 */
[----:B0-----:R-:W-:-:S07]  /*0df0*/  DFMA R28, R20, R22, R18 ;  /* 0x00000016141c722b */ /* 0x001fce0000000012 */
[----:B------:R-:W0:Y:S01]  /*0e00*/  F2F.F64.F32 R12, R11 ;  /* 0x0000000b000c7310 */ /* 0x000e220000201800 */
[----:B-1----:R-:W-:Y:S02]  /*0e10*/  DFMA R24, R8, 0.5, -R24 ;  /* 0x3fe000000818782b */ /* 0x002fe40000000818 */
[----:B0-----:R-:W-:-:S06]  /*0e20*/  DADD R28, R12, R28 ;  /* 0x000000000c1c7229 */ /* 0x001fcc000000001c */
[----:B------:R-:W-:Y:S01]  /*0e30*/  DADD R22, R24, -1 ;  /* 0xbff0000018167429 */ /* 0x000fe20000000000 */
[----:B------:R-:W-:-:S10]  /*0e40*/  IMAD.MOV.U32 R24, RZ, RZ, -0x40800000 ;  /* 0xbf800000ff187424 */ /* 0x000fd400078e00ff */
.L_x_129:
[----:B------:R-:W-:Y:S05]  /*0e50*/  BSYNC.RECONVERGENT B0 ;  /* 0x0000000000007941 */ /* 0x000fea0003800200 */
.L_x_128:
[----:B------:R-:W0:Y:S01]  /*0e60*/  F2F.F32.F64 R17, R28 ;  /* 0x0000001c00117310 */ /* 0x000e220000301000 */
[----:B------:R-:W-:Y:S01]  /*0e70*/  @!P1 IMAD R4, R14, 0x4, R7 ;  /* 0x000000040e049824 */ /* 0x000fe200078e0207 */
[----:B------:R-:W-:Y:S01]  /*0e80*/  @P1 LEA R7, R15, R16, 0x18 ;  /* 0x000000100f071211 */ /* 0x000fe200078ec0ff */
[----:B-----5:R-:W-:Y:S01]  /*0e90*/  @!P1 FMUL R5, R2, R5 ;  /* 0x0000000502059220 */ /* 0x020fe20000400000 */
[----:B------:R-:W-:Y:S01]  /*0ea0*/  DFMA R22, R22, R20, R18 ;  /* 0x000000141616722b */ /* 0x000fe20000000012 */
[----:B------:R-:W-:Y:S01]  /*0eb0*/  BSSY.RECONVERGENT B0, `(.L_x_130) ;  /* 0x0000045000007945 */ /* 0x000fe20003800200 */
[----:B------:R-:W-:Y:S02]  /*0ec0*/  @P1 LEA R10, R14, R7, 0x2 ;  /* 0x000000070e0a1211 */ /* 0x000fe400078e10ff */
[----:B------:R1:W-:Y:S04]  /*0ed0*/  @!P1 STS [R4], R5 ;  /* 0x0000000504009388 */ /* 0x0003e80000000800 */
[----:B------:R1:W-:Y:S01]  /*0ee0*/  @P1 STS [R10], RZ ;  /* 0x000000ff0a001388 */ /* 0x0003e20000000800 */
[----:B------:R-:W-:Y:S01]  /*0ef0*/  DADD R22, R12, R22 ;  /* 0x000000000c167229 */ /* 0x000fe20000000016 */
[C---:B0-----:R-:W-:Y:S01]  /*0f00*/  FMUL R6, R17.reuse, 0.63661974668502807617 ;  /* 0x3f22f98311067820 */ /* 0x041fe20000400000 */
[----:B------:R-:W-:-:S04]  /*0f10*/  FSETP.GE.AND P0, PT, |R17|, 105615, PT ;  /* 0x47ce47801100780b */ /* 0x000fc80003f06200 */
[----:B------:R1:W0:Y:S08]  /*0f20*/  F2F.F32.F64 R11, R22 ;  /* 0x00000016000b7310 */ /* 0x0002300000301000 */
[----:B------:R-:W2:Y:S02]  /*0f30*/  F2I.NTZ R6, R6 ;  /* 0x0000000600067305 */ /* 0x000ea40000203100 */
[----:B--2---:R-:W-:-:S05]  /*0f40*/  I2FP.F32.S32 R2, R6 ;  /* 0x0000000600027245 */ /* 0x004fca0000201400 */
[----:B------:R-:W-:-:S04]  /*0f50*/  FFMA R13, R2, -1.5707962512969970703, R17 ;  /* 0xbfc90fda020d7823 */ /* 0x000fc80000000011 */
[----:B------:R-:W-:-:S04]  /*0f60*/  FFMA R13, R2, -7.5497894158615963534e-08, R13 ;  /* 0xb3a22168020d7823 */ /* 0x000fc8000000000d */
[----:B------:R-:W-:Y:S01]  /*0f70*/  FFMA R2, R2, -5.3903029534742383927e-15, R13 ;  /* 0xa7c234c502027823 */ /* 0x000fe2000000000d */
[----:B01----:R-:W-:Y:S06]  /*0f80*/  @!P0 BRA `(.L_x_131) ;  /* 0x0000000000dc8947 */ /* 0x003fec0003800000 */
[----:B------:R-:W-:-:S13]  /*0f90*/  FSETP.NEU.AND P0, PT, |R17|, +INF , PT ;  /* 0x7f8000001100780b */ /* 0x000fda0003f0d200 */
[----:B------:R-:W-:Y:S01]  /*0fa0*/  @!P0 FMUL R2, RZ, R17 ;  /* 0x00000011ff028220 */ /* 0x000fe20000400000 */
[----:B------:R-:W-:Y:S01]  /*0fb0*/  @!P0 IMAD.MOV.U32 R6, RZ, RZ, RZ ;  /* 0x000000ffff068224 */ /* 0x000fe200078e00ff */
[----:B------:R-:W-:Y:S06]  /*0fc0*/  @!P0 BRA `(.L_x_131) ;  /* 0x0000000000cc8947 */ /* 0x000fec0003800000 */
[----:B------:R-:W-:Y:S01]  /*0fd0*/  SHF.L.U32 R4, R17, 0x8, RZ ;  /* 0x0000000811047819 */ /* 0x000fe200000006ff */
[----:B------:R-:W-:Y:S01]  /*0fe0*/  IMAD.MOV.U32 R10, RZ, RZ, RZ ;  /* 0x000000ffff0a7224 */ /* 0x000fe200078e00ff */
[----:B------:R-:W-:Y:S01]  /*0ff0*/  MOV R2, R1 ;  /* 0x0000000100027202 */ /* 0x000fe20000000f00 */
[----:B------:R-:W0:Y:S01]  /*1000*/  LDCU.64 UR14, c[0x4][URZ] ;  /* 0x01000000ff0e77ac */ /* 0x000e220008000a00 */
[----:B------:R-:W-:Y:S01]  /*1010*/  LOP3.LUT R21, R4, 0x80000000, RZ, 0xfc, !PT ;  /* 0x8000000004157812 */ /* 0x000fe200078efcff */
[----:B------:R-:W-:Y:S01]  /*1020*/  UMOV UR5, URZ ;  /* 0x000000ff00057c82 */ /* 0x000fe20008000000 */
[----:B------:R-:W-:-:S05]  /*1030*/  UMOV UR4, URZ ;  /* 0x000000ff00047c82 */ /* 0x000fca0008000000 */
.L_x_132:
[----:B0-----:R-:W-:Y:S01]  /*1040*/  IMAD.U32 R12, RZ, RZ, UR14 ;  /* 0x0000000eff0c7e24 */ /* 0x001fe2000f8e00ff */
        /* <DEDUP_REMOVED lines=28> */
[C---:B------:R-:W-:Y:S01]  /*1210*/  SHF.L.W.U32.HI R4, R5.reuse, 0x2, R2 ;  /* 0x0000000205047819 */ /* 0x040fe20000010e02 */
[----:B------:R-:W-:-:S03]  /*1220*/  IMAD.SHL.U32 R5, R5, 0x4, RZ ;  /* 0x0000000405057824 */ /* 0x000fc600078e00ff */
[----:B------:R-:W-:Y:S02]  /*1230*/  SHF.R.S32.HI R6, RZ, 0x1f, R4 ;  /* 0x0000001fff067819 */ /* 0x000fe40000011404 */
[----:B------:R-:W-:Y:S02]  /*1240*/  LOP3.LUT R17, R4, R17, RZ, 0x3c, !PT ;  /* 0x0000001104117212 */ /* 0x000fe400078e3cff */
[C---:B------:R-:W-:Y:S02]  /*1250*/  LOP3.LUT R12, R6.reuse, R5, RZ, 0x3c, !PT ;  /* 0x00000005060c7212 */ /* 0x040fe400078e3cff */
[----:B------:R-:W-:Y:S02]  /*1260*/  LOP3.LUT R13, R6, R4, RZ, 0x3c, !PT ;  /* 0x00000004060d7212 */ /* 0x000fe400078e3cff */
[----:B------:R-:W-:Y:S02]  /*1270*/  SHF.R.U32.HI R5, RZ, 0x1e, R2 ;  /* 0x0000001eff057819 */ /* 0x000fe40000011602 */
[----:B------:R-:W-:-:S02]  /*1280*/  ISETP.GE.AND P1, PT, R17, RZ, PT ;  /* 0x000000ff1100720c */ /* 0x000fc40003f26270 */
[----:B------:R-:W1:Y:S01]  /*1290*/  I2F.F64.S64 R12, R12 ;  /* 0x0000000c000c7312 */ /* 0x000e620000301c00 */
[----:B------:R-:W-:-:S04]  /*12a0*/  LEA.HI R6, R4, R5, RZ, 0x1 ;  /* 0x0000000504067211 */ /* 0x000fc800078f08ff */
[----:B------:R-:W-:-:S05]  /*12b0*/  IADD3 R2, PT, PT, -R6, RZ, RZ ;  /* 0x000000ff06027210 */ /* 0x000fca0007ffe1ff */
[----:B------:R-:W-:Y:S01]  /*12c0*/  @!P0 IMAD.MOV.U32 R6, RZ, RZ, R2 ;  /* 0x000000ffff068224 */ /* 0x000fe200078e0002 */
[----:B-1----:R-:W-:-:S10]  /*12d0*/  DMUL R18, R12, UR4 ;  /* 0x000000040c127c28 */ /* 0x002fd40008000000 */
[----:B------:R-:W1:Y:S02]  /*12e0*/  F2F.F32.F64 R18, R18 ;  /* 0x0000001200127310 */ /* 0x000e640000301000 */
[----:B01----:R-:W-:-:S07]  /*12f0*/  FSEL R2, -R18, R18, !P1 ;  /* 0x0000001212027208 */ /* 0x003fce0004800100 */
.L_x_131:
[----:B------:R-:W-:Y:S05]  /*1300*/  BSYNC.RECONVERGENT B0 ;  /* 0x0000000000007941 */ /* 0x000fea0003800200 */
.L_x_130:
[----:B------:R-:W-:Y:S01]  /*1310*/  MOV R10, R2 ;  /* 0x00000002000a7202 */ /* 0x000fe20000000f00 */
[----:B------:R-:W-:Y:S01]  /*1320*/  IMAD.MOV.U32 R17, RZ, RZ, 0x3c190000 ;  /* 0x3c190000ff117424 */ /* 0x000fe200078e00ff */
[----:B------:R-:W-:Y:S01]  /*1330*/  LOP3.LUT R6, R6, 0x1, RZ, 0xc0, !PT ;  /* 0x0000000106067812 */ /* 0x000fe200078ec0ff */
[----:B------:R-:W-:Y:S01]  /*1340*/  FMUL R4, R11, 0.63661974668502807617 ;  /* 0x3f22f9830b047820 */ /* 0x000fe20000400000 */
[C---:B------:R-:W-:Y:S01]  /*1350*/  FSETP.NEU.AND P0, PT, |R10|.reuse, 0.00049096695147454738617, PT ;  /* 0x3a00b43c0a00780b */ /* 0x040fe20003f0d200 */
[----:B------:R-:W-:Y:S01]  /*1360*/  FMUL R2, R10, R10 ;  /* 0x0000000a0a027220 */ /* 0x000fe20000400000 */
[----:B------:R-:W-:Y:S01]  /*1370*/  ISETP.NE.U32.AND P1, PT, R6, 0x1, PT ;  /* 0x000000010600780c */ /* 0x000fe20003f25070 */
[----:B------:R-:W-:Y:S02]  /*1380*/  BSSY.RECONVERGENT B0, `(.L_x_133) ;  /* 0x0000044000007945 */ /* 0x000fe40003800200 */
[C---:B------:R-:W-:Y:S01]  /*1390*/  FFMA R5, R2.reuse, R17, 0.003265380859375 ;  /* 0x3b56000002057423 */ /* 0x040fe20000000011 */
[----:B------:R-:W0:Y:S03]  /*13a0*/  F2I.NTZ R4, R4 ;  /* 0x0000000400047305 */ /* 0x000e260000203100 */
[----:B------:R-:W-:-:S04]  /*13b0*/  FFMA R5, R2, R5, 0.0242919921875 ;  /* 0x3cc7000002057423 */ /* 0x000fc80000000005 */
[----:B------:R-:W-:-:S04]  /*13c0*/  FFMA R5, R2, R5, 0.053466796875 ;  /* 0x3d5b000002057423 */ /* 0x000fc80000000005 */
[----:B------:R-:W-:-:S04]  /*13d0*/  FFMA R5, R2, R5, 0.13337790966033935547 ;  /* 0x3e08943802057423 */ /* 0x000fc80000000005 */
[C---:B------:R-:W-:Y:S01]  /*13e0*/  FFMA R5, R2.reuse, R5, 0.33333230018615722656 ;  /* 0x3eaaaa8802057423 */ /* 0x040fe20000000005 */
[----:B------:R-:W-:-:S04]  /*13f0*/  FMUL R2, R2, R10 ;  /* 0x0000000a02027220 */ /* 0x000fc80000400000 */
[----:B------:R-:W-:Y:S01]  /*1400*/  @P0 FFMA R10, R5, R2, R10 ;  /* 0x00000002050a0223 */ /* 0x000fe2000000000a */
[----:B------:R-:W-:Y:S02]  /*1410*/  FSETP.GE.AND P0, PT, |R11|, 105615, PT ;  /* 0x47ce47800b00780b */ /* 0x000fe40003f06200 */
[----:B0-----:R-:W-:-:S03]  /*1420*/  I2FP.F32.S32 R2, R4 ;  /* 0x0000000400027245 */ /* 0x001fc60000201400 */
[----:B------:R-:W0:Y:S02]  /*1430*/  @!P1 MUFU.RCP R10, -R10 ;  /* 0x8000000a000a9308 */ /* 0x000e240000001000 */
[----:B------:R-:W-:-:S04]  /*1440*/  FFMA R5, R2, -1.5707962512969970703, R11 ;  /* 0xbfc90fda02057823 */ /* 0x000fc8000000000b */
[----:B------:R-:W-:-:S04]  /*1450*/  FFMA R5, R2, -7.5497894158615963534e-08, R5 ;  /* 0xb3a2216802057823 */ /* 0x000fc80000000005 */
[----:B------:R-:W-:Y:S01]  /*1460*/  FFMA R2, R2, -5.3903029534742383927e-15, R5 ;  /* 0xa7c234c502027823 */ /* 0x000fe20000000005 */
[----:B0-----:R-:W-:Y:S01]  /*1470*/  FFMA R18, R0, R10, R3 ;  /* 0x0000000a00127223 */ /* 0x001fe20000000003 */
[----:B------:R-:W-:Y:S06]  /*1480*/  @!P0 BRA `(.L_x_134) ;  /* 0x0000000000cc8947 */ /* 0x000fec0003800000 */
[----:B------:R-:W-:-:S13]  /*1490*/  FSETP.NEU.AND P0, PT, |R11|, +INF , PT ;  /* 0x7f8000000b00780b */ /* 0x000fda0003f0d200 */
[----:B------:R-:W-:Y:S01]  /*14a0*/  @!P0 FMUL R2, RZ, R11 ;  /* 0x0000000bff028220 */ /* 0x000fe20000400000 */
[----:B------:R-:W-:Y:S01]  /*14b0*/  @!P0 MOV R4, RZ ;  /* 0x000000ff00048202 */ /* 0x000fe20000000f00 */
[----:B------:R-:W-:Y:S06]  /*14c0*/  @!P0 BRA `(.L_x_134) ;  /* 0x0000000000bc8947 */ /* 0x000fec0003800000 */
[----:B------:R-:W0:Y:S01]  /*14d0*/  LDC.64 R4, c[0x4][RZ] ;  /* 0x01000000ff047b82 */ /* 0x000e220000000a00 */
[----:B------:R-:W-:Y:S02]  /*14e0*/  IMAD.SHL.U32 R2, R11, 0x100, RZ ;  /* 0x000001000b027824 */ /* 0x000fe400078e00ff */
[----:B------:R-:W-:Y:S02]  /*14f0*/  HFMA2 R10, -RZ, RZ, 0, 0 ;  /* 0x00000000ff0a7431 */ /* 0x000fe400000001ff */
[----:B------:R-:W-:Y:S01]  /*1500*/  IMAD.MOV.U32 R6, RZ, RZ, RZ ;  /* 0x000000ffff067224 */ /* 0x000fe200078e00ff */
[----:B------:R-:W-:Y:S01]  /*1510*/  UMOV UR4, URZ ;  /* 0x000000ff00047c82 */ /* 0x000fe20008000000 */
[----:B------:R-:W-:-:S07]  /*1520*/  LOP3.LUT R23, R2, 0x80000000, RZ, 0xfc, !PT ;  /* 0x8000000002177812 */ /* 0x000fce00078efcff */
.L_x_135:
[----:B0-----:R-:W-:-:S06]  /*1530*/  IMAD.WIDE.U32 R12, R6, 0x4, R4 ;  /* 0x00000004060c7825 */ /* 0x001fcc00078e0004 */
[----:B------:R-:W2:Y:S01]  /*1540*/  LDG.E.CONSTANT R12, desc[UR10][R12.64] ;  /* 0x0000000a0c0c7981 */ /* 0x000ea2000c1e9900 */
[C---:B-1----:R-:W-:Y:S01]  /*1550*/  LEA R2, R6.reuse, R1, 0x2 ;  /* 0x0000000106027211 */ /* 0x042fe200078e10ff */
[----:B------:R-:W-:-:S05]  /*1560*/  VIADD R6, R6, 0x1 ;  /* 0x0000000106067836 */ /* 0x000fca0000000000 */
        /* <DEDUP_REMOVED lines=8> */
[C---:B-1----:R-:W-:Y:S02]  /*15f0*/  LOP3.LUT R2, R6.reuse, 0xe0, RZ, 0xc0, !PT ;  /* 0x000000e006027812 */ /* 0x042fe400078ec0ff */
        /* <DEDUP_REMOVED lines=28> */
.L_x_134:
[----:B------:R-:W-:Y:S05]  /*17c0*/  BSYNC.RECONVERGENT B0 ;  /* 0x0000000000007941 */ /* 0x000fea0003800200 */
.L_x_133:
        /* <DEDUP_REMOVED lines=9> */
[----:B------:R-:W-:-:S04]  /*1860*/  FFMA R17, R2, R17, 0.0242919921875 ;  /* 0x3cc7000002117423 */ /* 0x000fc80000000011 */
[----:B------:R-:W-:-:S04]  /*1870*/  FFMA R17, R2, R17, 0.053466796875 ;  /* 0x3d5b000002117423 */ /* 0x000fc80000000011 */
[----:B------:R-:W-:-:S04]  /*1880*/  FFMA R17, R2, R17, 0.13337790966033935547 ;  /* 0x3e08943802117423 */ /* 0x000fc80000000011 */
[C---:B------:R-:W-:Y:S01]  /*1890*/  FFMA R17, R2.reuse, R17, 0.33333230018615722656 ;  /* 0x3eaaaa8802117423 */ /* 0x040fe20000000011 */
[----:B------:R-:W-:-:S04]  /*18a0*/  FMUL R2, R2, R6 ;  /* 0x0000000602027220 */ /* 0x000fc80000400000 */
[----:B------:R-:W-:Y:S01]  /*18b0*/  @P0 FFMA R6, R17, R2, R6 ;  /* 0x0000000211060223 */ /* 0x000fe20000000006 */
[C---:B------:R-:W-:Y:S02]  /*18c0*/  ISETP.NE.AND P0, PT, R14.reuse, RZ, PT ;  /* 0x000000ff0e00720c */ /* 0x040fe40003f05270 */
[----:B------:R-:W-:-:S03]  /*18d0*/  LEA R2, R14, R15, 0x2 ;  /* 0x0000000f0e027211 */ /* 0x000fc600078e10ff */
[----:B------:R-:W0:Y:S08]  /*18e0*/  @!P1 MUFU.RCP R6, -R6 ;  /* 0x8000000600069308 */ /* 0x000e300000001000 */
[----:B------:R1:W-:Y:S01]  /*18f0*/  @!P0 STS [R7+0x400], R18 ;  /* 0x0004001207008388 */ /* 0x0003e20000000800 */
[----:B0-----:R-:W-:-:S05]  /*1900*/  FFMA R23, R0, R6, R3 ;  /* 0x0000000600177223 */ /* 0x001fca0000000003 */
[----:B------:R0:W-:Y:S01]  /*1910*/  STS [R2+0x4], R23 ;  /* 0x0000041702007388 */ /* 0x0001e20000000800 */
[----:B------:R-:W2:Y:S01]  /*1920*/  LDCU.64 UR14, c[0x0][0x398] ;  /* 0x00007300ff0e77ac */ /* 0x000ea20008000a00 */
[----:B------:R-:W3:Y:S01]  /*1930*/  LDCU UR5, c[0x0][0x3a8] ;  /* 0x00007500ff0577ac */ /* 0x000ee20008000800 */
[----:B------:R-:W1:Y:S01]  /*1940*/  LDCU UR17, c[0x0][0x3bc] ;  /* 0x00007780ff1177ac */ /* 0x000e620008000800 */
[----:B--2---:R-:W-:Y:S02]  /*1950*/  UIADD3 UR4, UPT, UPT, -UR14, URZ, URZ ;  /* 0x000000ff0e047290 */ /* 0x004fe4000fffe1ff */
[----:B------:R-:W2:Y:S01]  /*1960*/  I2F.F64 R10, UR14 ;  /* 0x0000000e000a7d12 */ /* 0x000ea20008201c00 */
[----:B------:R-:W-:Y:S01]  /*1970*/  BAR.SYNC.DEFER_BLOCKING 0x0 ;  /* 0x0000000000007b1d */ /* 0x000fe20000010000 */
[----:B------:R-:W-:-:S06]  /*1980*/  ISETP.NE.AND P0, PT, RZ, UR15, PT ;  /* 0x0000000fff007c0c */ /* 0x000fcc000bf05270 */
[----:B------:R-:W4:Y:S01]  /*1990*/  I2F.F64 R4, UR4 ;  /* 0x0000000400047d12 */ /* 0x000f220008201c00 */
[----:B--2---:R-:W-:-:S07]  /*19a0*/  DMUL R10, R10, 0.5 ;  /* 0x3fe000000a0a7828 */ /* 0x004fce0000000000 */
[----:B---3--:R-:W-:Y:S01]  /*19b0*/  F2F.F64.F32 R32, UR5 ;  /* 0x0000000500207d10 */ /* 0x008fe20008201800 */
[----:B----4-:R-:W-:-:S07]  /*19c0*/  DMUL R4, R4, 0.5 ;  /* 0x3fe0000004047828 */ /* 0x010fce0000000000 */
[----:B-1----:R-:W1:Y:S02]  /*19d0*/  F2F.F64.F32 R6, UR17 ;  /* 0x0000001100067d10 */ /* 0x002e640008201800 */
[----:B-1----:R-:W-:Y:S01]  /*19e0*/  DFMA R4, R4, R32, R6 ;  /* 0x000000200404722b */ /* 0x002fe20000000006 */
[----:B0-----:R-:W-:Y:S10]  /*19f0*/  @!P0 EXIT ;  /* 0x000000000000894d */ /* 0x001ff40003800000 */
[----:B------:R-:W0:Y:S01]  /*1a00*/  F2F.F32.F64 R5, R4 ;  /* 0x0000000400057310 */ /* 0x000e220000301000 */
[----:B------:R-:W-:Y:S01]  /*1a10*/  DFMA R10, R32, R10, R6 ;  /* 0x0000000a200a722b */ /* 0x000fe20000000006 */
[----:B------:R-:W-:Y:S01]  /*1a20*/  I2FP.F32.S32 R22, UR14 ;  /* 0x0000000e00167c45 */ /* 0x000fe20008201400 */
[----:B------:R-:W-:Y:S01]  /*1a30*/  DFMA R26, R8, 0.5, -R26 ;  /* 0x3fe00000081a782b */ /* 0x000fe2000000081a */
[----:B------:R-:W-:Y:S01]  /*1a40*/  IMAD.MOV.U32 R7, RZ, RZ, RZ ;  /* 0x000000ffff077224 */ /* 0x000fe200078e00ff */
[----:B------:R-:W-:-:S03]  /*1a50*/  MOV R20, RZ ;  /* 0x000000ff00147202 */ /* 0x000fc60000000f00 */
[----:B------:R-:W-:Y:S01]  /*1a60*/  I2F.F64 R30, UR15 ;  /* 0x0000000f001e7d12 */ /* 0x000fe20008201c00 */
[----:B0-----:R-:W-:-:S07]  /*1a70*/  FMUL R8, R0, R5 ;  /* 0x0000000500087220 */ /* 0x001fce0000400000 */
[----:B------:R-:W0:Y:S08]  /*1a80*/  F2F.F32.F64 R11, R10 ;  /* 0x0000000a000b7310 */ /* 0x000e300000301000 */
[----:B------:R1:W2:Y:S01]  /*1a90*/  F2F.F64.F32 R28, R5 ;  /* 0x00000005001c7310 */ /* 0x0002a20000201800 */
[----:B0-----:R-:W-:-:S07]  /*1aa0*/  FMUL R9, R0, R11 ;  /* 0x0000000b00097220 */ /* 0x001fce0000400000 */
.L_x_173:
[----:B------:R-:W-:Y:S05]  /*1ab0*/  YIELD ;  /* 0x0000000000007946 */ /* 0x000fea0003800000 */
[----:B0-----:R-:W0:Y:S01]  /*1ac0*/  LDCU UR4, c[0x0][0x39c] ;  /* 0x00007380ff0477ac */ /* 0x001e220008000800 */
[----:B------:R-:W-:Y:S01]  /*1ad0*/  IMAD.IADD R6, R14, 0x1, R7 ;  /* 0x000000010e067824 */ /* 0x000fe200078e0207 */
[----:B------:R-:W-:Y:S04]  /*1ae0*/  BSSY B0, `(.L_x_136) ;  /* 0x0000199000007945 */ /* 0x000fe80003800000 */
[----:B0-----:R-:W-:-:S13]  /*1af0*/  ISETP.GE.AND P0, PT, R6, UR4, PT ;  /* 0x0000000406007c0c */ /* 0x001fda000bf06270 */
[----:B-123--:R-:W-:Y:S05]  /*1b00*/  @P0 BRA `(.L_x_137) ;  /* 0x0000001800580947 */ /* 0x00efea0003800000 */
[----:B------:R-:W0:Y:S01]  /*1b10*/  LDCU UR4, c[0x0][0x3ac] ;  /* 0x00007580ff0477ac */ /* 0x000e220008000800 */
[----:B-1----:R-:W1:Y:S01]  /*1b20*/  I2F.F64 R4, R6 ;  /* 0x0000000600047312 */ /* 0x002e620000201c00 */
[----:B------:R-:W-:Y:S01]  /*1b30*/  BSSY.RECONVERGENT B3, `(.L_x_138) ;  /* 0x0000017000037945 */ /* 0x000fe20003800200 */
[----:B------:R-:W3:Y:S01]  /*1b40*/  LDCU UR5, c[0x0][0x3c0] ;  /* 0x00007800ff0577ac */ /* 0x000ee20008000800 */
[----:B-1----:R-:W-:-:S05]  /*1b50*/  DFMA R4, R30, 0.5, -R4 ;  /* 0x3fe000001e04782b */ /* 0x002fca0000000804 */
[----:B0-----:R-:W-:Y:S03]  /*1b60*/  F2F.F64.F32 R10, UR4 ;  /* 0x00000004000a7d10 */ /* 0x001fe60008201800 */
[----:B------:R-:W-:-:S05]  /*1b70*/  DADD R4, R4, -0.5 ;  /* 0xbfe0000004047429 */ /* 0x000fca0000000000 */
[----:B---3--:R-:W0:Y:S03]  /*1b80*/  F2F.F64.F32 R12, UR5 ;  /* 0x00000005000c7d10 */ /* 0x008e260008201800 */
        /* <DEDUP_REMOVED lines=15> */
[----:B--2---:R-:W-:Y:S05]  /*1c80*/  CALL.REL.NOINC `($__internal_1_$__cuda_sm3x_div_rn_noftz_f32_slowpath) ;  /* 0x0000004000e07944 */ /* 0x004fea0003c00000 */
[----:B------:R-:W-:-:S07]  /*1c90*/  IMAD.MOV.U32 R4, RZ, RZ, R2 ;  /* 0x000000ffff047224 */ /* 0x000fce00078e0002 */
.L_x_139:
[----:B------:R-:W-:Y:S05]  /*1ca0*/  BSYNC.RECONVERGENT B3 ;  /* 0x0000000000037941 */ /* 0x000fea0003800200 */
.L_x_138:
        /* <DEDUP_REMOVED lines=13> */
[----:B--2---:R-:W-:Y:S05]  /*1d80*/  CALL.REL.NOINC `($__internal_1_$__cuda_sm3x_div_rn_noftz_f32_slowpath) ;  /* 0x0000004000a07944 */ /* 0x004fea0003c00000 */
.L_x_141:
[----:B------:R-:W-:Y:S05]  /*1d90*/  BSYNC.RECONVERGENT B3 ;  /* 0x0000000000037941 */ /* 0x000fea0003800200 */
.L_x_140:
[----:B------:R-:W0:Y:S01]  /*1da0*/  MUFU.RCP R5, R22 ;  /* 0x0000001600057308 */ /* 0x000e220000001000 */
[----:B------:R-:W-:Y:S01]  /*1db0*/  FADD R2, R2, -R4 ;  /* 0x8000000402027221 */ /* 0x000fe20000000000 */
        /* <DEDUP_REMOVED lines=12> */
.L_x_143:
[----:B------:R-:W-:Y:S05]  /*1e80*/  BSYNC.RECONVERGENT B3 ;  /* 0x0000000000037941 */ /* 0x000fea0003800200 */
.L_x_142:
[----:B------:R-:W-:Y:S01]  /*1e90*/  MOV R16, UR6 ;  /* 0x0000000600107c02 */ /* 0x000fe20008000f00 */
[----:B------:R-:W-:Y:S01]  /*1ea0*/  IMAD.U32 R17, RZ, RZ, UR7 ;  /* 0x00000007ff117e24 */ /* 0x000fe2000f8e00ff */
[----:B------:R-:W0:Y:S04]  /*1eb0*/  LDCU UR4, c[0x0][0x3c4] ;  /* 0x00007880ff0477ac */ /* 0x000e280008000800 */
[----:B------:R-:W0:Y:S01]  /*1ec0*/  LDG.E.CONSTANT R13, desc[UR10][R16.64] ;  /* 0x0000000a100d7981 */ /* 0x000e22000c1e9900 */
[----:B------:R-:W-:Y:S02]  /*1ed0*/  HFMA2 R10, -RZ, RZ, 32.65625, 4.5359134674072265625e-05 ;  /* 0x501502f9ff0a7431 */ /* 0x000fe400000001ff */
        /* <DEDUP_REMOVED lines=17> */
[----:B------:R-:W-:Y:S01]  /*1ff0*/  BSSY.RECONVERGENT B1, `(.L_x_146) ;  /* 0x0000014000017945 */ /* 0x000fe20003800200 */
[----:B------:R-:W-:Y:S01]  /*2000*/  IMAD.MOV.U32 R12, RZ, RZ, RZ ;  /* 0x000000ffff0c7224 */ /* 0x000fe200078e00ff */
[----:B------:R-:W-:Y:S01]  /*2010*/  MOV R25, RZ ;  /* 0x000000ff00197202 */ /* 0x000fe20000000f00 */
[----:B------:R-:W-:Y:S01]  /*2020*/  IMAD.MOV.U32 R5, RZ, RZ, RZ ;  /* 0x000000ffff057224 */ /* 0x000fe200078e00ff */
[----:B------:R-:W-:Y:S02]  /*2030*/  MOV R2, R1 ;  /* 0x0000000100027202 */ /* 0x000fe40000000f00 */
[----:B------:R-:W-:Y:S01]  /*2040*/  LOP3.LUT R15, R10, 0x80000000, RZ, 0xfc, !PT ;  /* 0x800000000a0f7812 */ /* 0x000fe200078efcff */
[----:B0-----:R-:W-:Y:S01]  /*2050*/  IMAD.U32 R18, RZ, RZ, UR4 ;  /* 0x00000004ff127e24 */ /* 0x001fe2000f8e00ff */
[----:B------:R-:W-:-:S07]  /*2060*/  MOV R11, UR5 ;  /* 0x00000005000b7c02 */ /* 0x000fce0008000f00 */
.L_x_147:
[----:B------:R-:W-:-:S05]  /*2070*/  IMAD.MOV.U32 R10, RZ, RZ, R18 ;  /* 0x000000ffff0a7224 */ /* 0x000fca00078e0012 */
[----:B------:R0:W3:Y:S01]  /*2080*/  LDG.E.CONSTANT R16, desc[UR10][R10.64] ;  /* 0x0000000a0a107981 */ /* 0x0000e2000c1e9900 */
[----:B------:R-:W-:Y:S02]  /*2090*/  IADD3 R5, PT, PT, R5, 0x1, RZ ;  /* 0x0000000105057810 */ /* 0x000fe40007ffe0ff */
[----:B------:R-:W-:Y:S02]  /*20a0*/  IADD3 R18, P2, PT, R18, 0x4, RZ ;  /* 0x0000000412127810 */ /* 0x000fe40007f5e0ff */
[----:B------:R-:W-:Y:S02]  /*20b0*/  ISETP.NE.AND P0, PT, R5, 0x6, PT ;  /* 0x000000060500780c */ /* 0x000fe40003f05270 */
[----:B0-----:R-:W-:Y:S01]  /*20c0*/  IADD3.X R11, PT, PT, RZ, R11, RZ, P2, !PT ;  /* 0x0000000bff0b7210 */ /* 0x001fe200017fe4ff */
[----:B---3--:R-:W-:-:S03]  /*20d0*/  IMAD.WIDE.U32 R16, R16, R15, RZ ;  /* 0x0000000f10107225 */ /* 0x008fc600078e00ff */
[----:B------:R-:W-:-:S05]  /*20e0*/  IADD3 R19, P1, PT, R16, R12, RZ ;  /* 0x0000000c10137210 */ /* 0x000fca0007f3e0ff */
[----:B------:R0:W-:Y:S01]  /*20f0*/  STL [R2], R19 ;  /* 0x0000001302007387 */ /* 0x0001e20000100800 */
[----:B------:R-:W-:Y:S02]  /*2100*/  IMAD.X R12, R17, 0x1, R25, P1 ;  /* 0x00000001110c7824 */ /* 0x000fe400008e0619 */
[----:B0-----:R-:W-:Y:S01]  /*2110*/  VIADD R2, R2, 0x4 ;  /* 0x0000000402027836 */ /* 0x001fe20000000000 */
[----:B------:R-:W-:Y:S06]  /*2120*/  @P0 BRA `(.L_x_147) ;  /* 0xfffffffc00d00947 */ /* 0x000fec000383ffff */
[----:B------:R-:W-:Y:S05]  /*2130*/  BSYNC.RECONVERGENT B1 ;  /* 0x0000000000017941 */ /* 0x000fea0003800200 */
.L_x_146:
        /* <DEDUP_REMOVED lines=25> */
[----:B------:R-:W1:Y:S01]  /*22d0*/  I2F.F64.S64 R10, R10 ;  /* 0x0000000a000a7312 */ /* 0x000e620000301c00 */
[----:B------:R-:W-:-:S05]  /*22e0*/  IADD3 R5, PT, PT, -R2, RZ, RZ ;  /* 0x000000ff02057210 */ /* 0x000fca0007ffe1ff */
[----:B------:R-:W-:Y:S01]  /*22f0*/  @!P0 IMAD.MOV.U32 R2, RZ, RZ, R5 ;  /* 0x000000ffff028224 */ /* 0x000fe200078e0005 */
[----:B-1----:R-:W-:-:S10]  /*2300*/  DMUL R16, R10, UR4 ;  /* 0x000000040a107c28 */ /* 0x002fd40008000000 */
[----:B------:R-:W1:Y:S02]  /*2310*/  F2F.F32.F64 R16, R16 ;  /* 0x0000001000107310 */ /* 0x000e640000301000 */
[----:B01----:R-:W-:-:S07]  /*2320*/  FSEL R5, -R16, R16, !P1 ;  /* 0x0000001010057208 */ /* 0x003fce0004800100 */
.L_x_145:
[----:B------:R-:W-:Y:S01]  /*2330*/  MOV R11, R5 ;  /* 0x00000005000b7202 */ /* 0x000fe20000000f00 */
[----:B------:R-:W-:Y:S01]  /*2340*/  IMAD.MOV.U32 R10, RZ, RZ, 0x3c190000 ;  /* 0x3c190000ff0a7424 */ /* 0x000fe200078e00ff */
[----:B------:R-:W-:Y:S01]  /*2350*/  LOP3.LUT R2, R2, 0x1, RZ, 0xc0, !PT ;  /* 0x0000000102027812 */ /* 0x000fe200078ec0ff */
[----:B------:R-:W-:Y:S01]  /*2360*/  UMOV UR4, 0x3f800000 ;  /* 0x3f80000000047882 */ /* 0x000fe20000000000 */
[C---:B------:R-:W-:Y:S01]  /*2370*/  FSETP.NEU.AND P0, PT, |R11|.reuse, 0.00049096695147454738617, PT ;  /* 0x3a00b43c0b00780b */ /* 0x040fe20003f0d200 */
[----:B------:R-:W-:Y:S01]  /*2380*/  FMUL R5, R11, R11 ;  /* 0x0000000b0b057220 */ /* 0x000fe20000400000 */
[----:B------:R-:W-:Y:S01]  /*2390*/  ISETP.NE.U32.AND P1, PT, R2, 0x1, PT ;  /* 0x000000010200780c */ /* 0x000fe20003f25070 */
[----:B------:R-:W-:Y:S01]  /*23a0*/  BSSY.RECONVERGENT B3, `(.L_x_144) ;  /* 0x0000017000037945 */ /* 0x000fe20003800200 */
[----:B------:R-:W-:Y:S01]  /*23b0*/  MOV R12, UR4 ;  /* 0x00000004000c7c02 */ /* 0x000fe20008000f00 */
        /* <DEDUP_REMOVED lines=16> */
[----:B------:R-:W-:Y:S01]  /*24c0*/  IMAD.MOV.U32 R5, RZ, RZ, R11 ;  /* 0x000000ffff057224 */ /* 0x000fe200078e000b */
[----:B------:R-:W-:Y:S02]  /*24d0*/  MOV R2, 0xbf800000 ;  /* 0xbf80000000027802 */ /* 0x000fe40000000f00 */
[----:B------:R-:W-:-:S07]  /*24e0*/  MOV R16, 0x2500 ;  /* 0x0000250000107802 */ /* 0x000fce0000000f00 */
[----:B--2---:R-:W-:Y:S05]  /*24f0*/  CALL.REL.NOINC `($__internal_1_$__cuda_sm3x_div_rn_noftz_f32_slowpath) ;  /* 0x0000003800c47944 */ /* 0x004fea0003c00000 */
[----:B------:R-:W-:-:S07]  /*2500*/  IMAD.MOV.U32 R10, RZ, RZ, R2 ;  /* 0x000000ffff0a7224 */ /* 0x000fce00078e0002 */
.L_x_148:
[----:B------:R-:W-:Y:S05]  /*2510*/  BSYNC.RECONVERGENT B3 ;  /* 0x0000000000037941 */ /* 0x000fea0003800200 */
.L_x_144:
        /* <DEDUP_REMOVED lines=14> */
.L_x_150:
[----:B------:R-:W-:Y:S05]  /*2600*/  BSYNC.RECONVERGENT B3 ;  /* 0x0000000000037941 */ /* 0x000fea0003800200 */
.L_x_149:
        /* <DEDUP_REMOVED lines=17> */
.L_x_152:
[----:B------:R-:W-:Y:S05]  /*2720*/  BSYNC.RECONVERGENT B3 ;  /* 0x0000000000037941 */ /* 0x000fea0003800200 */
.L_x_151:
        /* <DEDUP_REMOVED lines=33> */
[----:B--2---:R-:W-:Y:S05]  /*2940*/  CALL.REL.NOINC `($__internal_1_$__cuda_sm3x_div_rn_noftz_f32_slowpath) ;  /* 0x0000003400b07944 */ /* 0x004fea0003c00000 */
[----:B------:R-:W-:-:S07]  /*2950*/  IMAD.MOV.U32 R10, RZ, RZ, R2 ;  /* 0x000000ffff0a7224 */ /* 0x000fce00078e0002 */
.L_x_154:
[----:B------:R-:W-:Y:S05]  /*2960*/  BSYNC.RECONVERGENT B3 ;  /* 0x0000000000037941 */ /* 0x000fea0003800200 */
.L_x_153:
[----:B------:R-:W0:Y:S01]  /*2970*/  F2F.F64.F32 R10, R10 ;  /* 0x0000000a000a7310 */ /* 0x000e220000201800 */
[----:B------:R-:W-:Y:S01]  /*2980*/  BSSY.RECONVERGENT B3, `(.L_x_155) ;  /* 0x000001c000037945 */ /* 0x000fe20003800200 */
[----:B------:R-:W-:Y:S01]  /*2990*/  MOV R13, RZ ;  /* 0x000000ff000d7202 */ /* 0x000fe20000000f00 */
[----:B0-----:R-:W-:Y:S01]  /*29a0*/  DADD R16, R26, R10 ;  /* 0x000000001a107229 */ /* 0x001fe2000000000a */
[----:B------:R-:W-:-:S05]  /*29b0*/  IMAD.MOV.U32 R11, RZ, RZ, R4 ;  /* 0x000000ffff0b7224 */ /* 0x000fca00078e0004 */
        /* <DEDUP_REMOVED lines=19> */
[----:B--2---:R-:W-:Y:S05]  /*2af0*/  CALL.REL.NOINC `($__internal_1_$__cuda_sm3x_div_rn_noftz_f32_slowpath) ;  /* 0x0000003400447944 */ /* 0x004fea0003c00000 */
[----:B------:R-:W-:-:S07]  /*2b00*/  IMAD.MOV.U32 R5, RZ, RZ, R2 ;  /* 0x000000ffff057224 */ /* 0x000fce00078e0002 */
.L_x_158:
[----:B------:R-:W-:Y:S05]  /*2b10*/  BSYNC.RECONVERGENT B4 ;  /* 0x0000000000047941 */ /* 0x000fea0003800200 */
.L_x_157:
[----:B------:R0:W1:Y:S01]  /*2b20*/  F2I.FLOOR.NTZ R13, R5 ;  /* 0x00000005000d7305 */ /* 0x0000620000207100 */
[----:B------:R-:W-:-:S07]  /*2b30*/  HFMA2 R19, -RZ, RZ, 0, 0 ;  /* 0x00000000ff137431 */ /* 0x000fce00000001ff */
.L_x_156:
[----:B------:R-:W-:Y:S05]  /*2b40*/  BSYNC.RECONVERGENT B3 ;  /* 0x0000000000037941 */ /* 0x000fea0003800200 */
.L_x_155:
[----:B------:R-:W-:Y:S01]  /*2b50*/  ISETP.GE.AND P0, PT, R19, UR8, PT ;  /* 0x0000000813007c0c */ /* 0x000fe2000bf06270 */
[----:B-1----:R-:W1:Y:S01]  /*2b60*/  I2F.F64 R16, R13 ;  /* 0x0000000d00107312 */ /* 0x002e620000201c00 */
[----:B------:R-:W3:Y:S01]  /*2b70*/  LDC R15, c[0x0][0x398] ;  /* 0x0000e600ff0f7b82 */ /* 0x000ee20000000800 */
[----:B------:R-:W-:Y:S10]  /*2b80*/  BSSY B3, `(.L_x_159) ;  /* 0x0000061000037945 */ /* 0x000ff40003800000 */
[----:B0-----:R-:W0:Y:S01]  /*2b90*/  @!P0 S2R R5, SR_CgaCtaId ;  /* 0x0000000000058919 */ /* 0x001e220000008800 */
[----:B------:R-:W-:Y:S01]  /*2ba0*/  @!P0 MOV R2, 0x400 ;  /* 0x0000040000028802 */ /* 0x000fe20000000f00 */
[----:B-1----:R-:W-:-:S04]  /*2bb0*/  DADD R16, R16, 0.5 ;  /* 0x3fe0000010107429 */ /* 0x002fc80000000000 */
[----:B------:R-:W-:-:S04]  /*2bc0*/  @!P0 VIADD R2, R2, 0x400 ;  /* 0x0000040002028836 */ /* 0x000fc80000000000 */
[----:B--2---:R-:W-:-:S06]  /*2bd0*/  DFMA R16, R32, R16, R28 ;  /* 0x000000102010722b */ /* 0x004fcc000000001c */
[----:B------:R1:W2:Y:S01]  /*2be0*/  F2F.F32.F64 R18, R16 ;  /* 0x0000001000127310 */ /* 0x0002a20000301000 */
[----:B0-----:R-:W-:-:S04]  /*2bf0*/  @!P0 LEA R2, R5, R2, 0x18 ;  /* 0x0000000205028211 */ /* 0x001fc800078ec0ff */
[----:B------:R-:W-:Y:S01]  /*2c00*/  @!P0 LEA R10, R19, R2, 0x2 ;  /* 0x00000002130a8211 */ /* 0x000fe200078e10ff */
[----:B------:R-:W-:-:S04]  /*2c10*/  VIADD R2, R13, 0x1 ;  /* 0x000000010d027836 */ /* 0x000fc80000000000 */
[----:B------:R1:W0:Y:S01]  /*2c20*/  @!P0 LDS R23, [R10+0x4] ;  /* 0x000004000a178984 */ /* 0x0002220000000800 */
[----:B---3--:R-:W-:Y:S02]  /*2c30*/  ISETP.GE.OR P0, PT, R13, R15, P0 ;  /* 0x0000000f0d00720c */ /* 0x008fe40000706670 */
[----:B------:R-:W-:-:S05]  /*2c40*/  I2FP.F32.S32 R5, R2 ;  /* 0x0000000200057245 */ /* 0x000fca0000201400 */
[----:B------:R-:W-:Y:S01]  /*2c50*/  FFMA R12, R5, R21, R4 ;  /* 0x00000015050c7223 */ /* 0x000fe20000000004 */
[----:B------:R-:W-:-:S05]  /*2c60*/  MOV R5, RZ ;  /* 0x000000ff00057202 */ /* 0x000fca0000000f00 */
[----:B-12---:R-:W-:Y:S05]  /*2c70*/  @P0 BRA `(.L_x_160) ;  /* 0x0000000400440947 */ /* 0x006fea0003800000 */
[----:B------:R-:W1:Y:S02]  /*2c80*/  LDC R5, c[0x0][0x39c] ;  /* 0x0000e700ff057b82 */ /* 0x000e640000000800 */
[----:B-1----:R-:W-:Y:S02]  /*2c90*/  IMAD R4, R5, UR13, R6 ;  /* 0x0000000d05047c24 */ /* 0x002fe4000f8e0206 */
[----:B------:R-:W-:Y:S02]  /*2ca0*/  IMAD.MOV.U32 R5, RZ, RZ, RZ ;  /* 0x000000ffff057224 */ /* 0x000fe400078e00ff */
[----:B------:R-:W-:-:S05]  /*2cb0*/  IMAD R4, R4, R15, RZ ;  /* 0x0000000f04047224 */ /* 0x000fca00078e02ff */
[----:B------:R-:W-:-:S07]  /*2cc0*/  SHF.R.S32.HI R10, RZ, 0x1f, R4 ;  /* 0x0000001fff0a7819 */ /* 0x000fce0000011404 */
.L_x_168:
[----:B0-2---:R-:W-:Y:S01]  /*2cd0*/  FSETP.GEU.AND P0, PT, R12, R23, PT ;  /* 0x000000170c00720b */ /* 0x005fe20003f0e000 */
[----:B------:R-:W-:Y:S05]  /*2ce0*/  YIELD ;  /* 0x0000000000007946 */ /* 0x000fea0003800000 */
[----:B------:R-:W-:Y:S07]  /*2cf0*/  BSSY.RECONVERGENT B4, `(.L_x_161) ;  /* 0x0000045000047945 */ /* 0x000fee0003800200 */
[----:B-1----:R-:W-:Y:S05]  /*2d00*/  @P0 BRA `(.L_x_162) ;  /* 0x0000000000d00947 */ /* 0x002fea0003800000 */
[----:B------:R-:W0:Y:S01]  /*2d10*/  S2UR UR5, SR_CgaCtaId ;  /* 0x00000000000579c3 */ /* 0x000e220000008800 */
[----:B------:R-:W-:Y:S01]  /*2d20*/  UMOV UR4, 0x400 ;  /* 0x0000040000047882 */ /* 0x000fe20000000000 */
[----:B------:R-:W-:Y:S01]  /*2d30*/  FADD R2, R3, -R18 ;  /* 0x8000001203027221 */ /* 0x000fe20000000000 */
[----:B------:R-:W-:Y:S01]  /*2d40*/  FADD R17, R0, -R7 ;  /* 0x8000000700117221 */ /* 0x000fe20000000000 */
[----:B------:R-:W-:Y:S02]  /*2d50*/  BSSY.RECONVERGENT B5, `(.L_x_163) ;  /* 0x0000015000057945 */ /* 0x000fe40003800200 */
[----:B------:R-:W-:-:S04]  /*2d60*/  FMUL R2, R2, R2 ;  /* 0x0000000202027220 */ /* 0x000fc80000400000 */
[----:B------:R-:W-:Y:S01]  /*2d70*/  FFMA R17, R17, R17, R2 ;  /* 0x0000001111117223 */ /* 0x000fe20000000002 */
[----:B------:R-:W-:-:S03]  /*2d80*/  FADD R2, R12, -R11 ;  /* 0x8000000b0c027221 */ /* 0x000fc60000000000 */
[----:B------:R-:W1:Y:S01]  /*2d90*/  MUFU.RCP R16, R17 ;  /* 0x0000001100107308 */ /* 0x000e620000001000 */
[----:B0-----:R-:W-:-:S06]  /*2da0*/  ULEA UR4, UR5, UR4, 0x18 ;  /* 0x0000000405047291 */ /* 0x001fcc000f8ec0ff */
[----:B------:R-:W-:Y:S01]  /*2db0*/  LEA R15, R19, UR4, 0x2 ;  /* 0x00000004130f7c11 */ /* 0x000fe2000f8e10ff */
[----:B-1----:R-:W-:-:S04]  /*2dc0*/  FFMA R11, -R17, R16, 1 ;  /* 0x3f800000110b7423 */ /* 0x002fc80000000110 */
[----:B------:R-:W-:Y:S01]  /*2dd0*/  FFMA R11, R16, R11, R16 ;  /* 0x0000000b100b7223 */ /* 0x000fe20000000010 */
[----:B------:R-:W0:Y:S02]  /*2de0*/  LDS R15, [R15] ;  /* 0x000000000f0f7984 */ /* 0x000e240000000800 */
[----:B0-----:R-:W-:-:S04]  /*2df0*/  FFMA R2, R2, R15, R5 ;  /* 0x0000000f02027223 */ /* 0x001fc80000000005 */
[----:B------:R-:W0:Y:S01]  /*2e00*/  FCHK P0, R2, R17 ;  /* 0x0000001102007302 */ /* 0x000e220000000000 */
[----:B------:R-:W-:-:S04]  /*2e10*/  FFMA R16, R2, R11, RZ ;  /* 0x0000000b02107223 */ /* 0x000fc800000000ff */
[----:B------:R-:W-:-:S04]  /*2e20*/  FFMA R5, -R17, R16, R2 ;  /* 0x0000001011057223 */ /* 0x000fc80000000102 */
[----:B------:R-:W-:Y:S01]  /*2e30*/  FFMA R16, R11, R5, R16 ;  /* 0x000000050b107223 */ /* 0x000fe20000000010 */
[----:B------:R-:W-:Y:S01]  /*2e40*/  MOV R11, R12 ;  /* 0x0000000c000b7202 */ /* 0x000fe20000000f00 */
[----:B0-----:R-:W-:Y:S06]  /*2e50*/  @!P0 BRA `(.L_x_164) ;  /* 0x0000000000108947 */ /* 0x001fec0003800000 */
[----:B------:R-:W-:Y:S01]  /*2e60*/  IMAD.MOV.U32 R5, RZ, RZ, R17 ;  /* 0x000000ffff057224 */ /* 0x000fe200078e0011 */
[----:B------:R-:W-:-:S07]  /*2e70*/  MOV R16, 0x2e90 ;  /* 0x00002e9000107802 */ /* 0x000fce0000000f00 */
[----:B------:R-:W-:Y:S05]  /*2e80*/  CALL.REL.NOINC `($__internal_1_$__cuda_sm3x_div_rn_noftz_f32_slowpath) ;  /* 0x0000003000607944 */ /* 0x000fea0003c00000 */
[----:B------:R-:W-:-:S07]  /*2e90*/  MOV R16, R2 ;  /* 0x0000000200107202 */ /* 0x000fce0000000f00 */
.L_x_164:
[----:B------:R-:W-:Y:S05]  /*2ea0*/  BSYNC.RECONVERGENT B5 ;  /* 0x0000000000057941 */ /* 0x000fea0003800200 */
.L_x_163:
[----:B------:R-:W0:Y:S01]  /*2eb0*/  MUFU.RCP R2, R21 ;  /* 0x0000001500027308 */ /* 0x000e220000001000 */
[----:B------:R-:W-:Y:S07]  /*2ec0*/  BSSY.RECONVERGENT B5, `(.L_x_165) ;  /* 0x000000c000057945 */ /* 0x000fee0003800200 */
        /* <DEDUP_REMOVED lines=10> */
[----:B------:R-:W-:Y:S05]  /*2f70*/  CALL.REL.NOINC `($__internal_1_$__cuda_sm3x_div_rn_noftz_f32_slowpath) ;  /* 0x0000003000247944 */ /* 0x000fea0003c00000 */
.L_x_166:
[----:B------:R-:W-:Y:S05]  /*2f80*/  BSYNC.RECONVERGENT B5 ;  /* 0x0000000000057941 */ /* 0x000fea0003800200 */
.L_x_165:
[----:B------:R-:W0:Y:S01]  /*2f90*/  LDCU.64 UR4, c[0x0][0x380] ;  /* 0x00007000ff0477ac */ /* 0x000e220008000a00 */
[----:B------:R-:W-:-:S04]  /*2fa0*/  IADD3 R5, P0, PT, R13, R4, RZ ;  /* 0x000000040d057210 */ /* 0x000fc80007f1e0ff */
[----:B------:R-:W-:Y:S02]  /*2fb0*/  LEA.HI.X.SX32 R34, R13, R10, 0x1, P0 ;  /* 0x0000000a0d227211 */ /* 0x000fe400000f0eff */
[C---:B0-----:R-:W-:Y:S01]  /*2fc0*/  LEA R16, P0, R5.reuse, UR4, 0x2 ;  /* 0x0000000405107c11 */ /* 0x041fe2000f8010ff */
[----:B------:R-:W0:Y:S03]  /*2fd0*/  LDCU UR4, c[0x0][0x3a8] ;  /* 0x00007500ff0477ac */ /* 0x000e260008000800 */
[----:B------:R-:W-:-:S05]  /*2fe0*/  LEA.HI.X R17, R5, UR5, R34, 0x2, P0 ;  /* 0x0000000505117c11 */ /* 0x000fca00080f1422 */
[----:B------:R1:W-:Y:S01]  /*2ff0*/  REDG.E.ADD.F32.FTZ.RN.STRONG.GPU desc[UR10][R16.64], R2 ;  /* 0x00000002100079a6 */ /* 0x0003e2000c12f30a */
[----:B------:R-:W-:Y:S01]  /*3000*/  FADD R12, R12, R21 ;  /* 0x000000150c0c7221 */ /* 0x000fe20000000000 */
[----:B------:R-:W-:Y:S01]  /*3010*/  IMAD.MOV.U32 R5, RZ, RZ, RZ ;  /* 0x000000ffff057224 */ /* 0x000fe200078e00ff */
[----:B------:R-:W-:Y:S01]  /*3020*/  IADD3 R13, PT, PT, R13, 0x1, RZ ;  /* 0x000000010d0d7810 */ /* 0x000fe20007ffe0ff */
[----:B0-----:R-:W-:Y:S01]  /*3030*/  FADD R18, R18, UR4 ;  /* 0x0000000412127e21 */ /* 0x001fe20008000000 */
[----:B------:R-:W-:Y:S06]  /*3040*/  BRA `(.L_x_167) ;  /* 0x00000000003c7947 */ /* 0x000fec0003800000 */
.L_x_162:
[----:B------:R-:W0:Y:S01]  /*3050*/  S2R R16, SR_CgaCtaId ;  /* 0x0000000000107919 */ /* 0x000e220000008800 */
[----:B------:R-:W-:-:S04]  /*3060*/  MOV R15, 0x400 ;  /* 0x00000400000f7802 */ /* 0x000fc80000000f00 */
[----:B0-----:R-:W-:-:S05]  /*3070*/  LEA R2, R16, R15, 0x18 ;  /* 0x0000000f10027211 */ /* 0x001fca00078ec0ff */
[C---:B------:R-:W-:Y:S01]  /*3080*/  IMAD R17, R19.reuse, 0x4, R2 ;  /* 0x0000000413117824 */ /* 0x040fe200078e0202 */
[----:B------:R-:W-:Y:S01]  /*3090*/  MOV R2, R19 ;  /* 0x0000001300027202 */ /* 0x000fe20000000f00 */
[----:B------:R-:W-:-:S05]  /*30a0*/  VIADD R19, R19, 0x1 ;  /* 0x0000000113137836 */ /* 0x000fca0000000000 */
[----:B------:R-:W-:-:S13]  /*30b0*/  ISETP.GE.AND P0, PT, R19, UR8, PT ;  /* 0x0000000813007c0c */ /* 0x000fda000bf06270 */
[----:B------:R-:W-:-:S04]  /*30c0*/  @!P0 IADD3 R15, PT, PT, R15, 0x400, RZ ;  /* 0x000004000f0f8810 */ /* 0x000fc80007ffe0ff */
[----:B------:R-:W-:Y:S02]  /*30d0*/  @!P0 LEA R25, R16, R15, 0x18 ;  /* 0x0000000f10198211 */ /* 0x000fe400078ec0ff */
[----:B------:R-:W0:Y:S03]  /*30e0*/  LDS R15, [R17] ;  /* 0x00000000110f7984 */ /* 0x000e260000000800 */
[----:B------:R-:W-:Y:S02]  /*30f0*/  @!P0 IMAD R16, R2, 0x4, R25 ;  /* 0x0000000402108824 */ /* 0x000fe400078e0219 */
[----:B------:R-:W-:Y:S01]  /*3100*/  FADD R2, R23, -R11 ;  /* 0x8000000b17027221 */ /* 0x000fe20000000000 */
[----:B------:R-:W-:Y:S02]  /*3110*/  MOV R11, R23 ;  /* 0x00000017000b7202 */ /* 0x000fe40000000f00 */
[----:B------:R1:W2:Y:S02]  /*3120*/  @!P0 LDS R23, [R16+0x8] ;  /* 0x0000080010178984 */ /* 0x0002a40000000800 */
[----:B01----:R-:W-:-:S07]  /*3130*/  FFMA R5, R2, R15, R5 ;  /* 0x0000000f02057223 */ /* 0x003fce0000000005 */
.L_x_167:
[----:B------:R-:W-:Y:S05]  /*3140*/  BSYNC.RECONVERGENT B4 ;  /* 0x0000000000047941 */ /* 0x000fea0003800200 */
.L_x_161:
[----:B------:R-:W0:Y:S01]  /*3150*/  LDCU UR4, c[0x0][0x398] ;  /* 0x00007300ff0477ac */ /* 0x000e220008000800 */
[----:B------:R-:W-:Y:S02]  /*3160*/  ISETP.GE.AND P0, PT, R19, UR8, PT ;  /* 0x0000000813007c0c */ /* 0x000fe4000bf06270 */
[----:B0-----:R-:W-:-:S13]  /*3170*/  ISETP.LT.AND P1, PT, R13, UR4, PT ;  /* 0x000000040d007c0c */ /* 0x001fda000bf21270 */
[----:B------:R-:W-:Y:S05]  /*3180*/  @!P0 BRA P1, `(.L_x_168) ;  /* 0xfffffff800d08947 */ /* 0x000fea000083ffff */
.L_x_160:
[----:B------:R-:W-:Y:S05]  /*3190*/  BSYNC B3 ;  /* 0x0000000000037941 */ /* 0x000fea0003800000 */
.L_x_159:
[----:B------:R-:W-:-:S13]  /*31a0*/  FSETP.NEU.AND P0, PT, R5, RZ, PT ;  /* 0x000000ff0500720b */ /* 0x000fda0003f0d000 */
[----:B------:R-:W-:Y:S05]  /*31b0*/  @!P0 BRA `(.L_x_137) ;  /* 0x0000000000ac8947 */ /* 0x000fea0003800000 */
[----:B------:R-:W-:Y:S01]  /*31c0*/  FADD R18, R3, -R18 ;  /* 0x8000001203127221 */ /* 0x000fe20000000000 */
[----:B------:R-:W-:Y:S01]  /*31d0*/  FADD R7, R0, -R7 ;  /* 0x8000000700077221 */ /* 0x000fe20000000000 */
[----:B------:R-:W-:Y:S02]  /*31e0*/  BSSY.RECONVERGENT B3, `(.L_x_169) ;  /* 0x0000010000037945 */ /* 0x000fe40003800200 */
[----:B------:R-:W-:-:S04]  /*31f0*/  FMUL R18, R18, R18 ;  /* 0x0000001212127220 */ /* 0x000fc80000400000 */
[----:B------:R-:W-:-:S04]  /*3200*/  FFMA R18, R7, R7, R18 ;  /* 0x0000000707127223 */ /* 0x000fc80000000012 */
[----:B-1----:R-:W1:Y:S08]  /*3210*/  MUFU.RCP R2, R18 ;  /* 0x0000001200027308 */ /* 0x002e700000001000 */
[----:B------:R-:W3:Y:S01]  /*3220*/  FCHK P0, R5, R18 ;  /* 0x0000001205007302 */ /* 0x000ee20000000000 */
[----:B-1----:R-:W-:-:S04]  /*3230*/  FFMA R7, -R18, R2, 1 ;  /* 0x3f80000012077423 */ /* 0x002fc80000000102 */
[----:B------:R-:W-:-:S04]  /*3240*/  FFMA R2, R2, R7, R2 ;  /* 0x0000000702027223 */ /* 0x000fc80000000002 */
[----:B------:R-:W-:-:S04]  /*3250*/  FFMA R4, R2, R5, RZ ;  /* 0x0000000502047223 */ /* 0x000fc800000000ff */
[----:B------:R-:W-:-:S04]  /*3260*/  FFMA R7, -R18, R4, R5 ;  /* 0x0000000412077223 */ /* 0x000fc80000000105 */
[----:B------:R-:W-:Y:S01]  /*3270*/  FFMA R4, R2, R7, R4 ;  /* 0x0000000702047223 */ /* 0x000fe20000000004 */
[----:B---3--:R-:W-:Y:S06]  /*3280*/  @!P0 BRA `(.L_x_170) ;  /* 0x0000000000148947 */ /* 0x008fec0003800000 */
[----:B------:R-:W-:Y:S01]  /*3290*/  IMAD.MOV.U32 R2, RZ, RZ, R5 ;  /* 0x000000ffff027224 */ /* 0x000fe200078e0005 */
[----:B------:R-:W-:Y:S02]  /*32a0*/  MOV R5, R18 ;  /* 0x0000001200057202 */ /* 0x000fe40000000f00 */
[----:B------:R-:W-:-:S07]  /*32b0*/  MOV R16, 0x32d0 ;  /* 0x000032d000107802 */ /* 0x000fce0000000f00 */
[----:B0-2---:R-:W-:Y:S05]  /*32c0*/  CALL.REL.NOINC `($__internal_1_$__cuda_sm3x_div_rn_noftz_f32_slowpath) ;  /* 0x0000002c00507944 */ /* 0x005fea0003c00000 */
[----:B------:R-:W-:-:S07]  /*32d0*/  IMAD.MOV.U32 R4, RZ, RZ, R2 ;  /* 0x000000ffff047224 */ /* 0x000fce00078e0002 */
.L_x_170:
[----:B------:R-:W-:Y:S05]  /*32e0*/  BSYNC.RECONVERGENT B3 ;  /* 0x0000000000037941 */ /* 0x000fea0003800200 */
.L_x_169:
[----:B------:R-:W1:Y:S01]  /*32f0*/  MUFU.RCP R2, R21 ;  /* 0x0000001500027308 */ /* 0x000e620000001000 */
[----:B------:R-:W-:Y:S07]  /*3300*/  BSSY.RECONVERGENT B3, `(.L_x_171) ;  /* 0x000000c000037945 */ /* 0x000fee0003800200 */
[----:B------:R-:W3:Y:S01]  /*3310*/  FCHK P0, R4, R21 ;  /* 0x0000001504007302 */ /* 0x000ee20000000000 */
[----:B-1----:R-:W-:-:S04]  /*3320*/  FFMA R5, R2, -R21, 1 ;  /* 0x3f80000002057423 */ /* 0x002fc80000000815 */
[----:B------:R-:W-:-:S04]  /*3330*/  FFMA R2, R2, R5, R2 ;  /* 0x0000000502027223 */ /* 0x000fc80000000002 */
[----:B------:R-:W-:-:S04]  /*3340*/  FFMA R5, R2, R4, RZ ;  /* 0x0000000402057223 */ /* 0x000fc800000000ff */
[----:B------:R-:W-:-:S04]  /*3350*/  FFMA R10, R5, -R21, R4 ;  /* 0x80000015050a7223 */ /* 0x000fc80000000004 */
[----:B------:R-:W-:Y:S01]  /*3360*/  FFMA R2, R2, R10, R5 ;  /* 0x0000000a02027223 */ /* 0x000fe20000000005 */
[----:B---3--:R-:W-:Y:S06]  /*3370*/  @!P0 BRA `(.L_x_172) ;  /* 0x0000000000108947 */ /* 0x008fec0003800000 */
[----:B------:R-:W-:Y:S01]  /*3380*/  MOV R2, R4 ;  /* 0x0000000400027202 */ /* 0x000fe20000000f00 */
[----:B------:R-:W-:Y:S01]  /*3390*/  IMAD.MOV.U32 R5, RZ, RZ, R21 ;  /* 0x000000ffff057224 */ /* 0x000fe200078e0015 */
[----:B------:R-:W-:-:S07]  /*33a0*/  MOV R16, 0x33c0 ;  /* 0x000033c000107802 */ /* 0x000fce0000000f00 */
[----:B0-2---:R-:W-:Y:S05]  /*33b0*/  CALL.REL.NOINC `($__internal_1_$__cuda_sm3x_div_rn_noftz_f32_slowpath) ;  /* 0x0000002c00147944 */ /* 0x005fea0003c00000 */
.L_x_172:
[----:B------:R-:W-:Y:S05]  /*33c0*/  BSYNC.RECONVERGENT B3 ;  /* 0x0000000000037941 */ /* 0x000fea0003800200 */
.L_x_171:
[----:B------:R-:W1:Y:S01]  /*33d0*/  LDC.64 R4, c[0x0][0x398] ;  /* 0x0000e600ff047b82 */ /* 0x000e620000000a00 */
[----:B------:R-:W3:Y:S01]  /*33e0*/  LDCU.64 UR4, c[0x0][0x380] ;  /* 0x00007000ff0477ac */ /* 0x000ee20008000a00 */
[----:B-1----:R-:W-:-:S04]  /*33f0*/  IMAD R5, R5, UR13, R6 ;  /* 0x0000000d05057c24 */ /* 0x002fc8000f8e0206 */
[----:B------:R-:W-:Y:S01]  /*3400*/  IMAD R5, R5, R4, RZ ;  /* 0x0000000405057224 */ /* 0x000fe200078e02ff */
[----:B------:R-:W-:-:S04]  /*3410*/  SHF.R.S32.HI R4, RZ, 0x1f, R13 ;  /* 0x0000001fff047819 */ /* 0x000fc8000001140d */
[----:B------:R-:W-:-:S04]  /*3420*/  IADD3 R13, P0, PT, R13, R5, RZ ;  /* 0x000000050d0d7210 */ /* 0x000fc80007f1e0ff */
[----:B------:R-:W-:Y:S02]  /*3430*/  LEA.HI.X.SX32 R6, R5, R4, 0x1, P0 ;  /* 0x0000000405067211 */ /* 0x000fe400000f0eff */
[----:B---3--:R-:W-:-:S04]  /*3440*/  LEA R4, P0, R13, UR4, 0x2 ;  /* 0x000000040d047c11 */ /* 0x008fc8000f8010ff */
[----:B------:R-:W-:-:S05]  /*3450*/  LEA.HI.X R5, R13, UR5, R6, 0x2, P0 ;  /* 0x000000050d057c11 */ /* 0x000fca00080f1406 */
[----:B------:R3:W-:Y:S04]  /*3460*/  REDG.E.ADD.F32.FTZ.RN.STRONG.GPU desc[UR10][R4.64], R2 ;  /* 0x00000002040079a6 */ /* 0x0007e8000c12f30a */
.L_x_137:
[----:B------:R-:W-:Y:S05]  /*3470*/  BSYNC B0 ;  /* 0x0000000000007941 */ /* 0x000fea0003800000 */
.L_x_136:
[----:B------:R-:W4:Y:S01]  /*3480*/  LDCU UR4, c[0x0][0x39c] ;  /* 0x00007380ff0477ac */ /* 0x000f220008000800 */
[----:B------:R-:W-:-:S05]  /*3490*/  MOV R7, UR12 ;  /* 0x0000000c00077c02 */ /* 0x000fca0008000f00 */
[C---:B------:R-:W-:Y:S02]  /*34a0*/  IMAD R7, R20.reuse, R7, UR12 ;  /* 0x0000000c14077e24 */ /* 0x040fe4000f8e0207 */
[----:B------:R-:W-:-:S03]  /*34b0*/  VIADD R20, R20, 0x1 ;  /* 0x0000000114147836 */ /* 0x000fc60000000000 */
[----:B----4-:R-:W-:-:S13]  /*34c0*/  ISETP.GE.U32.AND P0, PT, R7, UR4, PT ;  /* 0x0000000407007c0c */ /* 0x010fda000bf06070 */
[----:B------:R-:W-:Y:S05]  /*34d0*/  @!P0 BRA `(.L_x_173) ;  /* 0xffffffe400748947 */ /* 0x000fea000383ffff */
[----:B------:R-:W-:Y:S05]  /*34e0*/  EXIT ;  /* 0x000000000000794d */ /* 0x000fea0003800000 */
.L_x_127:
[----:B------:R-:W-:Y:S01]  /*34f0*/  ISETP.GE.AND P1, PT, R10, UR16, PT ;  /* 0x000000100a007c0c */ /* 0x000fe2000bf26270 */
[----:B------:R-:W0:Y:S01]  /*3500*/  S2R R7, SR_CTAID.Y ;  /* 0x0000000000077919 */ /* 0x000e220000002600 */
[----:B------:R-:W-:-:S11]  /*3510*/  FSETP.GE.AND P0, PT, R16, RZ, PT ;  /* 0x000000ff1000720b */ /* 0x000fd60003f06000 */
[----:B------:R-:W0:Y:S01]  /*3520*/  @!P1 LDC R6, c[0x0][0x3a0] ;  /* 0x0000e800ff069b82 */ /* 0x000e220000000800 */
[----:B------:R-:W-:Y:S01]  /*3530*/  @!P1 LOP3.LUT R5, RZ, R10, RZ, 0x33, !PT ;  /* 0x0000000aff059212 */ /* 0x000fe200078e33ff */
[----:B------:R-:W-:Y:S03]  /*3540*/  @P0 I2F.F64.U32 R16, UR9 ;  /* 0x0000000900100d12 */ /* 0x000fe60008201800 */
[----:B------:R-:W-:-:S03]  /*3550*/  @!P1 IADD3 R5, PT, PT, R5, UR16, RZ ;  /* 0x0000001005059c10 */ /* 0x000fc6000fffe0ff */
[----:B------:R-:W1:Y:S01]  /*3560*/  @P0 LDC R8, c[0x0][0x3c4] ;  /* 0x0000f100ff080b82 */ /* 0x000e620000000800 */
[C---:B------:R-:W-:Y:S01]  /*3570*/  @!P1 SEL R5, R10.reuse, R5, P0 ;  /* 0x000000050a059207 */ /* 0x040fe20000000000 */
[----:B------:R-:W2:Y:S06]  /*3580*/  @P0 I2F.F64 R20, UR16 ;  /* 0x0000001000140d12 */ /* 0x000eac0008201c00 */
[----:B------:R-:W3:Y:S01]  /*3590*/  S2UR UR5, SR_CgaCtaId ;  /* 0x00000000000579c3 */ /* 0x000ee20000008800 */
[----:B------:R-:W-:Y:S02]  /*35a0*/  @P0 VIADD R23, R10, 0x1 ;  /* 0x000000010a170836 */ /* 0x000fe40000000000 */
[----:B0-----:R-:W-:-:S05]  /*35b0*/  @!P1 IMAD R6, R6, UR13, R7 ;  /* 0x0000000d06069c24 */ /* 0x001fca000f8e0207 */
[----:B------:R-:W0:Y:S01]  /*35c0*/  @!P1 LDC.64 R12, c[0x0][0x388] ;  /* 0x0000e200ff0c9b82 */ /* 0x000e220000000a00 */
[----:B------:R-:W-:Y:S02]  /*35d0*/  @!P1 IMAD R5, R6, UR16, R5 ;  /* 0x0000001006059c24 */ /* 0x000fe4000f8e0205 */
[----:B------:R-:W-:Y:S01]  /*35e0*/  @P0 F2F.F64.F32 R6, R4 ;  /* 0x0000000400060310 */ /* 0x000fe20000201800 */
[----:B--2---:R-:W-:-:S07]  /*35f0*/  @P0 DFMA R18, R20, -0.5, R16 ;  /* 0xbfe000001412082b */ /* 0x004fce0000000010 */
[----:B-1----:R-:W1:Y:S08]  /*3600*/  @P0 F2F.F64.F32 R8, R8 ;  /* 0x0000000800080310 */ /* 0x002e700000201800 */
[----:B------:R-:W2:Y:S01]  /*3610*/  @P0 I2F.F64.U32 R22, R23 ;  /* 0x0000001700160312 */ /* 0x000ea20000201800 */
[----:B------:R-:W-:Y:S01]  /*3620*/  UMOV UR4, 0x400 ;  /* 0x0000040000047882 */ /* 0x000fe20000000000 */
[----:B0-----:R-:W-:-:S06]  /*3630*/  @!P1 IMAD.WIDE R12, R5, 0x4, R12 ;  /* 0x00000004050c9825 */ /* 0x001fcc00078e020c */
[----:B------:R-:W0:Y:S01]  /*3640*/  @P0 F2F.F64.F32 R16, R11 ;  /* 0x0000000b00100310 */ /* 0x000e220000201800 */
[----:B-1----:R-:W-:Y:S01]  /*3650*/  @P0 DFMA R18, R18, R6, R8 ;  /* 0x000000061212022b */ /* 0x002fe20000000008 */
[----:B---3--:R-:W-:Y:S01]  /*3660*/  ULEA UR4, UR5, UR4, 0x18 ;  /* 0x0000000405047291 */ /* 0x008fe2000f8ec0ff */
[----:B------:R-:W-:Y:S01]  /*3670*/  BSSY.RECONVERGENT B0, `(.L_x_174) ;  /* 0x0000014000007945 */ /* 0x000fe20003800200 */
[----:B------:R1:W5:Y:S01]  /*3680*/  @!P1 LDG.E.CONSTANT R5, desc[UR10][R12.64] ;  /* 0x0000000a0c059981 */ /* 0x000362000c1e9900 */
[----:B--2---:R-:W-:-:S03]  /*3690*/  @P0 DFMA R20, R20, -0.5, R22 ;  /* 0xbfe000001414082b */ /* 0x004fc60000000016 */
[----:B------:R-:W-:Y:S02]  /*36a0*/  LEA R22, R14, UR4, 0x2 ;  /* 0x000000040e167c11 */ /* 0x000fe4000f8e10ff */
[----:B-1----:R-:W-:Y:S01]  /*36b0*/  @P0 MOV R13, 0x3f800000 ;  /* 0x3f800000000d0802 */ /* 0x002fe20000000f00 */
[----:B0-----:R-:W-:Y:S01]  /*36c0*/  @P0 DADD R18, R18, R16 ;  /* 0x0000000012120229 */ /* 0x001fe20000000010 */
[----:B------:R-:W-:Y:S10]  /*36d0*/  @P0 BRA `(.L_x_175) ;  /* 0x0000000000340947 */ /* 0x000ff40003800000 */
[----:B------:R-:W0:Y:S01]  /*36e0*/  LDCU UR4, c[0x0][0x3c4] ;  /* 0x00007880ff0477ac */ /* 0x000e220008000800 */
[----:B------:R-:W-:Y:S08]  /*36f0*/  I2F.F64 R12, UR16 ;  /* 0x00000010000c7d12 */ /* 0x000ff00008201c00 */
[----:B------:R-:W1:Y:S08]  /*3700*/  I2F.F64.U32 R16, UR9 ;  /* 0x0000000900107d12 */ /* 0x000e700008201800 */
[----:B------:R-:W-:Y:S01]  /*3710*/  F2F.F64.F32 R6, R4 ;  /* 0x0000000400067310 */ /* 0x000fe20000201800 */
[----:B-1----:R-:W-:-:S07]  /*3720*/  DFMA R18, R12, 0.5, -R16 ;  /* 0x3fe000000c12782b */ /* 0x002fce0000000810 */
[----:B------:R-:W1:Y:S08]  /*3730*/  I2F.F64.U32 R20, R10 ;  /* 0x0000000a00147312 */ /* 0x000e700000201800 */
[----:B0-----:R-:W0:Y:S01]  /*3740*/  F2F.F64.F32 R8, UR4 ;  /* 0x0000000400087d10 */ /* 0x001e220008201800 */
[----:B-1----:R-:W-:-:S07]  /*3750*/  DFMA R20, R12, 0.5, -R20 ;  /* 0x3fe000000c14782b */ /* 0x002fce0000000814 */
[----:B------:R-:W1:Y:S01]  /*3760*/  F2F.F64.F32 R16, R11 ;  /* 0x0000000b00107310 */ /* 0x000e620000201800 */
[----:B------:R-:W-:Y:S01]  /*3770*/  IMAD.MOV.U32 R13, RZ, RZ, -0x40800000 ;  /* 0xbf800000ff0d7424 */ /* 0x000fe200078e00ff */
[----:B0-----:R-:W-:Y:S02]  /*3780*/  DFMA R18, R6, R18, R8 ;  /* 0x000000120612722b */ /* 0x001fe40000000008 */
[----:B------:R-:W-:-:S06]  /*3790*/  DADD R20, R20, -1 ;  /* 0xbff0000014147429 */ /* 0x000fcc0000000000 */
[----:B-1----:R-:W-:-:S11]  /*37a0*/  DADD R18, R16, R18 ;  /* 0x0000000010127229 */ /* 0x002fd60000000012 */
.L_x_175:
[----:B------:R-:W-:Y:S05]  /*37b0*/  BSYNC.RECONVERGENT B0 ;  /* 0x0000000000007941 */ /* 0x000fea0003800200 */
.L_x_174:
[----:B------:R-:W0:Y:S01]  /*37c0*/  F2F.F32.F64 R15, R18 ;  /* 0x00000012000f7310 */ /* 0x000e220000301000 */
[----:B------:R-:W-:Y:S01]  /*37d0*/  DFMA R20, R20, R6, R8 ;  /* 0x000000061414722b */ /* 0x000fe20000000008 */
[----:B-----5:R-:W-:Y:S01]  /*37e0*/  @!P1 FMUL R5, R2, R5 ;  /* 0x0000000502059220 */ /* 0x020fe20000400000 */
[----:B------:R-:W-:Y:S04]  /*37f0*/  BSSY.RECONVERGENT B0, `(.L_x_176) ;  /* 0x0000044000007945 */ /* 0x000fe80003800200 */
[----:B------:R1:W-:Y:S02]  /*3800*/  @!P1 STS [R22], R5 ;  /* 0x0000000516009388 */ /* 0x0003e40000000800 */
[----:B------:R-:W-:Y:S02]  /*3810*/  DADD R6, R16, R20 ;  /* 0x0000000010067229 */ /* 0x000fe40000000014 */
[----:B------:R1:W-:Y:S01]  /*3820*/  @P1 STS [R22], RZ ;  /* 0x000000ff16001388 */ /* 0x0003e20000000800 */
[C---:B0-----:R-:W-:Y:S01]  /*3830*/  FMUL R4, R15.reuse, 0.63661974668502807617 ;  /* 0x3f22f9830f047820 */ /* 0x041fe20000400000 */
[----:B------:R-:W-:-:S06]  /*3840*/  FSETP.GE.AND P0, PT, |R15|, 105615, PT ;  /* 0x47ce47800f00780b */ /* 0x000fcc0003f06200 */
        /* <DEDUP_REMOVED lines=9> */
[----:B------:R-:W-:Y:S01]  /*38e0*/  @!P0 MOV R4, RZ ;  /* 0x000000ff00048202 */ /* 0x000fe20000000f00 */
[----:B------:R-:W-:Y:S06]  /*38f0*/  @!P0 BRA `(.L_x_177) ;  /* 0x0000000000cc8947 */ /* 0x000fec0003800000 */
[----:B------:R-:W-:Y:S01]  /*3900*/  IMAD.SHL.U32 R4, R15, 0x100, RZ ;  /* 0x000001000f047824 */ /* 0x000fe200078e00ff */
[----:B------:R-:W-:Y:S01]  /*3910*/  MOV R8, RZ ;  /* 0x000000ff00087202 */ /* 0x000fe20000000f00 */
[----:B------:R-:W-:Y:S01]  /*3920*/  IMAD.MOV.U32 R2, RZ, RZ, R1 ;  /* 0x000000ffff027224 */ /* 0x000fe200078e0001 */
[----:B------:R-:W0:Y:S02]  /*3930*/  LDCU.64 UR14, c[0x4][URZ] ;  /* 0x01000000ff0e77ac */ /* 0x000e240008000a00 */
[----:B------:R-:W-:Y:S01]  /*3940*/  LOP3.LUT R9, R4, 0x80000000, RZ, 0xfc, !PT ;  /* 0x8000000004097812 */ /* 0x000fe200078efcff */
[----:B------:R-:W-:Y:S01]  /*3950*/  UMOV UR5, URZ ;  /* 0x000000ff00057c82 */ /* 0x000fe20008000000 */
[----:B------:R-:W-:-:S05]  /*3960*/  UMOV UR4, URZ ;  /* 0x000000ff00047c82 */ /* 0x000fca0008000000 */
.L_x_178:
        /* <DEDUP_REMOVED lines=32> */
[C---:B------:R-:W-:Y:S02]  /*3b70*/  LOP3.LUT R15, R4.reuse, R15, RZ, 0x3c, !PT ;  /* 0x0000000f040f7212 */ /* 0x040fe400078e3cff */
[C---:B------:R-:W-:Y:S02]  /*3b80*/  LOP3.LUT R10, R7.reuse, R5, RZ, 0x3c, !PT ;  /* 0x00000005070a7212 */ /* 0x040fe400078e3cff */
[----:B------:R-:W-:Y:S02]  /*3b90*/  LOP3.LUT R11, R7, R4, RZ, 0x3c, !PT ;  /* 0x00000004070b7212 */ /* 0x000fe400078e3cff */
[----:B------:R-:W-:Y:S02]  /*3ba0*/  SHF.R.U32.HI R5, RZ, 0x1e, R2 ;  /* 0x0000001eff057819 */ /* 0x000fe40000011602 */
[----:B------:R-:W-:Y:S02]  /*3bb0*/  ISETP.GE.AND P1, PT, R15, RZ, PT ;  /* 0x000000ff0f00720c */ /* 0x000fe40003f26270 */
[----:B------:R-:W0:Y:S01]  /*3bc0*/  I2F.F64.S64 R10, R10 ;  /* 0x0000000a000a7312 */ /* 0x000e220000301c00 */
[----:B------:R-:W-:-:S05]  /*3bd0*/  LEA.HI R4, R4, R5, RZ, 0x1 ;  /* 0x0000000504047211 */ /* 0x000fca00078f08ff */
[----:B------:R-:W-:-:S05]  /*3be0*/  IMAD.MOV R2, RZ, RZ, -R4 ;  /* 0x000000ffff027224 */ /* 0x000fca00078e0a04 */
[----:B------:R-:W-:Y:S01]  /*3bf0*/  @!P0 MOV R4, R2 ;  /* 0x0000000200048202 */ /* 0x000fe20000000f00 */
[----:B0-----:R-:W-:-:S10]  /*3c00*/  DMUL R8, R10, UR4 ;  /* 0x000000040a087c28 */ /* 0x001fd40008000000 */
[----:B------:R-:W0:Y:S02]  /*3c10*/  F2F.F32.F64 R8, R8 ;  /* 0x0000000800087310 */ /* 0x000e240000301000 */
[----:B0-----:R-:W-:-:S07]  /*3c20*/  FSEL R2, -R8, R8, !P1 ;  /* 0x0000000808027208 */ /* 0x001fce0004800100 */
.L_x_177:
[----:B------:R-:W-:Y:S05]  /*3c30*/  BSYNC.RECONVERGENT B0 ;  /* 0x0000000000007941 */ /* 0x000fea0003800200 */
.L_x_176:
        /* <DEDUP_REMOVED lines=16> */
[----:B------:R-:W1:Y:S01]  /*3d40*/  FCHK P0, R3, R8 ;  /* 0x0000000803007302 */ /* 0x000e620000000000 */
[----:B0-----:R-:W-:-:S04]  /*3d50*/  FFMA R5, -R8, R2, 1 ;  /* 0x3f80000008057423 */ /* 0x001fc80000000102 */
[----:B------:R-:W-:-:S04]  /*3d60*/  FFMA R2, R2, R5, R2 ;  /* 0x0000000502027223 */ /* 0x000fc80000000002 */
[----:B------:R-:W-:-:S04]  /*3d70*/  FFMA R5, R3, R2, RZ ;  /* 0x0000000203057223 */ /* 0x000fc800000000ff */
[----:B------:R-:W-:-:S04]  /*3d80*/  FFMA R4, -R8, R5, R3 ;  /* 0x0000000508047223 */ /* 0x000fc80000000103 */
[----:B------:R-:W-:Y:S01]  /*3d90*/  FFMA R2, R2, R4, R5 ;  /* 0x0000000402027223 */ /* 0x000fe20000000005 */
[----:B-1----:R-:W-:Y:S06]  /*3da0*/  @!P0 BRA `(.L_x_180) ;  /* 0x0000000000108947 */ /* 0x002fec0003800000 */
[----:B------:R-:W-:Y:S01]  /*3db0*/  IMAD.MOV.U32 R5, RZ, RZ, R8 ;  /* 0x000000ffff057224 */ /* 0x000fe200078e0008 */
[----:B------:R-:W-:Y:S02]  /*3dc0*/  MOV R2, R3 ;  /* 0x0000000300027202 */ /* 0x000fe40000000f00 */
[----:B------:R-:W-:-:S07]  /*3dd0*/  MOV R16, 0x3df0 ;  /* 0x00003df000107802 */ /* 0x000fce0000000f00 */
[----:B------:R-:W-:Y:S05]  /*3de0*/  CALL.REL.NOINC `($__internal_1_$__cuda_sm3x_div_rn_noftz_f32_slowpath) ;  /* 0x0000002000887944 */ /* 0x000fea0003c00000 */
.L_x_180:
[----:B------:R-:W-:Y:S05]  /*3df0*/  BSYNC.RECONVERGENT B0 ;  /* 0x0000000000007941 */ /* 0x000fea0003800200 */
.L_x_179:
[C---:B------:R-:W-:Y:S01]  /*3e00*/  FMUL R5, R6.reuse, 0.63661974668502807617 ;  /* 0x3f22f98306057820 */ /* 0x040fe20000400000 */
[----:B------:R-:W-:Y:S01]  /*3e10*/  FSETP.GE.AND P0, PT, |R6|, 105615, PT ;  /* 0x47ce47800600780b */ /* 0x000fe20003f06200 */
[----:B------:R-:W-:Y:S04]  /*3e20*/  BSSY.RECONVERGENT B0, `(.L_x_181) ;  /* 0x000003b000007945 */ /* 0x000fe80003800200 */
[----:B------:R-:W0:Y:S02]  /*3e30*/  F2I.NTZ R5, R5 ;  /* 0x0000000500057305 */ /* 0x000e240000203100 */
[----:B0-----:R-:W-:-:S05]  /*3e40*/  I2FP.F32.S32 R7, R5 ;  /* 0x0000000500077245 */ /* 0x001fca0000201400 */
[----:B------:R-:W-:-:S04]  /*3e50*/  FFMA R4, R7, -1.5707962512969970703, R6 ;  /* 0xbfc90fda07047823 */ /* 0x000fc80000000006 */
[----:B------:R-:W-:Y:S01]  /*3e60*/  FFMA R8, R7, -7.5497894158615963534e-08, R4 ;  /* 0xb3a2216807087823 */ /* 0x000fe20000000004 */
[----:B------:R-:W-:-:S03]  /*3e70*/  FADD R4, R0, R2 ;  /* 0x0000000200047221 */ /* 0x000fc60000000000 */
[----:B------:R-:W-:Y:S01]  /*3e80*/  FFMA R7, R7, -5.3903029534742383927e-15, R8 ;  /* 0xa7c234c507077823 */ /* 0x000fe20000000008 */
[----:B------:R-:W-:Y:S06]  /*3e90*/  @!P0 BRA `(.L_x_182) ;  /* 0x0000000000cc8947 */ /* 0x000fec0003800000 */
[----:B------:R-:W-:-:S13]  /*3ea0*/  FSETP.NEU.AND P0, PT, |R6|, +INF , PT ;  /* 0x7f8000000600780b */ /* 0x000fda0003f0d200 */
[----:B------:R-:W-:Y:S01]  /*3eb0*/  @!P0 FMUL R7, RZ, R6 ;  /* 0x00000006ff078220 */ /* 0x000fe20000400000 */
[----:B------:R-:W-:Y:S01]  /*3ec0*/  @!P0 IMAD.MOV.U32 R5, RZ, RZ, RZ ;  /* 0x000000ffff058224 */ /* 0x000fe200078e00ff */
[----:B------:R-:W-:Y:S06]  /*3ed0*/  @!P0 BRA `(.L_x_182) ;  /* 0x0000000000bc8947 */ /* 0x000fec0003800000 */
[----:B------:R-:W0:Y:S01]  /*3ee0*/  LDC.64 R18, c[0x4][RZ] ;  /* 0x01000000ff127b82 */ /* 0x000e220000000a00 */
[----:B------:R-:W-:Y:S01]  /*3ef0*/  SHF.L.U32 R2, R6, 0x8, RZ ;  /* 0x0000000806027819 */ /* 0x000fe200000006ff */
[----:B------:R-:W-:Y:S01]  /*3f00*/  IMAD.MOV.U32 R10, RZ, RZ, RZ ;  /* 0x000000ffff0a7224 */ /* 0x000fe200078e00ff */
[----:B------:R-:W-:Y:S01]  /*3f10*/  MOV R5, RZ ;  /* 0x000000ff00057202 */ /* 0x000fe20000000f00 */
[----:B------:R-:W-:Y:S01]  /*3f20*/  UMOV UR4, URZ ;  /* 0x000000ff00047c82 */ /* 0x000fe20008000000 */
[----:B------:R-:W-:-:S07]  /*3f30*/  LOP3.LUT R11, R2, 0x80000000, RZ, 0xfc, !PT ;  /* 0x80000000020b7812 */ /* 0x000fce00078efcff */
.L_x_183:
[----:B0-----:R-:W-:-:S06]  /*3f40*/  IMAD.WIDE.U32 R8, R5, 0x4, R18 ;  /* 0x0000000405087825 */ /* 0x001fcc00078e0012 */
[----:B------:R-:W2:Y:S01]  /*3f50*/  LDG.E.CONSTANT R8, desc[UR10][R8.64] ;  /* 0x0000000a08087981 */ /* 0x000ea2000c1e9900 */
[C---:B-1----:R-:W-:Y:S01]  /*3f60*/  IMAD R2, R5.reuse, 0x4, R1 ;  /* 0x0000000405027824 */ /* 0x042fe200078e0201 */
[----:B------:R-:W-:-:S04]  /*3f70*/  IADD3 R5, PT, PT, R5, 0x1, RZ ;  /* 0x0000000105057810 */ /* 0x000fc80007ffe0ff */
        /* <DEDUP_REMOVED lines=36> */
[----:B01----:R-:W-:-:S07]  /*41c0*/  FSEL R7, -R8, R8, !P1 ;  /* 0x0000000808077208 */ /* 0x003fce0004800100 */
.L_x_182:
[----:B------:R-:W-:Y:S05]  /*41d0*/  BSYNC.RECONVERGENT B0 ;  /* 0x0000000000007941 */ /* 0x000fea0003800200 */
.L_x_181:
        /* <DEDUP_REMOVED lines=27> */
.L_x_185:
[----:B------:R-:W-:Y:S05]  /*4390*/  BSYNC.RECONVERGENT B0 ;  /* 0x0000000000007941 */ /* 0x000fea0003800200 */
.L_x_184:
[----:B------:R-:W0:Y:S01]  /*43a0*/  S2R R6, SR_CgaCtaId ;  /* 0x0000000000067919 */ /* 0x000e220000008800 */
[----:B------:R-:W-:Y:S01]  /*43b0*/  ISETP.NE.AND P0, PT, R14, RZ, PT ;  /* 0x000000ff0e00720c */ /* 0x000fe20003f05270 */
[----:B------:R-:W-:Y:S01]  /*43c0*/  FADD R12, R0, R2 ;  /* 0x00000002000c7221 */ /* 0x000fe20000000000 */
[----:B------:R-:W-:Y:S01]  /*43d0*/  MOV R5, 0x400 ;  /* 0x0000040000057802 */ /* 0x000fe20000000f00 */
[----:B------:R-:W-:Y:S05]  /*43e0*/  WARPSYNC.ALL ;  /* 0x0000000000007948 */ /* 0x000fea0003800000 */
[----:B------:R-:W-:-:S05]  /*43f0*/  VIADD R7, R5, 0x400 ;  /* 0x0000040005077836 */ /* 0x000fca0000000000 */
[C---:B0-----:R-:W-:Y:S02]  /*4400*/  LEA R7, R6.reuse, R7, 0x18 ;  /* 0x0000000706077211 */ /* 0x041fe400078ec0ff */
[----:B------:R-:W-:Y:S02]  /*4410*/  @!P0 LEA R5, R6, R5, 0x18 ;  /* 0x0000000506058211 */ /* 0x000fe400078ec0ff */
[----:B------:R-:W-:-:S03]  /*4420*/  LEA R7, R14, R7, 0x2 ;  /* 0x000000070e077211 */ /* 0x000fc600078e10ff */
[----:B------:R0:W-:Y:S04]  /*4430*/  @!P0 STS [R5+0x400], R4 ;  /* 0x0004000405008388 */ /* 0x0001e80000000800 */
[----:B------:R1:W-:Y:S01]  /*4440*/  STS [R7+0x4], R12 ;  /* 0x0000040c07007388 */ /* 0x0003e20000000800 */
[----:B------:R-:W2:Y:S01]  /*4450*/  LDCU.64 UR18, c[0x0][0x398] ;  /* 0x00007300ff1277ac */ /* 0x000ea20008000a00 */
[----:B------:R-:W3:Y:S01]  /*4460*/  LDCU UR5, c[0x0][0x3ac] ;  /* 0x00007580ff0577ac */ /* 0x000ee20008000800 */
[----:B------:R-:W4:Y:S01]  /*4470*/  LDCU UR14, c[0x0][0x3c0] ;  /* 0x00007800ff0e77ac */ /* 0x000f220008000800 */
[----:B--2---:R-:W-:Y:S01]  /*4480*/  UIADD3 UR4, UPT, UPT, -UR19, URZ, URZ ;  /* 0x000000ff13047290 */ /* 0x004fe2000fffe1ff */
[----:B------:R-:W-:Y:S01]  /*4490*/  BAR.SYNC.DEFER_BLOCKING 0x0 ;  /* 0x0000000000007b1d */ /* 0x000fe20000010000 */
[----:B------:R-:W-:-:S05]  /*44a0*/  ISETP.NE.AND P0, PT, RZ, UR18, PT ;  /* 0x00000012ff007c0c */ /* 0x000fca000bf05270 */
[----:B---3--:R-:W-:Y:S08]  /*44b0*/  F2F.F64.F32 R26, UR5 ;  /* 0x00000005001a7d10 */ /* 0x008ff00008201800 */
[----:B0-----:R-:W0:Y:S08]  /*44c0*/  I2F.F64 R4, UR4 ;  /* 0x0000000400047d12 */ /* 0x001e300008201c00 */
[----:B----4-:R-:W2:Y:S01]  /*44d0*/  F2F.F64.F32 R8, UR14 ;  /* 0x0000000e00087d10 */ /* 0x010ea20008201800 */
[----:B0-----:R-:W-:-:S07]  /*44e0*/  DMUL R4, R4, 0.5 ;  /* 0x3fe0000004047828 */ /* 0x001fce0000000000 */
[----:B-1----:R-:W0:Y:S01]  /*44f0*/  I2F.F64 R6, UR19 ;  /* 0x0000001300067d12 */ /* 0x002e220008201c00 */
[----:B--2---:R-:W-:Y:S05]  /*4500*/  @!P0 EXIT ;  /* 0x000000000000894d */ /* 0x004fea0003800000 */
[----:B------:R-:W-:Y:S01]  /*4510*/  DFMA R4, R26, R4, R8 ;  /* 0x000000041a04722b */ /* 0x000fe20000000008 */
[----:B------:R-:W1:Y:S01]  /*4520*/  LDCU UR5, c[0x0][0x3a4] ;  /* 0x00007480ff0577ac */ /* 0x000e620008000800 */
[----:B0-----:R-:W-:Y:S01]  /*4530*/  DMUL R6, R6, 0.5 ;  /* 0x3fe0000006067828 */ /* 0x001fe20000000000 */
[----:B------:R-:W-:Y:S01]  /*4540*/  I2F.F64.U32 R10, UR9 ;  /* 0x00000009000a7d12 */ /* 0x000fe20008201800 */
[----:B------:R-:W0:Y:S01]  /*4550*/  LDCU UR4, c[0x0][0x3bc] ;  /* 0x00007780ff0477ac */ /* 0x000e220008000800 */
[----:B------:R-:W-:-:S05]  /*4560*/  UIMAD UR14, UR13, UR19, UR19 ;  /* 0x000000130d0e72a4 */ /* 0x000fca000f8e0213 */
[----:B------:R-:W-:Y:S01]  /*4570*/  DFMA R6, R26, R6, R8 ;  /* 0x000000061a06722b */ /* 0x000fe20000000008 */
[----:B------:R2:W3:Y:S08]  /*4580*/  F2F.F32.F64 R4, R4 ;  /* 0x0000000400047310 */ /* 0x0004f00000301000 */
[----:B-1----:R-:W1:Y:S01]  /*4590*/  I2F.F64 R18, UR5 ;  /* 0x0000000500127d12 */ /* 0x002e620008201c00 */
[----:B--2---:R-:W-:-:S02]  /*45a0*/  IMAD.MOV.U32 R5, RZ, RZ, RZ ;  /* 0x000000ffff057224 */ /* 0x004fc400078e00ff */
[----:B---3--:R-:W-:-:S05]  /*45b0*/  FMUL R8, R3, R4 ;  /* 0x0000000403087220 */ /* 0x008fca0000400000 */
[----:B------:R-:W2:Y:S01]  /*45c0*/  F2F.F32.F64 R6, R6 ;  /* 0x0000000600067310 */ /* 0x000ea20000301000 */
[----:B-1----:R-:W-:-:S07]  /*45d0*/  DFMA R18, R18, 0.5, -R10 ;  /* 0x3fe000001212782b */ /* 0x002fce000000080a */
[----:B------:R-:W1:Y:S01]  /*45e0*/  I2F.F64 R24, UR18 ;  /* 0x0000001200187d12 */ /* 0x000e620008201c00 */
[----:B------:R-:W-:Y:S02]  /*45f0*/  I2FP.F32.S32 R11, UR19 ;  /* 0x00000013000b7c45 */ /* 0x000fe40008201400 */
[----:B------:R-:W-:Y:S01]  /*4600*/  MOV R10, RZ ;  /* 0x000000ff000a7202 */ /* 0x000fe20000000f00 */
[----:B--2---:R-:W-:-:S04]  /*4610*/  FMUL R9, R3, R6 ;  /* 0x0000000603097220 */ /* 0x004fc80000400000 */
[----:B0-----:R-:W0:Y:S08]  /*4620*/  F2F.F64.F32 R22, UR4 ;  /* 0x0000000400167d10 */ /* 0x001e300008201800 */
[----:B-1----:R2:W3:Y:S02]  /*4630*/  F2F.F64.F32 R20, R4 ;  /* 0x0000000400147310 */ /* 0x0024e40000201800 */
.L_x_223:
[----:B------:R-:W-:Y:S05]  /*4640*/  YIELD ;  /* 0x0000000000007946 */ /* 0x000fea0003800000 */
[----:B-1----:R-:W1:Y:S01]  /*4650*/  LDCU UR4, c[0x0][0x398] ;  /* 0x00007300ff0477ac */ /* 0x002e620008000800 */
[----:B------:R-:W-:Y:S01]  /*4660*/  IMAD.IADD R7, R14, 0x1, R5 ;  /* 0x000000010e077824 */ /* 0x000fe200078e0205 */
[----:B------:R-:W-:Y:S04]  /*4670*/  BSSY B0, `(.L_x_186) ;  /* 0x0000192000007945 */ /* 0x000fe80003800000 */
[----:B-1----:R-:W-:-:S13]  /*4680*/  ISETP.GE.AND P0, PT, R7, UR4, PT ;  /* 0x0000000407007c0c */ /* 0x002fda000bf06270 */
[----:B0-2---:R-:W-:Y:S05]  /*4690*/  @P0 BRA `(.L_x_187) ;  /* 0x00000018003c0947 */ /* 0x005fea0003800000 */
[----:B------:R-:W1:Y:S01]  /*46a0*/  LDCU UR4, c[0x0][0x3a8] ;  /* 0x00007500ff0477ac */ /* 0x000e620008000800 */
[----:B--2---:R-:W2:Y:S01]  /*46b0*/  I2F.F64 R4, R7 ;  /* 0x0000000700047312 */ /* 0x004ea20000201c00 */
[----:B------:R-:W-:Y:S01]  /*46c0*/  BSSY.RECONVERGENT B3, `(.L_x_188) ;  /* 0x0000015000037945 */ /* 0x000fe20003800200 */
[----:B--2---:R-:W-:-:S06]  /*46d0*/  DFMA R4, R24, -0.5, R4 ;  /* 0xbfe000001804782b */ /* 0x004fcc0000000004 */
[----:B-1----:R-:W0:Y:S02]  /*46e0*/  F2F.F64.F32 R16, UR4 ;  /* 0x0000000400107d10 */ /* 0x002e240008201800 */
[----:B------:R-:W-:-:S08]  /*46f0*/  DADD R4, R4, 0.5 ;  /* 0x3fe0000004047429 */ /* 0x000fd00000000000 */
        /* <DEDUP_REMOVED lines=15> */
[----:B---3--:R-:W-:Y:S05]  /*47f0*/  CALL.REL.NOINC `($__internal_1_$__cuda_sm3x_div_rn_noftz_f32_slowpath) ;  /* 0x0000001800047944 */ /* 0x008fea0003c00000 */
[----:B------:R-:W-:-:S07]  /*4800*/  IMAD.MOV.U32 R31, RZ, RZ, R2 ;  /* 0x000000ffff1f7224 */ /* 0x000fce00078e0002 */
.L_x_189:
[----:B------:R-:W-:Y:S05]  /*4810*/  BSYNC.RECONVERGENT B3 ;  /* 0x0000000000037941 */ /* 0x000fea0003800200 */
.L_x_188:
        /* <DEDUP_REMOVED lines=13> */
[----:B---3--:R-:W-:Y:S05]  /*48f0*/  CALL.REL.NOINC `($__internal_1_$__cuda_sm3x_div_rn_noftz_f32_slowpath) ;  /* 0x0000001400c47944 */ /* 0x008fea0003c00000 */
.L_x_191:
[----:B------:R-:W-:Y:S05]  /*4900*/  BSYNC.RECONVERGENT B3 ;  /* 0x0000000000037941 */ /* 0x000fea0003800200 */
.L_x_190:
        /* <DEDUP_REMOVED lines=14> */
.L_x_193:
[----:B------:R-:W-:Y:S05]  /*49f0*/  BSYNC.RECONVERGENT B3 ;  /* 0x0000000000037941 */ /* 0x000fea0003800200 */
.L_x_192:
[----:B------:R-:W-:Y:S01]  /*4a00*/  MOV R16, UR6 ;  /* 0x0000000600107c02 */ /* 0x000fe20008000f00 */
[----:B------:R-:W-:Y:S01]  /*4a10*/  IMAD.U32 R17, RZ, RZ, UR7 ;  /* 0x00000007ff117e24 */ /* 0x000fe2000f8e00ff */
        /* <DEDUP_REMOVED lines=25> */
.L_x_196:
[----:B------:R0:W2:Y:S01]  /*4bb0*/  LDG.E.CONSTANT R32, desc[UR10][R16.64] ;  /* 0x0000000a10207981 */ /* 0x0000a2000c1e9900 */
[----:B------:R-:W-:-:S04]  /*4bc0*/  IADD3 R5, PT, PT, R5, 0x1, RZ ;  /* 0x0000000105057810 */ /* 0x000fc80007ffe0ff */
[----:B------:R-:W-:Y:S02]  /*4bd0*/  ISETP.NE.AND P0, PT, R5, 0x6, PT ;  /* 0x000000060500780c */ /* 0x000fe40003f05270 */
[----:B0-----:R-:W-:-:S04]  /*4be0*/  IADD3 R16, P2, PT, R16, 0x4, RZ ;  /* 0x0000000410107810 */ /* 0x001fc80007f5e0ff */
[----:B------:R-:W-:Y:S01]  /*4bf0*/  IADD3.X R17, PT, PT, RZ, R17, RZ, P2, !PT ;  /* 0x00000011ff117210 */ /* 0x000fe200017fe4ff */
[----:B--2---:R-:W-:-:S03]  /*4c00*/  IMAD.WIDE.U32 R32, R32, R37, RZ ;  /* 0x0000002520207225 */ /* 0x004fc600078e00ff */
[----:B------:R-:W-:-:S05]  /*4c10*/  IADD3 R15, P1, PT, R32, R28, RZ ;  /* 0x0000001c200f7210 */ /* 0x000fca0007f3e0ff */
[----:B------:R0:W-:Y:S01]  /*4c20*/  STL [R2], R15 ;  /* 0x0000000f02007387 */ /* 0x0001e20000100800 */
[----:B------:R-:W-:Y:S02]  /*4c30*/  IMAD.X R28, R33, 0x1, R35, P1 ;  /* 0x00000001211c7824 */ /* 0x000fe400008e0623 */
[----:B0-----:R-:W-:Y:S01]  /*4c40*/  VIADD R2, R2, 0x4 ;  /* 0x0000000402027836 */ /* 0x001fe20000000000 */
[----:B------:R-:W-:Y:S06]  /*4c50*/  @P0 BRA `(.L_x_196) ;  /* 0xfffffffc00d40947 */ /* 0x000fec000383ffff */
[----:B------:R-:W-:Y:S05]  /*4c60*/  BSYNC.RECONVERGENT B1 ;  /* 0x0000000000017941 */ /* 0x000fea0003800200 */
.L_x_195:
        /* <DEDUP_REMOVED lines=31> */
.L_x_194:
[----:B------:R-:W0:Y:S01]  /*4e60*/  MUFU.RCP R16, R3 ;  /* 0x0000000300107308 */ /* 0x000e220000001000 */
[----:B------:R-:W-:Y:S01]  /*4e70*/  FADD R2, R0, -R31 ;  /* 0x8000001f00027221 */ /* 0x000fe20000000000 */
[----:B------:R-:W-:Y:S01]  /*4e80*/  BSSY.RECONVERGENT B3, `(.L_x_197) ;  /* 0x000000d000037945 */ /* 0x000fe20003800200 */
[----:B------:R-:W-:-:S05]  /*4e90*/  MOV R29, R5 ;  /* 0x00000005001d7202 */ /* 0x000fca0000000f00 */
        /* <DEDUP_REMOVED lines=8> */
[----:B------:R-:W-:-:S07]  /*4f20*/  MOV R16, 0x4f40 ;  /* 0x00004f4000107802 */ /* 0x000fce0000000f00 */
[----:B---3--:R-:W-:Y:S05]  /*4f30*/  CALL.REL.NOINC `($__internal_1_$__cuda_sm3x_div_rn_noftz_f32_slowpath) ;  /* 0x0000001000347944 */ /* 0x008fea0003c00000 */
[----:B------:R-:W-:-:S07]  /*4f40*/  MOV R28, R2 ;  /* 0x00000002001c7202 */ /* 0x000fce0000000f00 */
.L_x_198:
[----:B------:R-:W-:Y:S05]  /*4f50*/  BSYNC.RECONVERGENT B3 ;  /* 0x0000000000037941 */ /* 0x000fea0003800200 */
.L_x_197:
[----:B------:R-:W-:Y:S02]  /*4f60*/  IMAD.MOV.U32 R5, RZ, RZ, 0x3c190000 ;  /* 0x3c190000ff057424 */ /* 0x000fe400078e00ff */
[C---:B------:R-:W-:Y:S01]  /*4f70*/  FMUL R2, R29.reuse, R29 ;  /* 0x0000001d1d027220 */ /* 0x040fe20000400000 */
[----:B------:R-:W-:Y:S01]  /*4f80*/  FSETP.NEU.AND P0, PT, |R29|, 0.00049096695147454738617, PT ;  /* 0x3a00b43c1d00780b */ /* 0x000fe20003f0d200 */
[----:B------:R-:W-:Y:S01]  /*4f90*/  UMOV UR4, 0x3f800000 ;  /* 0x3f80000000047882 */ /* 0x000fe20000000000 */
[----:B------:R-:W-:Y:S01]  /*4fa0*/  LOP3.LUT R30, R30, 0x1, RZ, 0xc0, !PT ;  /* 0x000000011e1e7812 */ /* 0x000fe200078ec0ff */
[----:B------:R-:W-:Y:S01]  /*4fb0*/  FFMA R5, R2, R5, 0.003265380859375 ;  /* 0x3b56000002057423 */ /* 0x000fe20000000005 */
[----:B------:R-:W-:Y:S02]  /*4fc0*/  BSSY.RECONVERGENT B3, `(.L_x_199) ;  /* 0x0000016000037945 */ /* 0x000fe40003800200 */
[----:B------:R-:W-:Y:S01]  /*4fd0*/  ISETP.NE.U32.AND P1, PT, R30, 0x1, PT ;  /* 0x000000011e00780c */ /* 0x000fe20003f25070 */
[----:B------:R-:W-:Y:S01]  /*4fe0*/  FFMA R5, R2, R5, 0.0242919921875 ;  /* 0x3cc7000002057423 */ /* 0x000fe20000000005 */
[----:B------:R-:W-:-:S03]  /*4ff0*/  MOV R30, UR4 ;  /* 0x00000004001e7c02 */ /* 0x000fc60008000f00 */
        /* <DEDUP_REMOVED lines=14> */
[----:B------:R-:W-:Y:S02]  /*50e0*/  HFMA2 R2, -RZ, RZ, -1.875, 0 ;  /* 0xbf800000ff027431 */ /* 0x000fe400000001ff */
[----:B------:R-:W-:Y:S01]  /*50f0*/  IMAD.MOV.U32 R5, RZ, RZ, R29 ;  /* 0x000000ffff057224 */ /* 0x000fe200078e001d */
[----:B------:R-:W-:-:S07]  /*5100*/  MOV R16, 0x5120 ;  /* 0x0000512000107802 */ /* 0x000fce0000000f00 */
[----:B---3--:R-:W-:Y:S05]  /*5110*/  CALL.REL.NOINC `($__internal_1_$__cuda_sm3x_div_rn_noftz_f32_slowpath) ;  /* 0x0000000c00bc7944 */ /* 0x008fea0003c00000 */
.L_x_200:
[----:B------:R-:W-:Y:S05]  /*5120*/  BSYNC.RECONVERGENT B3 ;  /* 0x0000000000037941 */ /* 0x000fea0003800200 */
.L_x_199:
        /* <DEDUP_REMOVED lines=15> */
.L_x_202:
[----:B------:R-:W-:Y:S05]  /*5220*/  BSYNC.RECONVERGENT B3 ;  /* 0x0000000000037941 */ /* 0x000fea0003800200 */
.L_x_201:
[----:B------:R-:W0:Y:S01]  /*5230*/  MUFU.RCP R2, |R5| ;  /* 0x4000000500027308 */ /* 0x000e220000001000 */
[----:B------:R-:W-:Y:S01]  /*5240*/  FSETP.GT.AND P0, PT, |R5|, 1, PT ;  /* 0x3f8000000500780b */ /* 0x000fe20003f04200 */
[----:B------:R-:W-:Y:S01]  /*5250*/  IMAD.MOV.U32 R16, RZ, RZ, 0x3b2090aa ;  /* 0x3b2090aaff107424 */ /* 0x000fe200078e00ff */
[----:B------:R-:W1:Y:S01]  /*5260*/  LDC R29, c[0x0][0x3b0] ;  /* 0x0000ec00ff1d7b82 */ /* 0x000e620000000800 */
[----:B------:R-:W-:Y:S01]  /*5270*/  HFMA2 R17, -RZ, RZ, 1.857421875, -1409 ;  /* 0x3f6ee581ff117431 */ /* 0x000fe200000001ff */
        /* <DEDUP_REMOVED lines=26> */
[----:B------:R-:W-:Y:S01]  /*5420*/  IMAD.MOV.U32 R2, RZ, RZ, R28 ;  /* 0x000000ffff027224 */ /* 0x000fe200078e001c */
[----:B------:R-:W-:Y:S02]  /*5430*/  MOV R16, 0x5460 ;  /* 0x0000546000107802 */ /* 0x000fe40000000f00 */
[----:B0-----:R-:W-:-:S07]  /*5440*/  MOV R5, UR4 ;  /* 0x0000000400057c02 */ /* 0x001fce0008000f00 */
[----:B---3--:R-:W-:Y:S05]  /*5450*/  CALL.REL.NOINC `($__internal_1_$__cuda_sm3x_div_rn_noftz_f32_slowpath) ;  /* 0x0000000800ec7944 */ /* 0x008fea0003c00000 */
.L_x_204:
[----:B------:R-:W-:Y:S05]  /*5460*/  BSYNC.RECONVERGENT B3 ;  /* 0x0000000000037941 */ /* 0x000fea0003800200 */
.L_x_203:
[----:B------:R-:W0:Y:S01]  /*5470*/  F2F.F64.F32 R16, R2 ;  /* 0x0000000200107310 */ /* 0x000e220000201800 */
[----:B------:R-:W-:Y:S01]  /*5480*/  BSSY.RECONVERGENT B3, `(.L_x_205) ;  /* 0x000001c000037945 */ /* 0x000fe20003800200 */
[----:B------:R-:W-:Y:S01]  /*5490*/  IMAD.MOV.U32 R28, RZ, RZ, RZ ;  /* 0x000000ffff1c7224 */ /* 0x000fe200078e00ff */
[----:B------:R-:W-:Y:S01]  /*54a0*/  MOV R32, R31 ;  /* 0x0000001f00207202 */ /* 0x000fe20000000f00 */
        /* <DEDUP_REMOVED lines=18> */
[----:B------:R-:W-:Y:S01]  /*55d0*/  IMAD.MOV.U32 R5, RZ, RZ, R4 ;  /* 0x000000ffff057224 */ /* 0x000fe200078e0004 */
[----:B------:R-:W-:-:S07]  /*55e0*/  MOV R16, 0x5600 ;  /* 0x0000560000107802 */ /* 0x000fce0000000f00 */
[----:B---3--:R-:W-:Y:S05]  /*55f0*/  CALL.REL.NOINC `($__internal_1_$__cuda_sm3x_div_rn_noftz_f32_slowpath) ;  /* 0x0000000800847944 */ /* 0x008fea0003c00000 */
[----:B------:R-:W-:-:S07]  /*5600*/  MOV R5, R2 ;  /* 0x0000000200057202 */ /* 0x000fce0000000f00 */
.L_x_208:
[----:B------:R-:W-:Y:S05]  /*5610*/  BSYNC.RECONVERGENT B4 ;  /* 0x0000000000047941 */ /* 0x000fea0003800200 */
.L_x_207:
[----:B------:R0:W1:Y:S01]  /*5620*/  F2I.FLOOR.NTZ R28, R5 ;  /* 0x00000005001c7305 */ /* 0x0000620000207100 */
[----:B------:R-:W-:-:S07]  /*5630*/  IMAD.MOV.U32 R30, RZ, RZ, RZ ;  /* 0x000000ffff1e7224 */ /* 0x000fce00078e00ff */
.L_x_206:
[----:B------:R-:W-:Y:S05]  /*5640*/  BSYNC.RECONVERGENT B3 ;  /* 0x0000000000037941 */ /* 0x000fea0003800200 */
.L_x_205:
[----:B------:R-:W-:Y:S01]  /*5650*/  ISETP.GE.AND P0, PT, R30, UR8, PT ;  /* 0x000000081e007c0c */ /* 0x000fe2000bf06270 */
[----:B-1----:R-:W1:Y:S01]  /*5660*/  I2F.F64 R16, R28 ;  /* 0x0000001c00107312 */ /* 0x002e620000201c00 */
[----:B------:R-:W2:Y:S01]  /*5670*/  LDCU UR4, c[0x0][0x39c] ;  /* 0x00007380ff0477ac */ /* 0x000ea20008000800 */
[----:B------:R-:W-:Y:S10]  /*5680*/  BSSY B3, `(.L_x_209) ;  /* 0x0000062000037945 */ /* 0x000ff40003800000 */
[----:B0-----:R-:W0:Y:S01]  /*5690*/  @!P0 S2R R5, SR_CgaCtaId ;  /* 0x0000000000058919 */ /* 0x001e220000008800 */
[----:B------:R-:W-:Y:S01]  /*56a0*/  @!P0 MOV R2, 0x400 ;  /* 0x0000040000028802 */ /* 0x000fe20000000f00 */
[----:B-1----:R-:W-:-:S03]  /*56b0*/  DADD R16, R16, 0.5 ;  /* 0x3fe0000010107429 */ /* 0x002fc60000000000 */
[----:B------:R-:W-:-:S05]  /*56c0*/  @!P0 IADD3 R2, PT, PT, R2, 0x400, RZ ;  /* 0x0000040002028810 */ /* 0x000fca0007ffe0ff */
[----:B---3--:R-:W-:-:S06]  /*56d0*/  DFMA R16, R26, R16, R20 ;  /* 0x000000101a10722b */ /* 0x008fcc0000000014 */
[----:B------:R1:W3:Y:S01]  /*56e0*/  F2F.F32.F64 R29, R16 ;  /* 0x00000010001d7310 */ /* 0x0002e20000301000 */
[----:B0-----:R-:W-:Y:S02]  /*56f0*/  @!P0 LEA R5, R5, R2, 0x18 ;  /* 0x0000000205058211 */ /* 0x001fe400078ec0ff */
[----:B------:R-:W-:-:S03]  /*5700*/  IADD3 R2, PT, PT, R28, 0x1, RZ ;  /* 0x000000011c027810 */ /* 0x000fc60007ffe0ff */
[----:B------:R-:W-:Y:S01]  /*5710*/  @!P0 IMAD R15, R30, 0x4, R5 ;  /* 0x000000041e0f8824 */ /* 0x000fe200078e0205 */
[----:B------:R-:W-:Y:S01]  /*5720*/  I2FP.F32.S32 R2, R2 ;  /* 0x0000000200027245 */ /* 0x000fe20000201400 */
[----:B------:R-:W-:-:S03]  /*5730*/  IMAD.MOV.U32 R5, RZ, RZ, RZ ;  /* 0x000000ffff057224 */ /* 0x000fc600078e00ff */
[----:B------:R1:W0:Y:S01]  /*5740*/  @!P0 LDS R12, [R15+0x4] ;  /* 0x000004000f0c8984 */ /* 0x0002220000000800 */
[----:B--2---:R-:W-:Y:S01]  /*5750*/  ISETP.GE.OR P0, PT, R28, UR4, P0 ;  /* 0x000000041c007c0c */ /* 0x004fe20008706670 */
[----:B------:R-:W-:-:S12]  /*5760*/  FFMA R33, R2, R4, R31 ;  /* 0x0000000402217223 */ /* 0x000fd8000000001f */
[----:B-1-3--:R-:W-:Y:S05]  /*5770*/  @P0 BRA `(.L_x_210) ;  /* 0x0000000400480947 */ /* 0x00afea0003800000 */
[----:B------:R-:W-:Y:S02]  /*5780*/  SHF.R.S32.HI R31, RZ, 0x1f, R7 ;  /* 0x0000001fff1f7819 */ /* 0x000fe40000011407 */
[----:B------:R-:W-:-:S07]  /*5790*/  MOV R5, RZ ;  /* 0x000000ff00057202 */ /* 0x000fce0000000f00 */
.L_x_218:
        /* <DEDUP_REMOVED lines=11> */
[----:B------:R-:W-:Y:S01]  /*5850*/  FADD R2, R33, -R32 ;  /* 0x8000002021027221 */ /* 0x000fe20000000000 */
[----:B------:R-:W-:Y:S02]  /*5860*/  IMAD.MOV.U32 R32, RZ, RZ, R33 ;  /* 0x000000ffff207224 */ /* 0x000fe400078e0021 */
[----:B------:R-:W1:Y:S01]  /*5870*/  MUFU.RCP R16, R17 ;  /* 0x0000001100107308 */ /* 0x000e620000001000 */
[----:B0-----:R-:W-:-:S06]  /*5880*/  ULEA UR4, UR5, UR4, 0x18 ;  /* 0x0000000405047291 */ /* 0x001fcc000f8ec0ff */
[----:B------:R-:W-:-:S06]  /*5890*/  LEA R15, R30, UR4, 0x2 ;  /* 0x000000041e0f7c11 */ /* 0x000fcc000f8e10ff */
[----:B------:R-:W0:Y:S02]  /*58a0*/  LDS R15, [R15] ;  /* 0x000000000f0f7984 */ /* 0x000e240000000800 */
[----:B0-----:R-:W-:Y:S01]  /*58b0*/  FFMA R2, R2, R15, R5 ;  /* 0x0000000f02027223 */ /* 0x001fe20000000005 */
[----:B-1----:R-:W-:-:S03]  /*58c0*/  FFMA R5, -R17, R16, 1 ;  /* 0x3f80000011057423 */ /* 0x002fc60000000110 */
[----:B------:R-:W0:Y:S01]  /*58d0*/  FCHK P0, R2, R17 ;  /* 0x0000001102007302 */ /* 0x000e220000000000 */
[----:B------:R-:W-:-:S04]  /*58e0*/  FFMA R5, R16, R5, R16 ;  /* 0x0000000510057223 */ /* 0x000fc80000000010 */
[----:B------:R-:W-:-:S04]  /*58f0*/  FFMA R16, R2, R5, RZ ;  /* 0x0000000502107223 */ /* 0x000fc800000000ff */
[----:B------:R-:W-:-:S04]  /*5900*/  FFMA R15, -R17, R16, R2 ;  /* 0x00000010110f7223 */ /* 0x000fc80000000102 */
[----:B------:R-:W-:Y:S01]  /*5910*/  FFMA R5, R5, R15, R16 ;  /* 0x0000000f05057223 */ /* 0x000fe20000000010 */
[----:B0-----:R-:W-:Y:S06]  /*5920*/  @!P0 BRA `(.L_x_214) ;  /* 0x0000000000108947 */ /* 0x001fec0003800000 */
[----:B------:R-:W-:Y:S02]  /*5930*/  MOV R5, R17 ;  /* 0x0000001100057202 */ /* 0x000fe40000000f00 */
[----:B------:R-:W-:-:S07]  /*5940*/  MOV R16, 0x5960 ;  /* 0x0000596000107802 */ /* 0x000fce0000000f00 */
[----:B------:R-:W-:Y:S05]  /*5950*/  CALL.REL.NOINC `($__internal_1_$__cuda_sm3x_div_rn_noftz_f32_slowpath) ;  /* 0x0000000400ac7944 */ /* 0x000fea0003c00000 */
[----:B------:R-:W-:-:S07]  /*5960*/  IMAD.MOV.U32 R5, RZ, RZ, R2 ;  /* 0x000000ffff057224 */ /* 0x000fce00078e0002 */
.L_x_214:
[----:B------:R-:W-:Y:S05]  /*5970*/  BSYNC.RECONVERGENT B5 ;  /* 0x0000000000057941 */ /* 0x000fea0003800200 */
.L_x_213:
        /* <DEDUP_REMOVED lines=12> */
[----:B------:R-:W-:Y:S05]  /*5a40*/  CALL.REL.NOINC `($__internal_1_$__cuda_sm3x_div_rn_noftz_f32_slowpath) ;  /* 0x0000000400707944 */ /* 0x000fea0003c00000 */
.L_x_216:
[----:B------:R-:W-:Y:S05]  /*5a50*/  BSYNC.RECONVERGENT B5 ;  /* 0x0000000000057941 */ /* 0x000fea0003800200 */
.L_x_215:
[----:B------:R-:W0:Y:S01]  /*5a60*/  LDCU UR4, c[0x0][0x398] ;  /* 0x00007300ff0477ac */ /* 0x000e220008000800 */
[----:B------:R-:W-:Y:S01]  /*5a70*/  LOP3.LUT R5, RZ, R28, RZ, 0x33, !PT ;  /* 0x0000001cff057212 */ /* 0x000fe200078e33ff */
[----:B------:R-:W1:Y:S03]  /*5a80*/  LDCU.64 UR16, c[0x0][0x380] ;  /* 0x00007000ff1077ac */ /* 0x000e660008000a00 */
[----:B------:R-:W-:-:S05]  /*5a90*/  IADD3 R5, PT, PT, R5, UR14, RZ ;  /* 0x0000000e05057c10 */ /* 0x000fca000fffe0ff */
[----:B0-----:R-:W-:Y:S01]  /*5aa0*/  IMAD R16, R5, UR4, RZ ;  /* 0x0000000405107c24 */ /* 0x001fe2000f8e02ff */
[----:B------:R-:W0:Y:S04]  /*5ab0*/  LDCU UR4, c[0x0][0x3ac] ;  /* 0x00007580ff0477ac */ /* 0x000e280008000800 */
[----:B------:R-:W-:-:S04]  /*5ac0*/  IADD3 R5, P0, PT, R7, R16, RZ ;  /* 0x0000001007057210 */ /* 0x000fc80007f1e0ff */
[----:B------:R-:W-:Y:S02]  /*5ad0*/  LEA.HI.X.SX32 R34, R16, R31, 0x1, P0 ;  /* 0x0000001f10227211 */ /* 0x000fe400000f0eff */
[----:B-1----:R-:W-:-:S04]  /*5ae0*/  LEA R16, P0, R5, UR16, 0x2 ;  /* 0x0000001005107c11 */ /* 0x002fc8000f8010ff */
[----:B------:R-:W-:-:S05]  /*5af0*/  LEA.HI.X R17, R5, UR17, R34, 0x2, P0 ;  /* 0x0000001105117c11 */ /* 0x000fca00080f1422 */
[----:B------:R1:W-:Y:S01]  /*5b00*/  REDG.E.ADD.F32.FTZ.RN.STRONG.GPU desc[UR10][R16.64], R2 ;  /* 0x00000002100079a6 */ /* 0x0003e2000c12f30a */
[----:B------:R-:W-:Y:S01]  /*5b10*/  FADD R33, R33, R4 ;  /* 0x0000000421217221 */ /* 0x000fe20000000000 */
[----:B------:R-:W-:Y:S01]  /*5b20*/  IMAD.MOV.U32 R5, RZ, RZ, RZ ;  /* 0x000000ffff057224 */ /* 0x000fe200078e00ff */
[----:B------:R-:W-:Y:S01]  /*5b30*/  IADD3 R28, PT, PT, R28, 0x1, RZ ;  /* 0x000000011c1c7810 */ /* 0x000fe20007ffe0ff */
[----:B0-----:R-:W-:Y:S01]  /*5b40*/  FADD R29, R29, UR4 ;  /* 0x000000041d1d7e21 */ /* 0x001fe20008000000 */
[----:B------:R-:W-:Y:S06]  /*5b50*/  BRA `(.L_x_217) ;  /* 0x00000000003c7947 */ /* 0x000fec0003800000 */
.L_x_212:
[----:B------:R-:W0:Y:S01]  /*5b60*/  S2R R16, SR_CgaCtaId ;  /* 0x0000000000107919 */ /* 0x000e220000008800 */
[----:B------:R-:W-:Y:S02]  /*5b70*/  MOV R15, 0x400 ;  /* 0x00000400000f7802 */ /* 0x000fe40000000f00 */
[----:B------:R-:W-:Y:S02]  /*5b80*/  MOV R2, R30 ;  /* 0x0000001e00027202 */ /* 0x000fe40000000f00 */
[----:B0-----:R-:W-:-:S05]  /*5b90*/  LEA R17, R16, R15, 0x18 ;  /* 0x0000000f10117211 */ /* 0x001fca00078ec0ff */
[C---:B------:R-:W-:Y:S02]  /*5ba0*/  IMAD R17, R30.reuse, 0x4, R17 ;  /* 0x000000041e117824 */ /* 0x040fe400078e0211 */
        /* <DEDUP_REMOVED lines=10> */
.L_x_217:
[----:B------:R-:W-:Y:S05]  /*5c50*/  BSYNC.RECONVERGENT B4 ;  /* 0x0000000000047941 */ /* 0x000fea0003800200 */
.L_x_211:
[----:B------:R-:W0:Y:S01]  /*5c60*/  LDCU UR4, c[0x0][0x39c] ;  /* 0x00007380ff0477ac */ /* 0x000e220008000800 */
[----:B------:R-:W-:Y:S02]  /*5c70*/  ISETP.GE.AND P0, PT, R30, UR8, PT ;  /* 0x000000081e007c0c */ /* 0x000fe4000bf06270 */
[----:B0-----:R-:W-:-:S13]  /*5c80*/  ISETP.LT.AND P1, PT, R28, UR4, PT ;  /* 0x000000041c007c0c */ /* 0x001fda000bf21270 */
[----:B------:R-:W-:Y:S05]  /*5c90*/  @!P0 BRA P1, `(.L_x_218) ;  /* 0xfffffff800c08947 */ /* 0x000fea000083ffff */
.L_x_210:
[----:B------:R-:W-:Y:S05]  /*5ca0*/  BSYNC B3 ;  /* 0x0000000000037941 */ /* 0x000fea0003800000 */
.L_x_209:
[----:B------:R-:W-:-:S13]  /*5cb0*/  FSETP.NEU.AND P0, PT, R5, RZ, PT ;  /* 0x000000ff0500720b */ /* 0x000fda0003f0d000 */
[----:B------:R-:W-:Y:S05]  /*5cc0*/  @!P0 BRA `(.L_x_187) ;  /* 0x0000000000b08947 */ /* 0x000fea0003800000 */
[----:B------:R-:W-:Y:S01]  /*5cd0*/  FADD R29, R0, -R29 ;  /* 0x8000001d001d7221 */ /* 0x000fe20000000000 */
[----:B------:R-:W-:Y:S01]  /*5ce0*/  FADD R6, R3, -R6 ;  /* 0x8000000603067221 */ /* 0x000fe20000000000 */
[----:B------:R-:W-:Y:S02]  /*5cf0*/  BSSY.RECONVERGENT B3, `(.L_x_219) ;  /* 0x0000010000037945 */ /* 0x000fe40003800200 */
[----:B------:R-:W-:-:S04]  /*5d00*/  FMUL R29, R29, R29 ;  /* 0x0000001d1d1d7220 */ /* 0x000fc80000400000 */
[----:B-1----:R-:W-:-:S04]  /*5d10*/  FFMA R16, R6, R6, R29 ;  /* 0x0000000606107223 */ /* 0x002fc8000000001d */
[----:B------:R-:W1:Y:S08]  /*5d20*/  MUFU.RCP R2, R16 ;  /* 0x0000001000027308 */ /* 0x000e700000001000 */
        /* <DEDUP_REMOVED lines=12> */
.L_x_220:
[----:B------:R-:W-:Y:S05]  /*5df0*/  BSYNC.RECONVERGENT B3 ;  /* 0x0000000000037941 */ /* 0x000fea0003800200 */
.L_x_219:
        /* <DEDUP_REMOVED lines=13> */
.L_x_222:
[----:B------:R-:W-:Y:S05]  /*5ed0*/  BSYNC.RECONVERGENT B3 ;  /* 0x0000000000037941 */ /* 0x000fea0003800200 */
.L_x_221:
[----:B------:R-:W1:Y:S01]  /*5ee0*/  LDCU UR4, c[0x0][0x398] ;  /* 0x00007300ff0477ac */ /* 0x000e620008000800 */
[----:B------:R-:W-:Y:S02]  /*5ef0*/  LOP3.LUT R28, RZ, R28, RZ, 0x33, !PT ;  /* 0x0000001cff1c7212 */ /* 0x000fe400078e33ff */
[----:B------:R-:W-:Y:S01]  /*5f00*/  SHF.R.S32.HI R5, RZ, 0x1f, R7 ;  /* 0x0000001fff057819 */ /* 0x000fe20000011407 */
[----:B------:R-:W3:Y:S01]  /*5f10*/  LDCU.64 UR16, c[0x0][0x380] ;  /* 0x00007000ff1077ac */ /* 0x000ee20008000a00 */
[----:B------:R-:W-:-:S05]  /*5f20*/  IADD3 R28, PT, PT, R28, UR14, RZ ;  /* 0x0000000e1c1c7c10 */ /* 0x000fca000fffe0ff */
[----:B-1----:R-:W-:-:S05]  /*5f30*/  IMAD R28, R28, UR4, RZ ;  /* 0x000000041c1c7c24 */ /* 0x002fca000f8e02ff */
[----:B------:R-:W-:-:S04]  /*5f40*/  IADD3 R7, P0, PT, R7, R28, RZ ;  /* 0x0000001c07077210 */ /* 0x000fc80007f1e0ff */
[----:B------:R-:W-:Y:S02]  /*5f50*/  LEA.HI.X.SX32 R28, R28, R5, 0x1, P0 ;  /* 0x000000051c1c7211 */ /* 0x000fe400000f0eff */
[----:B---3--:R-:W-:-:S04]  /*5f60*/  LEA R4, P0, R7, UR16, 0x2 ;  /* 0x0000001007047c11 */ /* 0x008fc8000f8010ff */
[----:B------:R-:W-:-:S05]  /*5f70*/  LEA.HI.X R5, R7, UR17, R28, 0x2, P0 ;  /* 0x0000001107057c11 */ /* 0x000fca00080f141c */
[----:B------:R4:W-:Y:S04]  /*5f80*/  REDG.E.ADD.F32.FTZ.RN.STRONG.GPU desc[UR10][R4.64], R2 ;  /* 0x00000002040079a6 */ /* 0x0009e8000c12f30a */
.L_x_187:
[----:B------:R-:W-:Y:S05]  /*5f90*/  BSYNC B0 ;  /* 0x0000000000007941 */ /* 0x000fea0003800000 */
.L_x_186:
[----:B------:R-:W5:Y:S01]  /*5fa0*/  LDCU UR4, c[0x0][0x398] ;  /* 0x00007300ff0477ac */ /* 0x000f620008000800 */
[----:B----4-:R-:W-:-:S04]  /*5fb0*/  IMAD.U32 R5, RZ, RZ, UR12 ;  /* 0x0000000cff057e24 */ /* 0x010fc8000f8e00ff */
[C---:B------:R-:W-:Y:S01]  /*5fc0*/  IMAD R5, R10.reuse, R5, UR12 ;  /* 0x0000000c0a057e24 */ /* 0x040fe2000f8e0205 */
[----:B------:R-:W-:-:S04]  /*5fd0*/  IADD3 R10, PT, PT, R10, 0x1, RZ ;  /* 0x000000010a0a7810 */ /* 0x000fc80007ffe0ff */
[----:B-----5:R-:W-:-:S13]  /*5fe0*/  ISETP.GE.U32.AND P0, PT, R5, UR4, PT ;  /* 0x0000000405007c0c */ /* 0x020fda000bf06070 */
[----:B------:R-:W-:Y:S05]  /*5ff0*/  @!P0 BRA `(.L_x_223) ;  /* 0xffffffe400908947 */ /* 0x000fea000383ffff */
[----:B------:R-:W-:Y:S05]  /*6000*/  EXIT ;  /* 0x000000000000794d */ /* 0x000fea0003800000 */
        .weak           $__internal_1_$__cuda_sm3x_div_rn_noftz_f32_slowpath
        .type           $__internal_1_$__cuda_sm3x_div_rn_noftz_f32_slowpath,@function
        .size           $__internal_1_$__cuda_sm3x_div_rn_noftz_f32_slowpath,(.L_x_688 - $__internal_1_$__cuda_sm3x_div_rn_noftz_f32_slowpath)
$__internal_1_$__cuda_sm3x_div_rn_noftz_f32_slowpath:
[----:B------:R-:W-:Y:S01]  /*6010*/  SHF.R.U32.HI R15, RZ, 0x17, R5 ;  /* 0x00000017ff0f7819 */ /* 0x000fe20000011605 */
[----:B------:R-:W-:Y:S01]  /*6020*/  BSSY.RECONVERGENT B1, `(.L_x_224) ;  /* 0x0000062000017945 */ /* 0x000fe20003800200 */
[----:B------:R-:W-:Y:S02]  /*6030*/  SHF.R.U32.HI R34, RZ, 0x17, R2 ;  /* 0x00000017ff227819 */ /* 0x000fe40000011602 */
[----:B------:R-:W-:Y:S02]  /*6040*/  LOP3.LUT R15, R15, 0xff, RZ, 0xc0, !PT ;  /* 0x000000ff0f0f7812 */ /* 0x000fe400078ec0ff */
[----:B------:R-:W-:-:S03]  /*6050*/  LOP3.LUT R34, R34, 0xff, RZ, 0xc0, !PT ;  /* 0x000000ff22227812 */ /* 0x000fc600078ec0ff */
[----:B------:R-:W-:Y:S01]  /*6060*/  VIADD R35, R15, 0xffffffff ;  /* 0xffffffff0f237836 */ /* 0x000fe20000000000 */
[----:B------:R-:W-:-:S04]  /*6070*/  IADD3 R36, PT, PT, R34, -0x1, RZ ;  /* 0xffffffff22247810 */ /* 0x000fc80007ffe0ff */
[----:B------:R-:W-:-:S04]  /*6080*/  ISETP.GT.U32.AND P0, PT, R35, 0xfd, PT ;  /* 0x000000fd2300780c */ /* 0x000fc80003f04070 */
[----:B------:R-:W-:-:S13]  /*6090*/  ISETP.GT.U32.OR P0, PT, R36, 0xfd, P0 ;  /* 0x000000fd2400780c */ /* 0x000fda0000704470 */
[----:B------:R-:W-:Y:S01]  /*60a0*/  @!P0 IMAD.MOV.U32 R17, RZ, RZ, RZ ;  /* 0x000000ffff118224 */ /* 0x000fe200078e00ff */
        /* <DEDUP_REMOVED lines=19> */
[----:B------:R-:W-:Y:S01]  /*61e0*/  @P0 MOV R17, RZ ;  /* 0x000000ff00110202 */ /* 0x000fe20000000f00 */
[----:B------:R-:W-:Y:S02]  /*61f0*/  @!P0 IMAD.MOV.U32 R17, RZ, RZ, -0x40 ;  /* 0xffffffc0ff118424 */ /* 0x000fe400078e00ff */
[----:B------:R-:W-:Y:S01]  /*6200*/  @!P0 FFMA R2, R2, 1.84467440737095516160e+19, RZ ;  /* 0x5f80000002028823 */ /* 0x000fe200000000ff */
[----:B------:R-:W-:Y:S02]  /*6210*/  @!P1 FFMA R5, R5, 1.84467440737095516160e+19, RZ ;  /* 0x5f80000005059823 */ /* 0x000fe400000000ff */
[----:B------:R-:W-:-:S07]  /*6220*/  @!P1 IADD3 R17, PT, PT, R17, 0x40, RZ ;  /* 0x0000004011119810 */ /* 0x000fce0007ffe0ff */
.L_x_225:
[----:B------:R-:W-:Y:S01]  /*6230*/  LEA R36, R15, 0xc0800000, 0x17 ;  /* 0xc08000000f247811 */ /* 0x000fe200078eb8ff */
[----:B------:R-:W-:Y:S01]  /*6240*/  BSSY.RECONVERGENT B2, `(.L_x_230) ;  /* 0x0000036000027945 */ /* 0x000fe20003800200 */
[----:B------:R-:W-:-:S03]  /*6250*/  IADD3 R34, PT, PT, R34, -0x7f, RZ ;  /* 0xffffff8122227810 */ /* 0x000fc60007ffe0ff */
[----:B------:R-:W-:Y:S02]  /*6260*/  IMAD.IADD R36, R5, 0x1, -R36 ;  /* 0x0000000105247824 */ /* 0x000fe400078e0a24 */
[C---:B------:R-:W-:Y:S01]  /*6270*/  IMAD R2, R34.reuse, -0x800000, R2 ;  /* 0xff80000022027824 */ /* 0x040fe200078e0202 */
[----:B------:R-:W-:Y:S01]  /*6280*/  IADD3 R34, PT, PT, R34, 0x7f, -R15 ;  /* 0x0000007f22227810 */ /* 0x000fe20007ffe80f */
[----:B------:R-:W0:Y:S01]  /*6290*/  MUFU.RCP R5, R36 ;  /* 0x0000002400057308 */ /* 0x000e220000001000 */
[----:B------:R-:W-:-:S03]  /*62a0*/  FADD.FTZ R35, -R36, -RZ ;  /* 0x800000ff24237221 */ /* 0x000fc60000010100 */
[----:B------:R-:W-:Y:S02]  /*62b0*/  IMAD.IADD R17, R34, 0x1, R17 ;  /* 0x0000000122117824 */ /* 0x000fe400078e0211 */
[----:B0-----:R-:W-:-:S04]  /*62c0*/  FFMA R38, R5, R35, 1 ;  /* 0x3f80000005267423 */ /* 0x001fc80000000023 */
[----:B------:R-:W-:-:S04]  /*62d0*/  FFMA R5, R5, R38, R5 ;  /* 0x0000002605057223 */ /* 0x000fc80000000005 */
[----:B------:R-:W-:-:S04]  /*62e0*/  FFMA R34, R2, R5, RZ ;  /* 0x0000000502227223 */ /* 0x000fc800000000ff */
[----:B------:R-:W-:-:S04]  /*62f0*/  FFMA R15, R35, R34, R2 ;  /* 0x00000022230f7223 */ /* 0x000fc80000000002 */
[----:B------:R-:W-:-:S04]  /*6300*/  FFMA R34, R5, R15, R34 ;  /* 0x0000000f05227223 */ /* 0x000fc80000000022 */
[----:B------:R-:W-:-:S04]  /*6310*/  FFMA R35, R35, R34, R2 ;  /* 0x0000002223237223 */ /* 0x000fc80000000002 */
[----:B------:R-:W-:-:S05]  /*6320*/  FFMA R2, R5, R35, R34 ;  /* 0x0000002305027223 */ /* 0x000fca0000000022 */
[----:B------:R-:W-:-:S04]  /*6330*/  SHF.R.U32.HI R15, RZ, 0x17, R2 ;  /* 0x00000017ff0f7819 */ /* 0x000fc80000011602 */
[----:B------:R-:W-:-:S04]  /*6340*/  LOP3.LUT R36, R15, 0xff, RZ, 0xc0, !PT ;  /* 0x000000ff0f247812 */ /* 0x000fc800078ec0ff */
[----:B------:R-:W-:-:S05]  /*6350*/  IADD3 R15, PT, PT, R36, R17, RZ ;  /* 0x00000011240f7210 */ /* 0x000fca0007ffe0ff */
[----:B------:R-:W-:-:S05]  /*6360*/  VIADD R36, R15, 0xffffffff ;  /* 0xffffffff0f247836 */ /* 0x000fca0000000000 */
        /* <DEDUP_REMOVED lines=9> */
[CCC-:B------:R-:W-:Y:S01]  /*6400*/  FFMA.RP R17, R5.reuse, R35.reuse, R34.reuse ;  /* 0x0000002305117223 */ /* 0x1c0fe20000008022 */
[CCC-:B------:R-:W-:Y:S01]  /*6410*/  FFMA.RM R36, R5.reuse, R35.reuse, R34.reuse ;  /* 0x0000002305247223 */ /* 0x1c0fe20000004022 */
[----:B------:R-:W-:Y:S01]  /*6420*/  FFMA.RZ R5, R5, R35, R34 ;  /* 0x0000002305057223 */ /* 0x000fe2000000c022 */
[C---:B------:R-:W-:Y:S02]  /*6430*/  IADD3 R34, PT, PT, R15.reuse, 0x20, RZ ;  /* 0x000000200f227810 */ /* 0x040fe40007ffe0ff */
[----:B------:R-:W-:Y:S02]  /*6440*/  ISETP.NE.AND P2, PT, R15, RZ, PT ;  /* 0x000000ff0f00720c */ /* 0x000fe40003f45270 */
[----:B------:R-:W-:Y:S02]  /*6450*/  LOP3.LUT R5, R5, 0x7fffff, RZ, 0xc0, !PT ;  /* 0x007fffff05057812 */ /* 0x000fe400078ec0ff */
[----:B------:R-:W-:Y:S01]  /*6460*/  ISETP.NE.AND P1, PT, R15, RZ, PT ;  /* 0x000000ff0f00720c */ /* 0x000fe20003f25270 */
[----:B------:R-:W-:Y:S01]  /*6470*/  IMAD.MOV R15, RZ, RZ, -R15 ;  /* 0x000000ffff0f7224 */ /* 0x000fe200078e0a0f */
[----:B------:R-:W-:-:S02]  /*6480*/  LOP3.LUT R5, R5, 0x800000, RZ, 0xfc, !PT ;  /* 0x0080000005057812 */ /* 0x000fc400078efcff */
[----:B------:R-:W-:Y:S02]  /*6490*/  FSETP.NEU.FTZ.AND P0, PT, R17, R36, PT ;  /* 0x000000241100720b */ /* 0x000fe40003f1d000 */
        /* <DEDUP_REMOVED lines=8> */
[----:B------:R-:W-:-:S04]  /*6520*/  LOP3.LUT R34, R5, R34, RZ, 0xc0, !PT ;  /* 0x0000002205227212 */ /* 0x000fc800078ec0ff */
[----:B------:R-:W-:-:S04]  /*6530*/  IADD3 R15, PT, PT, R15, R34, RZ ;  /* 0x000000220f0f7210 */ /* 0x000fc80007ffe0ff */
[----:B------:R-:W-:Y:S01]  /*6540*/  LOP3.LUT R2, R15, R2, RZ, 0xfc, !PT ;  /* 0x000000020f027212 */ /* 0x000fe200078efcff */
[----:B------:R-:W-:Y:S06]  /*6550*/  BRA `(.L_x_233) ;  /* 0x0000000000107947 */ /* 0x000fec0003800000 */
.L_x_232:
[----:B------:R-:W-:-:S04]  /*6560*/  LOP3.LUT R2, R2, 0x80000000, RZ, 0xc0, !PT ;  /* 0x8000000002027812 */ /* 0x000fc800078ec0ff */
[----:B------:R-:W-:Y:S01]  /*6570*/  LOP3.LUT R2, R2, 0x7f800000, RZ, 0xfc, !PT ;  /* 0x7f80000002027812 */ /* 0x000fe200078efcff */
[----:B------:R-:W-:Y:S06]  /*6580*/  BRA `(.L_x_233) ;  /* 0x0000000000047947 */ /* 0x000fec0003800000 */
.L_x_231:
[----:B------:R-:W-:-:S07]  /*6590*/  IMAD R2, R17, 0x800000, R2 ;  /* 0x0080000011027824 */ /* 0x000fce00078e0202 */
.L_x_233:
[----:B------:R-:W-:Y:S05]  /*65a0*/  BSYNC.RECONVERGENT B2 ;  /* 0x0000000000027941 */ /* 0x000fea0003800200 */
.L_x_230:
[----:B------:R-:W-:Y:S05]  /*65b0*/  BRA `(.L_x_234) ;  /* 0x0000000000207947 */ /* 0x000fea0003800000 */
.L_x_229:
[----:B------:R-:W-:-:S04]  /*65c0*/  LOP3.LUT R2, R5, 0x80000000, R2, 0x48, !PT ;  /* 0x8000000005027812 */ /* 0x000fc800078e4802 */
[----:B------:R-:W-:Y:S01]  /*65d0*/  LOP3.LUT R2, R2, 0x7f800000, RZ, 0xfc, !PT ;  /* 0x7f80000002027812 */ /* 0x000fe200078efcff */
[----:B------:R-:W-:Y:S06]  /*65e0*/  BRA `(.L_x_234) ;  /* 0x0000000000147947 */ /* 0x000fec0003800000 */
.L_x_228:
[----:B------:R-:W-:Y:S01]  /*65f0*/  LOP3.LUT R2, R5, 0x80000000, R2, 0x48, !PT ;  /* 0x8000000005027812 */ /* 0x000fe200078e4802 */
[----:B------:R-:W-:Y:S06]  /*6600*/  BRA `(.L_x_234) ;  /* 0x00000000000c7947 */ /* 0x000fec0003800000 */
.L_x_227:
[----:B------:R-:W0:Y:S01]  /*6610*/  MUFU.RSQ R2, -QNAN ;  /* 0xffc0000000027908 */ /* 0x000e220000001400 */
[----:B------:R-:W-:Y:S05]  /*6620*/  BRA `(.L_x_234) ;  /* 0x0000000000047947 */ /* 0x000fea0003800000 */
.L_x_226:
[----:B------:R-:W-:-:S07]  /*6630*/  FADD.FTZ R2, R2, R5 ;  /* 0x0000000502027221 */ /* 0x000fce0000010000 */
.L_x_234:
[----:B------:R-:W-:Y:S05]  /*6640*/  BSYNC.RECONVERGENT B1 ;  /* 0x0000000000017941 */ /* 0x000fea0003800200 */
.L_x_224:
[----:B------:R-:W-:-:S04]  /*6650*/  HFMA2 R17, -RZ, RZ, 0, 0 ;  /* 0x00000000ff117431 */ /* 0x000fc800000001ff */
[----:B0-----:R-:W-:Y:S05]  /*6660*/  RET.REL.NODEC R16 `(_Z29BackProjFanArcDisCUDA2dKernelILb1EEvPfPKfS2_iiiiffffffff) ;  /* 0xffffff9810647950 */ /* 0x001fea0003c3ffff */
.L_x_235:
        /* <DEDUP_REMOVED lines=9> */
.L_x_688:


//--------------------- .text._Z34BackProjTransFanArcDisCUDA2dKernelILb0EEvPfyPKfiiiiffffffff --------------------------
	.section	.text._Z34BackProjTransFanArcDisCUDA2dKernelILb0EEvPfyPKfiiiiffffffff,"ax",@progbits
	.align	128
        .global         _Z34BackProjTransFanArcDisCUDA2dKernelILb0EEvPfyPKfiiiiffffffff
        .type           _Z34BackProjTransFanArcDisCUDA2dKernelILb0EEvPfyPKfiiiiffffffff,@function
        .size           _Z34BackProjTransFanArcDisCUDA2dKernelILb0EEvPfyPKfiiiiffffffff,(.L_x_689 - _Z34BackProjTransFanArcDisCUDA2dKernelILb0EEvPfyPKfiiiiffffffff)
        .other          _Z34BackProjTransFanArcDisCUDA2dKernelILb0EEvPfyPKfiiiiffffffff,@"STO_CUDA_ENTRY STV_DEFAULT"
_Z34BackProjTransFanArcDisCUDA2dKernelILb0EEvPfyPKfiiiiffffffff:
.text._Z34BackProjTransFanArcDisCUDA2dKernelILb0EEvPfyPKfiiiiffffffff:
        /* <DEDUP_REMOVED lines=17> */
[----:B---3--:R-:W-:Y:S01]  /*0110*/  VIADD R6, R7, UR8 ;  /* 0x0000000807067c36 */ /* 0x008fe20008000000 */
[----:B------:R-:W-:-:S04]  /*0120*/  UISETP.GT.U32.AND UP0, UPT, UR4, UR15, UPT ;  /* 0x0000000f0400728c */ /* 0x000fc8000bf04070 */
[----:B------:R-:W-:Y:S01]  /*0130*/  USEL UR9, UR9, UR14, UP0 ;  /* 0x0000000e09097287 */ /* 0x000fe20008000000 */
[C---:B------:R-:W-:Y:S01]  /*0140*/  FMUL R0, R15.reuse, 0.63661974668502807617 ;  /* 0x3f22f9830f007820 */ /* 0x040fe20000400000 */
        /* <DEDUP_REMOVED lines=20> */
.L_x_237:
        /* <DEDUP_REMOVED lines=44> */
.L_x_236:
        /* <DEDUP_REMOVED lines=29> */
.L_x_239:
        /* <DEDUP_REMOVED lines=44> */
.L_x_238:
[----:B------:R-:W-:Y:S01]  /*09e0*/  FMUL R0, R11, R11 ;  /* 0x0000000b0b007220 */ /* 0x000fe20000400000 */
[C---:B------:R-:W-:Y:S01]  /*09f0*/  LOP3.LUT R2, R12.reuse, 0x1, RZ, 0xc0, !PT ;  /* 0x000000010c027812 */ /* 0x040fe200078ec0ff */
[----:B------:R-:W-:Y:S01]  /*0a00*/  VIADD R12, R12, 0x1 ;  /* 0x000000010c0c7836 */ /* 0x000fe20000000000 */
[----:B------:R-:W-:Y:S01]  /*0a10*/  MOV R3, 0x3c0885e4 ;  /* 0x3c0885e400037802 */ /* 0x000fe20000000f00 */
[----:B------:R-:W-:Y:S01]  /*0a20*/  FFMA R5, R0, R5, -0.0013887860113754868507 ;  /* 0xbab607ed00057423 */ /* 0x000fe20000000005 */
[----:B------:R-:W-:Y:S01]  /*0a30*/  ISETP.NE.U32.AND P0, PT, R2, 0x1, PT ;  /* 0x000000010200780c */ /* 0x000fe20003f05070 */
[----:B------:R-:W-:Y:S01]  /*0a40*/  IMAD.MOV.U32 R2, RZ, RZ, 0x3e2aaaa8 ;  /* 0x3e2aaaa8ff027424 */ /* 0x000fe200078e00ff */
[----:B------:R-:W-:Y:S01]  /*0a50*/  LOP3.LUT P1, RZ, R12, 0x2, RZ, 0xc0, !PT ;  /* 0x000000020cff7812 */ /* 0x000fe2000782c0ff */
[----:B------:R-:W0:Y:S01]  /*0a60*/  LDC.64 R22, c[0x0][0x3b0] ;  /* 0x0000ec00ff167b82 */ /* 0x000e220000000a00 */
[----:B------:R-:W-:Y:S02]  /*0a70*/  FSEL R5, R5, -0.00019574658654164522886, P0 ;  /* 0xb94d415305057808 */ /* 0x000fe40000000000 */
[----:B------:R-:W-:-:S02]  /*0a80*/  FSEL R3, R3, 0.041666727513074874878, !P0 ;  /* 0x3d2aaabb03037808 */ /* 0x000fc40004000000 */
[----:B------:R-:W-:Y:S02]  /*0a90*/  FSEL R2, -R2, -0.4999999701976776123, !P0 ;  /* 0xbeffffff02027808 */ /* 0x000fe40004000100 */
[----:B------:R-:W-:Y:S01]  /*0aa0*/  FSEL R11, R11, 1, !P0 ;  /* 0x3f8000000b0b7808 */ /* 0x000fe20004000000 */
[----:B------:R-:W-:-:S04]  /*0ab0*/  FFMA R3, R0, R5, R3 ;  /* 0x0000000500037223 */ /* 0x000fc80000000003 */
[C---:B------:R-:W-:Y:S01]  /*0ac0*/  FFMA R2, R0.reuse, R3, R2 ;  /* 0x0000000300027223 */ /* 0x040fe20000000002 */
[----:B------:R-:W-:-:S04]  /*0ad0*/  FFMA R0, R0, R11, RZ ;  /* 0x0000000b00007223 */ /* 0x000fc800000000ff */
[----:B------:R-:W-:-:S04]  /*0ae0*/  FFMA R11, R0, R2, R11 ;  /* 0x00000002000b7223 */ /* 0x000fc8000000000b */
[----:B------:R-:W-:Y:S01]  /*0af0*/  @P1 FADD R11, RZ, -R11 ;  /* 0x8000000bff0b1221 */ /* 0x000fe20000000000 */
[----:B0-----:R-:W-:-:S03]  /*0b00*/  FMUL R2, R27, -R23 ;  /* 0x800000171b027220 */ /* 0x001fc60000400000 */
[----:B------:R-:W-:Y:S01]  /*0b10*/  FMUL R0, R11, R11 ;  /* 0x0000000b0b007220 */ /* 0x000fe20000400000 */
[----:B------:R-:W-:-:S04]  /*0b20*/  FMUL R5, R23, R22 ;  /* 0x0000001617057220 */ /* 0x000fc80000400000 */
[----:B------:R-:W-:Y:S01]  /*0b30*/  FSETP.GT.AND P0, PT, R0, 0.5, PT ;  /* 0x3f0000000000780b */ /* 0x000fe20003f04000 */
[----:B------:R-:W-:-:S12]  /*0b40*/  FMUL R0, R11, R23 ;  /* 0x000000170b007220 */ /* 0x000fd80000400000 */
[----:B------:R-:W-:Y:S05]  /*0b50*/  @!P0 BRA `(.L_x_240) ;  /* 0x0000002400b08947 */ /* 0x000fea0003800000 */
[----:B------:R-:W0:Y:S01]  /*0b60*/  S2R R18, SR_CgaCtaId ;  /* 0x0000000000127919 */ /* 0x000e220000008800 */
[----:B------:R-:W-:Y:S01]  /*0b70*/  MOV R17, 0x400 ;  /* 0x0000040000117802 */ /* 0x000fe20000000f00 */
[----:B------:R-:W-:Y:S01]  /*0b80*/  BSSY.RECONVERGENT B0, `(.L_x_241) ;  /* 0x0000021000007945 */ /* 0x000fe20003800200 */
[----:B------:R-:W-:Y:S02]  /*0b90*/  FSETP.GE.AND P0, PT, R11, RZ, PT ;  /* 0x000000ff0b00720b */ /* 0x000fe40003f06000 */
[----:B0-----:R-:W-:-:S04]  /*0ba0*/  LEA R16, R18, R17, 0x18 ;  /* 0x0000001112107211 */ /* 0x001fc800078ec0ff */
[----:B------:R-:W-:-:S05]  /*0bb0*/  LEA R21, R7, R16, 0x2 ;  /* 0x0000001007157211 */ /* 0x000fca00078e10ff */
[----:B------:R0:W-:Y:S02]  /*0bc0*/  STS [R21], RZ ;  /* 0x000000ff15007388 */ /* 0x0001e40000000800 */
[----:B------:R-:W-:Y:S05]  /*0bd0*/  @!P0 BRA `(.L_x_242) ;  /* 0x0000000000388947 */ /* 0x000fea0003800000 */
[----:B------:R-:W1:Y:S01]  /*0be0*/  LDCU UR4, c[0x0][0x3c4] ;  /* 0x00007880ff0477ac */ /* 0x000e620008000800 */
[----:B------:R-:W-:Y:S01]  /*0bf0*/  I2F.F64.U32 R26, UR8 ;  /* 0x00000008001a7d12 */ /* 0x000fe20008201800 */
[----:B------:R-:W-:Y:S02]  /*0c00*/  VIADD R3, R6, 0x1 ;  /* 0x0000000106037836 */ /* 0x000fe40000000000 */
[----:B------:R-:W-:-:S05]  /*0c10*/  IMAD.MOV.U32 R20, RZ, RZ, 0x3f800000 ;  /* 0x3f800000ff147424 */ /* 0x000fca00078e00ff */
        /* <DEDUP_REMOVED lines=10> */
.L_x_242:
[----:B------:R-:W1:Y:S01]  /*0cc0*/  LDCU UR4, c[0x0][0x3c4] ;  /* 0x00007880ff0477ac */ /* 0x000e620008000800 */
[----:B------:R-:W-:Y:S01]  /*0cd0*/  I2F.F64 R12, UR15 ;  /* 0x0000000f000c7d12 */ /* 0x000fe20008201c00 */
[----:B------:R-:W-:-:S07]  /*0ce0*/  MOV R20, 0xbf800000 ;  /* 0xbf80000000147802 */ /* 0x000fce0000000f00 */
        /* <DEDUP_REMOVED lines=10> */
.L_x_243:
[----:B------:R-:W-:Y:S05]  /*0d90*/  BSYNC.RECONVERGENT B0 ;  /* 0x0000000000007941 */ /* 0x000fea0003800200 */
.L_x_241:
        /* <DEDUP_REMOVED lines=24> */
.L_x_246:
        /* <DEDUP_REMOVED lines=35> */
[C---:B------:R-:W-:Y:S02]  /*1150*/  LOP3.LUT R19, R10.reuse, R19, RZ, 0x3c, !PT ;  /* 0x000000130a137212 */ /* 0x040fe400078e3cff */
[----:B------:R-:W-:Y:S02]  /*1160*/  LEA.HI R10, R10, R3, RZ, 0x1 ;  /* 0x000000030a0a7211 */ /* 0x000fe400078f08ff */
[----:B------:R-:W2:Y:S01]  /*1170*/  I2F.F64.S64 R8, R8 ;  /* 0x0000000800087312 */ /* 0x000ea20000301c00 */
[----:B------:R-:W-:-:S02]  /*1180*/  ISETP.GE.AND P1, PT, R19, RZ, PT ;  /* 0x000000ff1300720c */ /* 0x000fc40003f26270 */
[----:B------:R-:W-:-:S04]  /*1190*/  IMAD.MOV R3, RZ, RZ, -R10 ;  /* 0x000000ffff037224 */ /* 0x000fc800078e0a0a */
[----:B------:R-:W-:Y:S01]  /*11a0*/  @!P0 IMAD.MOV.U32 R10, RZ, RZ, R3 ;  /* 0x000000ffff0a8224 */ /* 0x000fe200078e0003 */
[----:B--2---:R-:W-:-:S10]  /*11b0*/  DMUL R22, R8, UR4 ;  /* 0x0000000408167c28 */ /* 0x004fd40008000000 */
[----:B------:R-:W2:Y:S02]  /*11c0*/  F2F.F32.F64 R22, R22 ;  /* 0x0000001600167310 */ /* 0x000ea40000301000 */
[----:B-12---:R-:W-:-:S07]  /*11d0*/  FSEL R3, -R22, R22, !P1 ;  /* 0x0000001616037208 */ /* 0x006fce0004800100 */
.L_x_245:
[----:B------:R-:W-:Y:S05]  /*11e0*/  BSYNC.RECONVERGENT B0 ;  /* 0x0000000000007941 */ /* 0x000fea0003800200 */
.L_x_244:
[----:B------:R-:W-:Y:S01]  /*11f0*/  MOV R9, R3 ;  /* 0x0000000300097202 */ /* 0x000fe20000000f00 */
[----:B------:R-:W-:Y:S01]  /*1200*/  IMAD.MOV.U32 R19, RZ, RZ, 0x3c190000 ;  /* 0x3c190000ff137424 */ /* 0x000fe200078e00ff */
[----:B------:R-:W-:Y:S01]  /*1210*/  LOP3.LUT R10, R10, 0x1, RZ, 0xc0, !PT ;  /* 0x000000010a0a7812 */ /* 0x000fe200078ec0ff */
[----:B------:R-:W-:Y:S01]  /*1220*/  FMUL R8, R15, 0.63661974668502807617 ;  /* 0x3f22f9830f087820 */ /* 0x000fe20000400000 */
[C---:B------:R-:W-:Y:S01]  /*1230*/  FSETP.NEU.AND P0, PT, |R9|.reuse, 0.00049096695147454738617, PT ;  /* 0x3a00b43c0900780b */ /* 0x040fe20003f0d200 */
[----:B------:R-:W-:Y:S01]  /*1240*/  FMUL R4, R9, R9 ;  /* 0x0000000909047220 */ /* 0x000fe20000400000 */
[----:B------:R-:W-:Y:S02]  /*1250*/  ISETP.NE.U32.AND P1, PT, R10, 0x1, PT ;  /* 0x000000010a00780c */ /* 0x000fe40003f25070 */
        /* <DEDUP_REMOVED lines=18> */
[----:B------:R-:W-:Y:S01]  /*1380*/  @!P0 IMAD.MOV.U32 R10, RZ, RZ, RZ ;  /* 0x000000ffff0a8224 */ /* 0x000fe200078e00ff */
[----:B------:R-:W-:Y:S06]  /*1390*/  @!P0 BRA `(.L_x_247) ;  /* 0x0000000000bc8947 */ /* 0x000fec0003800000 */
[----:B------:R-:W-:Y:S01]  /*13a0*/  SHF.L.U32 R3, R15, 0x8, RZ ;  /* 0x000000080f037819 */ /* 0x000fe200000006ff */
[----:B------:R-:W-:Y:S01]  /*13b0*/  IMAD.MOV.U32 R14, RZ, RZ, RZ ;  /* 0x000000ffff0e7224 */ /* 0x000fe200078e00ff */
[----:B------:R-:W-:Y:S01]  /*13c0*/  UMOV UR4, URZ ;  /* 0x000000ff00047c82 */ /* 0x000fe20008000000 */
[----:B------:R-:W-:Y:S01]  /*13d0*/  IMAD.MOV.U32 R4, RZ, RZ, RZ ;  /* 0x000000ffff047224 */ /* 0x000fe200078e00ff */
[----:B------:R-:W-:-:S07]  /*13e0*/  LOP3.LUT R29, R3, 0x80000000, RZ, 0xfc, !PT ;  /* 0x80000000031d7812 */ /* 0x000fce00078efcff */
.L_x_248:
        /* <DEDUP_REMOVED lines=42> */
.L_x_247:
[C---:B------:R-:W-:Y:S01]  /*1690*/  FMUL R4, R3.reuse, R3 ;  /* 0x0000000303047220 */ /* 0x040fe20000400000 */
[----:B------:R-:W-:Y:S01]  /*16a0*/  FSETP.NEU.AND P0, PT, |R3|, 0.00049096695147454738617, PT ;  /* 0x3a00b43c0300780b */ /* 0x000fe20003f0d200 */
[----:B------:R-:W-:Y:S05]  /*16b0*/  WARPSYNC.ALL ;  /* 0x0000000000007948 */ /* 0x000fea0003800000 */
[----:B------:R-:W-:Y:S01]  /*16c0*/  FFMA R19, R4, R19, 0.003265380859375 ;  /* 0x3b56000004137423 */ /* 0x000fe20000000013 */
[----:B------:R-:W-:Y:S01]  /*16d0*/  LOP3.LUT R10, R10, 0x1, RZ, 0xc0, !PT ;  /* 0x000000010a0a7812 */ /* 0x000fe200078ec0ff */
[----:B------:R-:W1:Y:S01]  /*16e0*/  LDCU.64 UR4, c[0x0][0x398] ;  /* 0x00007300ff0477ac */ /* 0x000e620008000a00 */
[----:B------:R-:W-:Y:S01]  /*16f0*/  IADD3 R17, PT, PT, R17, 0x400, RZ ;  /* 0x0000040011117810 */ /* 0x000fe20007ffe0ff */
[----:B------:R-:W-:Y:S01]  /*1700*/  FFMA R19, R4, R19, 0.0242919921875 ;  /* 0x3cc7000004137423 */ /* 0x000fe20000000013 */
[----:B------:R-:W-:Y:S01]  /*1710*/  ISETP.NE.U32.AND P1, PT, R10, 0x1, PT ;  /* 0x000000010a00780c */ /* 0x000fe20003f25070 */
[----:B------:R-:W2:Y:S01]  /*1720*/  LDCU UR16, c[0x0][0x3a8] ;  /* 0x00007500ff1077ac */ /* 0x000ea20008000800 */
[----:B------:R-:W-:Y:S01]  /*1730*/  LEA R18, R18, R17, 0x18 ;  /* 0x0000001112127211 */ /* 0x000fe200078ec0ff */
[C---:B------:R-:W-:Y:S01]  /*1740*/  FFMA R19, R4.reuse, R19, 0.053466796875 ;  /* 0x3d5b000004137423 */ /* 0x040fe20000000013 */
[----:B------:R-:W3:Y:S03]  /*1750*/  LDCU UR17, c[0x0][0x3bc] ;  /* 0x00007780ff1177ac */ /* 0x000ee60008000800 */
[----:B------:R-:W-:Y:S01]  /*1760*/  FFMA R19, R4, R19, 0.13337790966033935547 ;  /* 0x3e08943804137423 */ /* 0x000fe20000000013 */
[----:B------:R-:W-:-:S03]  /*1770*/  IMAD R18, R7, 0x4, R18 ;  /* 0x0000000407127824 */ /* 0x000fc600078e0212 */
[C---:B------:R-:W-:Y:S01]  /*1780*/  FFMA R19, R4.reuse, R19, 0.33333230018615722656 ;  /* 0x3eaaaa8804137423 */ /* 0x040fe20000000013 */
[----:B------:R-:W-:Y:S01]  /*1790*/  FMUL R4, R4, R3 ;  /* 0x0000000304047220 */ /* 0x000fe20000400000 */
[----:B-1----:R-:W1:Y:S03]  /*17a0*/  I2F.F64 R14, UR4 ;  /* 0x00000004000e7d12 */ /* 0x002e660008201c00 */
[----:B------:R-:W-:Y:S01]  /*17b0*/  @P0 FFMA R3, R19, R4, R3 ;  /* 0x0000000413030223 */ /* 0x000fe20000000003 */
[----:B------:R-:W-:Y:S01]  /*17c0*/  ISETP.NE.AND P0, PT, R7, RZ, PT ;  /* 0x000000ff0700720c */ /* 0x000fe20003f05270 */
[----:B------:R-:W-:Y:S02]  /*17d0*/  UIADD3 UR4, UPT, UPT, -UR4, URZ, URZ ;  /* 0x000000ff04047290 */ /* 0x000fe4000fffe1ff */
[----:B------:R-:W-:Y:S02]  /*17e0*/  UISETP.NE.AND UP0, UPT, UR5, URZ, UPT ;  /* 0x000000ff0500728c */ /* 0x000fe4000bf05270 */
[----:B------:R-:W4:Y:S08]  /*17f0*/  @!P1 MUFU.RCP R3, -R3 ;  /* 0x8000000300039308 */ /* 0x000f300000001000 */
[----:B------:R0:W-:Y:S01]  /*1800*/  @!P0 STS [R16+0x400], R23 ;  /* 0x0004001710008388 */ /* 0x0001e20000000800 */
[----:B------:R-:W3:Y:S01]  /*1810*/  I2F.F64 R28, UR4 ;  /* 0x00000004001c7d12 */ /* 0x000ee20008201c00 */
[----:B-1----:R-:W-:-:S07]  /*1820*/  DMUL R14, R14, 0.5 ;  /* 0x3fe000000e0e7828 */ /* 0x002fce0000000000 */
[----:B--2---:R-:W-:Y:S01]  /*1830*/  F2F.F64.F32 R8, UR16 ;  /* 0x0000001000087d10 */ /* 0x004fe20008201800 */
[----:B----4-:R-:W-:-:S05]  /*1840*/  FFMA R19, R0, R3, R2 ;  /* 0x0000000300137223 */ /* 0x010fca0000000002 */
[----:B------:R0:W-:Y:S01]  /*1850*/  STS [R18+0x4], R19 ;  /* 0x0000041312007388 */ /* 0x0001e20000000800 */
[----:B---3--:R-:W-:Y:S01]  /*1860*/  DMUL R28, R28, 0.5 ;  /* 0x3fe000001c1c7828 */ /* 0x008fe20000000000 */
[----:B------:R-:W1:Y:S02]  /*1870*/  F2F.F64.F32 R24, UR17 ;  /* 0x0000001100187d10 */ /* 0x000e640008201800 */
[----:B-1----:R-:W-:-:S05]  /*1880*/  DFMA R14, R8, R14, R24 ;  /* 0x0000000e080e722b */ /* 0x002fca0000000018 */
[----:B------:R-:W-:Y:S01]  /*1890*/  DFMA R28, R28, R8, R24 ;  /* 0x000000081c1c722b */ /* 0x000fe20000000018 */
[----:B------:R-:W-:Y:S06]  /*18a0*/  BAR.SYNC.DEFER_BLOCKING 0x0 ;  /* 0x0000000000007b1d */ /* 0x000fec0000010000 */
[----:B0-----:R-:W-:Y:S05]  /*18b0*/  BRA.U !UP0, `(.L_x_249) ;  /* 0x0000001908087547 */ /* 0x001fea000b800000 */
[----:B------:R-:W0:Y:S01]  /*18c0*/  F2F.F32.F64 R15, R14 ;  /* 0x0000000e000f7310 */ /* 0x000e220000301000 */
[----:B------:R-:W-:Y:S01]  /*18d0*/  DFMA R26, R12, 0.5, -R26 ;  /* 0x3fe000000c1a782b */ /* 0x000fe2000000081a */
[----:B------:R-:W-:Y:S01]  /*18e0*/  IMAD.MOV.U32 R4, RZ, RZ, RZ ;  /* 0x000000ffff047224 */ /* 0x000fe200078e00ff */
[----:B------:R-:W-:Y:S02]  /*18f0*/  MOV R18, RZ ;  /* 0x000000ff00127202 */ /* 0x000fe40000000f00 */
[----:B------:R-:W-:-:S03]  /*1900*/  I2FP.F32.U32 R10, UR13 ;  /* 0x0000000d000a7c45 */ /* 0x000fc60008201000 */
[----:B------:R-:W1:Y:S01]  /*1910*/  F2F.F32.F64 R29, R28 ;  /* 0x0000001c001d7310 */ /* 0x000e620000301000 */
[----:B0-----:R-:W-:-:S07]  /*1920*/  FMUL R13, R0, R15 ;  /* 0x0000000f000d7220 */ /* 0x001fce0000400000 */
[----:B------:R-:W0:Y:S01]  /*1930*/  I2F.F64 R34, UR5 ;  /* 0x0000000500227d12 */ /* 0x000e220008201c00 */
[----:B-1----:R-:W-:-:S07]  /*1940*/  FMUL R12, R0, R29 ;  /* 0x0000001d000c7220 */ /* 0x002fce0000400000 */
.L_x_285:
[----:B------:R-:W-:Y:S05]  /*1950*/  YIELD ;  /* 0x0000000000007946 */ /* 0x000fea0003800000 */
[----:B-1----:R-:W1:Y:S01]  /*1960*/  LDCU UR4, c[0x0][0x39c] ;  /* 0x00007380ff0477ac */ /* 0x002e620008000800 */
[----:B------:R-:W-:Y:S01]  /*1970*/  IMAD.IADD R9, R7, 0x1, R4 ;  /* 0x0000000107097824 */ /* 0x000fe200078e0204 */
[----:B------:R-:W-:Y:S04]  /*1980*/  BSSY B0, `(.L_x_250) ;  /* 0x000016f000007945 */ /* 0x000fe80003800000 */
[----:B-1----:R-:W-:-:S13]  /*1990*/  ISETP.GE.AND P0, PT, R9, UR4, PT ;  /* 0x0000000409007c0c */ /* 0x002fda000bf06270 */
[----:B------:R-:W-:Y:S05]  /*19a0*/  @P0 BRA `(.L_x_251) ;  /* 0x0000001400b00947 */ /* 0x000fea0003800000 */
[----:B------:R-:W1:Y:S01]  /*19b0*/  LDCU UR4, c[0x0][0x3ac] ;  /* 0x00007580ff0477ac */ /* 0x000e620008000800 */
[----:B------:R-:W0:Y:S01]  /*19c0*/  I2F.F64 R22, R9 ;  /* 0x0000000900167312 */ /* 0x000e220000201c00 */
[----:B------:R-:W-:Y:S01]  /*19d0*/  BSSY.RECONVERGENT B3, `(.L_x_252) ;  /* 0x0000017000037945 */ /* 0x000fe20003800200 */
[----:B------:R-:W2:Y:S01]  /*19e0*/  LDCU UR5, c[0x0][0x3c0] ;  /* 0x00007800ff0577ac */ /* 0x000ea20008000800 */
[----:B0-----:R-:W-:-:S05]  /*19f0*/  DFMA R22, R34, 0.5, -R22 ;  /* 0x3fe000002216782b */ /* 0x001fca0000000816 */
[----:B-1----:R-:W-:Y:S03]  /*1a00*/  F2F.F64.F32 R14, UR4 ;  /* 0x00000004000e7d10 */ /* 0x002fe60008201800 */
[----:B------:R-:W-:-:S05]  /*1a10*/  DADD R22, R22, -0.5 ;  /* 0xbfe0000016167429 */ /* 0x000fca0000000000 */
[----:B--2---:R-:W0:Y:S03]  /*1a20*/  F2F.F64.F32 R16, UR5 ;  /* 0x0000000500107d10 */ /* 0x004e260008201800 */
[----:B0-----:R-:W-:-:S10]  /*1a30*/  DFMA R16, R22, R14, R16 ;  /* 0x0000000e1610722b */ /* 0x001fd40000000010 */
        /* <DEDUP_REMOVED lines=14> */
[----:B------:R-:W-:Y:S05]  /*1b20*/  CALL.REL.NOINC `($__internal_2_$__cuda_sm3x_div_rn_noftz_f32_slowpath) ;  /* 0x0000003c00f47944 */ /* 0x000fea0003c00000 */
[----:B------:R-:W-:-:S07]  /*1b30*/  MOV R8, R3 ;  /* 0x0000000300087202 */ /* 0x000fce0000000f00 */
.L_x_253:
[----:B------:R-:W-:Y:S05]  /*1b40*/  BSYNC.RECONVERGENT B3 ;  /* 0x0000000000037941 */ /* 0x000fea0003800200 */
.L_x_252:
        /* <DEDUP_REMOVED lines=11> */
[----:B------:R-:W-:Y:S01]  /*1c00*/  MOV R24, 0x1c30 ;  /* 0x00001c3000187802 */ /* 0x000fe20000000f00 */
[----:B------:R-:W-:-:S07]  /*1c10*/  IMAD.MOV.U32 R3, RZ, RZ, R15 ;  /* 0x000000ffff037224 */ /* 0x000fce00078e000f */
[----:B------:R-:W-:Y:S05]  /*1c20*/  CALL.REL.NOINC `($__internal_2_$__cuda_sm3x_div_rn_noftz_f32_slowpath) ;  /* 0x0000003c00b47944 */ /* 0x000fea0003c00000 */
.L_x_255:
[----:B------:R-:W-:Y:S05]  /*1c30*/  BSYNC.RECONVERGENT B3 ;  /* 0x0000000000037941 */ /* 0x000fea0003800200 */
.L_x_254:
        /* <DEDUP_REMOVED lines=14> */
[----:B------:R-:W-:Y:S05]  /*1d20*/  CALL.REL.NOINC `($__internal_2_$__cuda_sm3x_div_rn_noftz_f32_slowpath) ;  /* 0x0000003c00747944 */ /* 0x000fea0003c00000 */
[----:B------:R-:W-:-:S07]  /*1d30*/  IMAD.MOV.U32 R14, RZ, RZ, R3 ;  /* 0x000000ffff0e7224 */ /* 0x000fce00078e0003 */
.L_x_257:
[----:B------:R-:W-:Y:S05]  /*1d40*/  BSYNC.RECONVERGENT B3 ;  /* 0x0000000000037941 */ /* 0x000fea0003800200 */
.L_x_256:
        /* <DEDUP_REMOVED lines=28> */
[----:B0-----:R-:W-:Y:S02]  /*1f10*/  IMAD.U32 R24, RZ, RZ, UR4 ;  /* 0x00000004ff187e24 */ /* 0x001fe4000f8e00ff */
[----:B------:R-:W-:-:S07]  /*1f20*/  IMAD.U32 R29, RZ, RZ, UR5 ;  /* 0x00000005ff1d7e24 */ /* 0x000fce000f8e00ff */
.L_x_261:
[----:B------:R-:W-:Y:S02]  /*1f30*/  IMAD.MOV.U32 R16, RZ, RZ, R24 ;  /* 0x000000ffff107224 */ /* 0x000fe400078e0018 */
[----:B------:R-:W-:-:S05]  /*1f40*/  IMAD.MOV.U32 R17, RZ, RZ, R29 ;  /* 0x000000ffff117224 */ /* 0x000fca00078e001d */
[----:B------:R-:W2:Y:S01]  /*1f50*/  LDG.E.CONSTANT R16, desc[UR10][R16.64] ;  /* 0x0000000a10107981 */ /* 0x000ea2000c1e9900 */
[----:B------:R-:W-:Y:S02]  /*1f60*/  IADD3 R15, PT, PT, R15, 0x1, RZ ;  /* 0x000000010f0f7810 */ /* 0x000fe40007ffe0ff */
[----:B------:R-:W-:Y:S02]  /*1f70*/  IADD3 R24, P2, PT, R24, 0x4, RZ ;  /* 0x0000000418187810 */ /* 0x000fe40007f5e0ff */
[----:B------:R-:W-:-:S03]  /*1f80*/  ISETP.NE.AND P0, PT, R15, 0x6, PT ;  /* 0x000000060f00780c */ /* 0x000fc60003f05270 */
[----:B------:R-:W-:Y:S02]  /*1f90*/  IMAD.X R29, RZ, RZ, R29, P2 ;  /* 0x000000ffff1d7224 */ /* 0x000fe400010e061d */
[----:B--2---:R-:W-:-:S03]  /*1fa0*/  IMAD.WIDE.U32 R16, R16, R23, RZ ;  /* 0x0000001710107225 */ /* 0x004fc600078e00ff */
[----:B------:R-:W-:-:S05]  /*1fb0*/  IADD3 R25, P1, PT, R16, R3, RZ ;  /* 0x0000000310197210 */ /* 0x000fca0007f3e0ff */
[----:B------:R0:W-:Y:S01]  /*1fc0*/  STL [R4], R25 ;  /* 0x0000001904007387 */ /* 0x0001e20000100800 */
[----:B------:R-:W-:Y:S01]  /*1fd0*/  IMAD.X R3, R17, 0x1, R31, P1 ;  /* 0x0000000111037824 */ /* 0x000fe200008e061f */
[----:B0-----:R-:W-:Y:S01]  /*1fe0*/  IADD3 R4, PT, PT, R4, 0x4, RZ ;  /* 0x0000000404047810 */ /* 0x001fe20007ffe0ff */
[----:B------:R-:W-:Y:S06]  /*1ff0*/  @P0 BRA `(.L_x_261) ;  /* 0xfffffffc00cc0947 */ /* 0x000fec000383ffff */
[----:B------:R-:W-:Y:S05]  /*2000*/  BSYNC.RECONVERGENT B1 ;  /* 0x0000000000017941 */ /* 0x000fea0003800200 */
.L_x_260:
        /* <DEDUP_REMOVED lines=25> */
[----:B0-----:R-:W-:-:S04]  /*21a0*/  LEA.HI R3, R23, R4, RZ, 0x1 ;  /* 0x0000000417037211 */ /* 0x001fc800078f08ff */
[----:B------:R-:W-:-:S05]  /*21b0*/  IADD3 R4, PT, PT, -R3, RZ, RZ ;  /* 0x000000ff03047210 */ /* 0x000fca0007ffe1ff */
[----:B------:R-:W-:Y:S01]  /*21c0*/  @!P0 IMAD.MOV.U32 R3, RZ, RZ, R4 ;  /* 0x000000ffff038224 */ /* 0x000fe200078e0004 */
[----:B-1----:R-:W-:-:S06]  /*21d0*/  DMUL R16, R16, UR4 ;  /* 0x0000000410107c28 */ /* 0x002fcc0008000000 */
[----:B------:R-:W0:Y:S02]  /*21e0*/  F2F.F32.F64 R24, R16 ;  /* 0x0000001000187310 */ /* 0x000e240000301000 */
[----:B0-----:R-:W-:-:S07]  /*21f0*/  FSEL R4, -R24, R24, !P1 ;  /* 0x0000001818047208 */ /* 0x001fce0004800100 */
.L_x_259:
[----:B------:R-:W-:Y:S02]  /*2200*/  IMAD.MOV.U32 R16, RZ, RZ, 0x3c190000 ;  /* 0x3c190000ff107424 */ /* 0x000fe400078e00ff */
[C---:B------:R-:W-:Y:S01]  /*2210*/  FMUL R15, R4.reuse, R4 ;  /* 0x00000004040f7220 */ /* 0x040fe20000400000 */
[----:B------:R-:W-:Y:S01]  /*2220*/  FSETP.NEU.AND P0, PT, |R4|, 0.00049096695147454738617, PT ;  /* 0x3a00b43c0400780b */ /* 0x000fe20003f0d200 */
[----:B------:R-:W-:Y:S01]  /*2230*/  UMOV UR4, 0x3f800000 ;  /* 0x3f80000000047882 */ /* 0x000fe20000000000 */
[----:B------:R-:W-:Y:S01]  /*2240*/  LOP3.LUT R3, R3, 0x1, RZ, 0xc0, !PT ;  /* 0x0000000103037812 */ /* 0x000fe200078ec0ff */
[----:B------:R-:W-:Y:S01]  /*2250*/  FFMA R16, R15, R16, 0.003265380859375 ;  /* 0x3b5600000f107423 */ /* 0x000fe20000000010 */
[----:B------:R-:W-:Y:S01]  /*2260*/  MOV R17, UR4 ;  /* 0x0000000400117c02 */ /* 0x000fe20008000f00 */
        /* <DEDUP_REMOVED lines=18> */
[----:B------:R-:W-:Y:S01]  /*2390*/  MOV R24, 0x23c0 ;  /* 0x000023c000187802 */ /* 0x000fe20000000f00 */
[----:B------:R-:W-:-:S07]  /*23a0*/  IMAD.MOV.U32 R4, RZ, RZ, -0x40800000 ;  /* 0xbf800000ff047424 */ /* 0x000fce00078e00ff */
[----:B------:R-:W-:Y:S05]  /*23b0*/  CALL.REL.NOINC `($__internal_2_$__cuda_sm3x_div_rn_noftz_f32_slowpath) ;  /* 0x0000003400d07944 */ /* 0x000fea0003c00000 */
[----:B------:R-:W-:-:S07]  /*23c0*/  MOV R15, R3 ;  /* 0x00000003000f7202 */ /* 0x000fce0000000f00 */
.L_x_262:
[----:B------:R-:W-:Y:S05]  /*23d0*/  BSYNC.RECONVERGENT B3 ;  /* 0x0000000000037941 */ /* 0x000fea0003800200 */
.L_x_258:
        /* <DEDUP_REMOVED lines=14> */
.L_x_264:
[----:B------:R-:W-:Y:S05]  /*24c0*/  BSYNC.RECONVERGENT B3 ;  /* 0x0000000000037941 */ /* 0x000fea0003800200 */
.L_x_263:
        /* <DEDUP_REMOVED lines=17> */
.L_x_266:
[----:B------:R-:W-:Y:S05]  /*25e0*/  BSYNC.RECONVERGENT B3 ;  /* 0x0000000000037941 */ /* 0x000fea0003800200 */
.L_x_265:
[----:B------:R-:W0:Y:S01]  /*25f0*/  MUFU.RCP R4, |R15| ;  /* 0x4000000f00047308 */ /* 0x000e220000001000 */
[----:B------:R-:W-:Y:S01]  /*2600*/  FSETP.GT.AND P0, PT, |R15|, 1, PT ;  /* 0x3f8000000f00780b */ /* 0x000fe20003f04200 */
[----:B------:R-:W-:Y:S02]  /*2610*/  IMAD.MOV.U32 R3, RZ, RZ, 0x3b2090aa ;  /* 0x3b2090aaff037424 */ /* 0x000fe400078e00ff */
[----:B------:R-:W-:Y:S01]  /*2620*/  HFMA2 R23, -RZ, RZ, 1.857421875, -1409 ;  /* 0x3f6ee581ff177431 */ /* 0x000fe200000001ff */
        /* <DEDUP_REMOVED lines=27> */
[----:B------:R-:W-:Y:S01]  /*27e0*/  MOV R24, 0x2810 ;  /* 0x0000281000187802 */ /* 0x000fe20000000f00 */
[----:B0-----:R-:W-:-:S07]  /*27f0*/  IMAD.U32 R3, RZ, RZ, UR4 ;  /* 0x00000004ff037e24 */ /* 0x001fce000f8e00ff */
[----:B------:R-:W-:Y:S05]  /*2800*/  CALL.REL.NOINC `($__internal_2_$__cuda_sm3x_div_rn_noftz_f32_slowpath) ;  /* 0x0000003000bc7944 */ /* 0x000fea0003c00000 */
[----:B------:R-:W-:-:S07]  /*2810*/  IMAD.MOV.U32 R23, RZ, RZ, R3 ;  /* 0x000000ffff177224 */ /* 0x000fce00078e0003 */
.L_x_268:
[----:B------:R-:W-:Y:S05]  /*2820*/  BSYNC.RECONVERGENT B3 ;  /* 0x0000000000037941 */ /* 0x000fea0003800200 */
.L_x_267:
        /* <DEDUP_REMOVED lines=24> */
[----:B------:R-:W-:Y:S05]  /*29b0*/  CALL.REL.NOINC `($__internal_2_$__cuda_sm3x_div_rn_noftz_f32_slowpath) ;  /* 0x0000003000507944 */ /* 0x000fea0003c00000 */
.L_x_272:
[----:B------:R-:W-:Y:S05]  /*29c0*/  BSYNC.RECONVERGENT B4 ;  /* 0x0000000000047941 */ /* 0x000fea0003800200 */
.L_x_271:
[----:B------:R0:W1:Y:S01]  /*29d0*/  F2I.FLOOR.NTZ R16, R3 ;  /* 0x0000000300107305 */ /* 0x0000620000207100 */
[----:B------:R-:W-:-:S07]  /*29e0*/  HFMA2 R15, -RZ, RZ, 0, 0 ;  /* 0x00000000ff0f7431 */ /* 0x000fce00000001ff */
.L_x_270:
[----:B------:R-:W-:Y:S05]  /*29f0*/  BSYNC.RECONVERGENT B3 ;  /* 0x0000000000037941 */ /* 0x000fea0003800200 */
.L_x_269:
[----:B------:R-:W-:Y:S01]  /*2a00*/  ISETP.GE.AND P0, PT, R15, UR9, PT ;  /* 0x000000090f007c0c */ /* 0x000fe2000bf06270 */
[----:B------:R-:W2:Y:S01]  /*2a10*/  LDCU UR4, c[0x0][0x398] ;  /* 0x00007300ff0477ac */ /* 0x000ea20008000800 */
[----:B------:R-:W-:Y:S11]  /*2a20*/  BSSY B3, `(.L_x_273) ;  /* 0x000004d000037945 */ /* 0x000ff60003800000 */
[----:B------:R-:W3:Y:S01]  /*2a30*/  @!P0 S2R R4, SR_CgaCtaId ;  /* 0x0000000000048919 */ /* 0x000ee20000008800 */
[----:B0-----:R-:W-:-:S05]  /*2a40*/  @!P0 MOV R3, 0x400 ;  /* 0x0000040000038802 */ /* 0x001fca0000000f00 */
[----:B------:R-:W-:-:S05]  /*2a50*/  @!P0 VIADD R3, R3, 0x400 ;  /* 0x0000040003038836 */ /* 0x000fca0000000000 */
[----:B---3--:R-:W-:Y:S02]  /*2a60*/  @!P0 LEA R4, R4, R3, 0x18 ;  /* 0x0000000304048211 */ /* 0x008fe400078ec0ff */
[----:B-1----:R-:W-:-:S03]  /*2a70*/  IADD3 R3, PT, PT, R16, 0x1, RZ ;  /* 0x0000000110037810 */ /* 0x002fc60007ffe0ff */
[----:B------:R-:W-:Y:S01]  /*2a80*/  @!P0 IMAD R23, R15, 0x4, R4 ;  /* 0x000000040f178824 */ /* 0x000fe200078e0204 */
[----:B------:R-:W-:Y:S01]  /*2a90*/  I2FP.F32.S32 R3, R3 ;  /* 0x0000000300037245 */ /* 0x000fe20000201400 */
[----:B------:R-:W-:-:S03]  /*2aa0*/  IMAD.MOV.U32 R4, RZ, RZ, RZ ;  /* 0x000000ffff047224 */ /* 0x000fc600078e00ff */
[----:B------:R0:W1:Y:S01]  /*2ab0*/  @!P0 LDS R19, [R23+0x4] ;  /* 0x0000040017138984 */ /* 0x0000620000000800 */
[----:B--2---:R-:W-:Y:S01]  /*2ac0*/  ISETP.GE.OR P0, PT, R16, UR4, P0 ;  /* 0x0000000410007c0c */ /* 0x004fe20008706670 */
[----:B------:R-:W-:-:S12]  /*2ad0*/  FFMA R17, R3, R14, R8 ;  /* 0x0000000e03117223 */ /* 0x000fd80000000008 */
[----:B0-----:R-:W-:Y:S05]  /*2ae0*/  @P0 BRA `(.L_x_274) ;  /* 0x0000000400000947 */ /* 0x001fea0003800000 */
[----:B------:R-:W-:Y:S01]  /*2af0*/  IMAD.MOV.U32 R4, RZ, RZ, RZ ;  /* 0x000000ffff047224 */ /* 0x000fe200078e00ff */
[----:B------:R-:W-:-:S07]  /*2b00*/  I2FP.F32.S32 R9, R9 ;  /* 0x0000000900097245 */ /* 0x000fce0000201400 */
.L_x_281:
[----:B-1----:R-:W-:Y:S01]  /*2b10*/  FSETP.GEU.AND P0, PT, R17, R19, PT ;  /* 0x000000131100720b */ /* 0x002fe20003f0e000 */
[----:B------:R-:W-:-:S12]  /*2b20*/  YIELD ;  /* 0x0000000000007946 */ /* 0x000fd80003800000 */
[----:B------:R-:W-:Y:S01]  /*2b30*/  VOTEU.ALL UP0, P0 ;  /* 0x0000000000ff7886 */ /* 0x000fe20000000000 */
[----:B------:R-:W-:Y:S02]  /*2b40*/  @!P0 I2FP.F32.S32 R8, R16 ;  /* 0x0000001000088245 */ /* 0x000fe40000201400 */
[----:B------:R-:W-:Y:S02]  /*2b50*/  @!P0 MOV R23, 0xc2000000 ;  /* 0xc200000000178802 */ /* 0x000fe40000000f00 */
[----:B0-----:R-:W0:Y:S01]  /*2b60*/  @!UP0 LDCU UR4, c[0x0][0x388] ;  /* 0x00007100ff0487ac */ /* 0x001e220008000800 */
[----:B------:R-:W-:Y:S02]  /*2b70*/  @!UP0 UMOV UR5, URZ ;  /* 0x000000ff00058c82 */ /* 0x000fe40008000000 */
[----:B0-----:R-:W5:Y:S01]  /*2b80*/  @!P0 TEX.LL RZ, R8, R8, R23, UR4, 3D, 0x1 ;  /* 0x48ff041708088f60 */ /* 0x001f6200089e01ff */
[--C-:B------:R-:W-:Y:S01]  /*2b90*/  @!P0 FADD R3, R17, -R22.reuse ;  /* 0x8000001611038221 */ /* 0x100fe20000000000 */
[----:B------:R-:W-:Y:S01]  /*2ba0*/  BSSY.RECONVERGENT B4, `(.L_x_275) ;  /* 0x0000030000047945 */ /* 0x000fe20003800200 */
[----:B------:R-:W-:Y:S01]  /*2bb0*/  IMAD.MOV.U32 R24, RZ, RZ, R22 ;  /* 0x000000ffff187224 */ /* 0x000fe200078e0016 */
[----:B------:R-:W-:Y:S01]  /*2bc0*/  MOV R22, R17 ;  /* 0x0000001100167202 */ /* 0x000fe20000000f00 */
[----:B------:R-:W-:-:S02]  /*2bd0*/  IMAD.MOV.U32 R28, RZ, RZ, R4 ;  /* 0x000000ffff1c7224 */ /* 0x000fc400078e0004 */
[----:B------:R-:W-:Y:S01]  /*2be0*/  @!P0 FADD R17, R17, R14 ;  /* 0x0000000e11118221 */ /* 0x000fe20000000000 */
[----:B------:R-:W-:Y:S02]  /*2bf0*/  @!P0 VIADD R16, R16, 0x1 ;  /* 0x0000000110108836 */ /* 0x000fe40000000000 */
[----:B-----5:R-:W-:Y:S01]  /*2c00*/  @!P0 FFMA R4, R3, R8, R4 ;  /* 0x0000000803048223 */ /* 0x020fe20000000004 */
[----:B------:R-:W-:Y:S06]  /*2c10*/  @!P0 BRA `(.L_x_276) ;  /* 0x0000000000a08947 */ /* 0x000fec0003800000 */
[----:B------:R-:W0:Y:S01]  /*2c20*/  LDCU UR4, c[0x0][0x388] ;  /* 0x00007100ff0477ac */ /* 0x000e220008000800 */
[----:B------:R-:W-:Y:S01]  /*2c30*/  HFMA2 R29, -RZ, RZ, -3, 0 ;  /* 0xc2000000ff1d7431 */ /* 0x000fe200000001ff */
[----:B------:R-:W-:Y:S01]  /*2c40*/  I2FP.F32.S32 R8, R16 ;  /* 0x0000001000087245 */ /* 0x000fe20000201400 */
[----:B------:R-:W-:-:S05]  /*2c50*/  UMOV UR5, URZ ;  /* 0x000000ff00057c82 */ /* 0x000fca0008000000 */
[----:B0-----:R-:W5:Y:S01]  /*2c60*/  TEX.LL RZ, R8, R8, R29, UR4, 3D, 0x1 ;  /* 0x48ff041d08087f60 */ /* 0x001f6200089e01ff */
[----:B------:R-:W0:Y:S01]  /*2c70*/  MUFU.RCP R23, R14 ;  /* 0x0000000e00177308 */ /* 0x000e220000001000 */
[----:B------:R-:W-:Y:S01]  /*2c80*/  FADD R3, R19, -R24 ;  /* 0x8000001813037221 */ /* 0x000fe20000000000 */
[----:B------:R-:W-:Y:S01]  /*2c90*/  BSSY.RECONVERGENT B5, `(.L_x_277) ;  /* 0x000000d000057945 */ /* 0x000fe20003800200 */
[----:B0-----:R-:W-:Y:S02]  /*2ca0*/  FFMA R4, R23, -R14, 1 ;  /* 0x3f80000017047423 */ /* 0x001fe4000000080e */
[----:B-----5:R-:W-:Y:S02]  /*2cb0*/  FFMA R25, R3, R8, R28 ;  /* 0x0000000803197223 */ /* 0x020fe4000000001c */
[----:B------:R-:W-:Y:S02]  /*2cc0*/  FFMA R3, R23, R4, R23 ;  /* 0x0000000417037223 */ /* 0x000fe40000000017 */
[----:B------:R-:W0:Y:S02]  /*2cd0*/  FCHK P0, R25, R14 ;  /* 0x0000000e19007302 */ /* 0x000e240000000000 */
[----:B------:R-:W-:-:S04]  /*2ce0*/  FFMA R4, R3, R25, RZ ;  /* 0x0000001903047223 */ /* 0x000fc800000000ff */
[----:B------:R-:W-:-:S04]  /*2cf0*/  FFMA R23, R4, -R14, R25 ;  /* 0x8000000e04177223 */ /* 0x000fc80000000019 */
[----:B------:R-:W-:Y:S01]  /*2d00*/  FFMA R3, R3, R23, R4 ;  /* 0x0000001703037223 */ /* 0x000fe20000000004 */
[----:B0-----:R-:W-:Y:S06]  /*2d10*/  @!P0 BRA `(.L_x_278) ;  /* 0x0000000000108947 */ /* 0x001fec0003800000 */
[----:B------:R-:W-:Y:S01]  /*2d20*/  IMAD.MOV.U32 R4, RZ, RZ, R25 ;  /* 0x000000ffff047224 */ /* 0x000fe200078e0019 */
[----:B------:R-:W-:Y:S02]  /*2d30*/  MOV R3, R14 ;  /* 0x0000000e00037202 */ /* 0x000fe40000000f00 */
[----:B------:R-:W-:-:S07]  /*2d40*/  MOV R24, 0x2d60 ;  /* 0x00002d6000187802 */ /* 0x000fce0000000f00 */
[----:B------:R-:W-:Y:S05]  /*2d50*/  CALL.REL.NOINC `($__internal_2_$__cuda_sm3x_div_rn_noftz_f32_slowpath) ;  /* 0x0000002c00687944 */ /* 0x000fea0003c00000 */
.L_x_278:
[----:B------:R-:W-:Y:S05]  /*2d60*/  BSYNC.RECONVERGENT B5 ;  /* 0x0000000000057941 */ /* 0x000fea0003800200 */
.L_x_277:
[----:B------:R-:W0:Y:S01]  /*2d70*/  S2R R25, SR_CgaCtaId ;  /* 0x0000000000197919 */ /* 0x000e220000008800 */
[----:B------:R-:W-:Y:S01]  /*2d80*/  MOV R24, 0x400 ;  /* 0x0000040000187802 */ /* 0x000fe20000000f00 */
[----:B------:R-:W-:Y:S01]  /*2d90*/  BSSY.RECONVERGENT B1, `(.L_x_279) ;  /* 0x0000008000017945 */ /* 0x000fe20003800200 */
[----:B------:R-:W-:Y:S02]  /*2da0*/  IMAD.MOV.U32 R4, RZ, RZ, R15 ;  /* 0x000000ffff047224 */ /* 0x000fe400078e000f */
[----:B0-----:R-:W-:-:S04]  /*2db0*/  LEA R8, R25, R24, 0x18 ;  /* 0x0000001819087211 */ /* 0x001fc800078ec0ff */
[----:B------:R-:W-:-:S07]  /*2dc0*/  LEA R8, R15, R8, 0x2 ;  /* 0x000000080f087211 */ /* 0x000fce00078e10ff */
.L_x_280:
[----:B------:R-:W0:Y:S02]  /*2dd0*/  LDS R22, [R8] ;  /* 0x0000000008167984 */ /* 0x000e240000000800 */
[----:B0-----:R-:W-:-:S05]  /*2de0*/  FADD R23, R3, R22 ;  /* 0x0000001603177221 */ /* 0x001fca0000000000 */
[----:B------:R-:W0:Y:S02]  /*2df0*/  ATOMS.CAST.SPIN P0, [R8], R22, R23 ;  /* 0x000000160800758d */ /* 0x000e240001800017 */
[----:B0-----:R-:W-:Y:S05]  /*2e00*/  @!P0 BRA `(.L_x_280) ;  /* 0xfffffffc00f08947 */ /* 0x001fea000383ffff */
[----:B------:R-:W-:Y:S05]  /*2e10*/  BSYNC.RECONVERGENT B1 ;  /* 0x0000000000017941 */ /* 0x000fea0003800200 */
.L_x_279:
[----:B------:R-:W-:Y:S01]  /*2e20*/  VIADD R15, R15, 0x1 ;  /* 0x000000010f0f7836 */ /* 0x000fe20000000000 */
[----:B------:R-:W-:-:S04]  /*2e30*/  MOV R22, R19 ;  /* 0x0000001300167202 */ /* 0x000fc80000000f00 */
[----:B------:R-:W-:-:S13]  /*2e40*/  ISETP.GE.AND P0, PT, R15, UR9, PT ;  /* 0x000000090f007c0c */ /* 0x000fda000bf06270 */
[----:B------:R-:W-:-:S04]  /*2e50*/  @!P0 IADD3 R24, PT, PT, R24, 0x400, RZ ;  /* 0x0000040018188810 */ /* 0x000fc80007ffe0ff */
[----:B------:R-:W-:-:S05]  /*2e60*/  @!P0 LEA R3, R25, R24, 0x18 ;  /* 0x0000001819038211 */ /* 0x000fca00078ec0ff */
[----:B------:R-:W-:Y:S02]  /*2e70*/  @!P0 IMAD R3, R4, 0x4, R3 ;  /* 0x0000000404038824 */ /* 0x000fe400078e0203 */
[----:B------:R-:W-:-:S03]  /*2e80*/  IMAD.MOV.U32 R4, RZ, RZ, RZ ;  /* 0x000000ffff047224 */ /* 0x000fc600078e00ff */
[----:B------:R0:W1:Y:S04]  /*2e90*/  @!P0 LDS R19, [R3+0x8] ;  /* 0x0000080003138984 */ /* 0x0000680000000800 */
.L_x_276:
[----:B------:R-:W-:Y:S05]  /*2ea0*/  BSYNC.RECONVERGENT B4 ;  /* 0x0000000000047941 */ /* 0x000fea0003800200 */
.L_x_275:
[----:B------:R-:W2:Y:S01]  /*2eb0*/  LDCU UR4, c[0x0][0x398] ;  /* 0x00007300ff0477ac */ /* 0x000ea20008000800 */
[----:B------:R-:W-:Y:S02]  /*2ec0*/  ISETP.GE.AND P0, PT, R15, UR9, PT ;  /* 0x000000090f007c0c */ /* 0x000fe4000bf06270 */
[----:B--2---:R-:W-:-:S13]  /*2ed0*/  ISETP.LT.AND P1, PT, R16, UR4, PT ;  /* 0x0000000410007c0c */ /* 0x004fda000bf21270 */
[----:B------:R-:W-:Y:S05]  /*2ee0*/  @!P0 BRA P1, `(.L_x_281) ;  /* 0xfffffffc00088947 */ /* 0x000fea000083ffff */
.L_x_274:
[----:B------:R-:W-:Y:S05]  /*2ef0*/  BSYNC B3 ;  /* 0x0000000000037941 */ /* 0x000fea0003800000 */
.L_x_273:
        /* <DEDUP_REMOVED lines=11> */
[----:B------:R-:W-:Y:S02]  /*2fb0*/  MOV R3, R14 ;  /* 0x0000000e00037202 */ /* 0x000fe40000000f00 */
[----:B------:R-:W-:-:S07]  /*2fc0*/  MOV R24, 0x2fe0 ;  /* 0x00002fe000187802 */ /* 0x000fce0000000f00 */
[----:B-1----:R-:W-:Y:S05]  /*2fd0*/  CALL.REL.NOINC `($__internal_2_$__cuda_sm3x_div_rn_noftz_f32_slowpath) ;  /* 0x0000002800c87944 */ /* 0x002fea0003c00000 */
.L_x_283:
[----:B------:R-:W-:Y:S05]  /*2fe0*/  BSYNC.RECONVERGENT B3 ;  /* 0x0000000000037941 */ /* 0x000fea0003800200 */
.L_x_282:
[----:B------:R-:W0:Y:S01]  /*2ff0*/  S2UR UR5, SR_CgaCtaId ;  /* 0x00000000000579c3 */ /* 0x000e220000008800 */
[----:B------:R-:W-:Y:S02]  /*3000*/  UMOV UR4, 0x400 ;  /* 0x0000040000047882 */ /* 0x000fe40000000000 */
[----:B0-----:R-:W-:-:S06]  /*3010*/  ULEA UR4, UR5, UR4, 0x18 ;  /* 0x0000000405047291 */ /* 0x001fcc000f8ec0ff */
[----:B------:R-:W-:-:S07]  /*3020*/  LEA R15, R15, UR4, 0x2 ;  /* 0x000000040f0f7c11 */ /* 0x000fce000f8e10ff */
.L_x_284:
[----:B------:R-:W0:Y:S02]  /*3030*/  LDS R8, [R15] ;  /* 0x000000000f087984 */ /* 0x000e240000000800 */
[----:B0-----:R-:W-:-:S05]  /*3040*/  FADD R9, R3, R8 ;  /* 0x0000000803097221 */ /* 0x001fca0000000000 */
[----:B------:R-:W0:Y:S02]  /*3050*/  ATOMS.CAST.SPIN P0, [R15], R8, R9 ;  /* 0x000000080f00758d */ /* 0x000e240001800009 */
[----:B0-----:R-:W-:Y:S05]  /*3060*/  @!P0 BRA `(.L_x_284) ;  /* 0xfffffffc00f08947 */ /* 0x001fea000383ffff */
.L_x_251:
[----:B------:R-:W-:Y:S05]  /*3070*/  BSYNC B0 ;  /* 0x0000000000007941 */ /* 0x000fea0003800000 */
.L_x_250:
[----:B------:R-:W2:Y:S01]  /*3080*/  LDCU UR4, c[0x0][0x39c] ;  /* 0x00007380ff0477ac */ /* 0x000ea20008000800 */
[----:B0-----:R-:W-:-:S04]  /*3090*/  IMAD.U32 R3, RZ, RZ, UR14 ;  /* 0x0000000eff037e24 */ /* 0x001fc8000f8e00ff */
[C---:B------:R-:W-:Y:S01]  /*30a0*/  IMAD R4, R18.reuse, R3, UR14 ;  /* 0x0000000e12047e24 */ /* 0x040fe2000f8e0203 */
[----:B------:R-:W-:-:S04]  /*30b0*/  IADD3 R18, PT, PT, R18, 0x1, RZ ;  /* 0x0000000112127810 */ /* 0x000fc80007ffe0ff */
[----:B--2---:R-:W-:-:S13]  /*30c0*/  ISETP.GE.U32.AND P0, PT, R4, UR4, PT ;  /* 0x0000000404007c0c */ /* 0x004fda000bf06070 */
[----:B------:R-:W-:Y:S05]  /*30d0*/  @!P0 BRA `(.L_x_285) ;  /* 0xffffffe8001c8947 */ /* 0x000fea000383ffff */
.L_x_249:
[----:B------:R-:W-:Y:S05]  /*30e0*/  WARPSYNC.ALL ;  /* 0x0000000000007948 */ /* 0x000fea0003800000 */
[----:B------:R-:W0:Y:S01]  /*30f0*/  LDCU UR5, c[0x0][0x3a4] ;  /* 0x00007480ff0577ac */ /* 0x000e220008000800 */
[----:B------:R-:W-:Y:S01]  /*3100*/  BAR.SYNC.DEFER_BLOCKING 0x0 ;  /* 0x0000000000007b1d */ /* 0x000fe20000010000 */
[----:B0-----:R-:W-:-:S13]  /*3110*/  ISETP.GE.AND P0, PT, R6, UR5, PT ;  /* 0x0000000506007c0c */ /* 0x001fda000bf06270 */
[----:B------:R-:W-:Y:S05]  /*3120*/  @P0 EXIT ;  /* 0x000000000000094d */ /* 0x000fea0003800000 */
[----:B------:R-:W0:Y:S01]  /*3130*/  LDS R0, [R21] ;  /* 0x0000000015007984 */ /* 0x000e220000000800 */
[----:B------:R-:W2:Y:S01]  /*3140*/  LDCU UR4, c[0x0][0x3a0] ;  /* 0x00007400ff0477ac */ /* 0x000ea20008000800 */
[----:B------:R-:W3:Y:S01]  /*3150*/  LDC.64 R2, c[0x0][0x380] ;  /* 0x0000e000ff027b82 */ /* 0x000ee20000000a00 */
[----:B------:R-:W-:Y:S02]  /*3160*/  LOP3.LUT R4, RZ, R6, RZ, 0x33, !PT ;  /* 0x00000006ff047212 */ /* 0x000fe400078e33ff */
[----:B------:R-:W-:-:S03]  /*3170*/  FSETP.GE.AND P0, PT, R11, RZ, PT ;  /* 0x000000ff0b00720b */ /* 0x000fc60003f06000 */
[----:B------:R-:W-:Y:S01]  /*3180*/  VIADD R7, R4, UR5 ;  /* 0x0000000504077c36 */ /* 0x000fe20008000000 */
[----:B------:R-:W-:-:S04]  /*3190*/  MOV R4, UR5 ;  /* 0x0000000500047c02 */ /* 0x000fc80008000f00 */
[----:B------:R-:W-:Y:S01]  /*31a0*/  SEL R7, R6, R7, P0 ;  /* 0x0000000706077207 */ /* 0x000fe20000000000 */
[----:B--2---:R-:W-:-:S06]  /*31b0*/  UIMAD UR4, UR13, UR4, UR12 ;  /* 0x000000040d0472a4 */ /* 0x004fcc000f8e020c */
[----:B------:R-:W-:-:S04]  /*31c0*/  IMAD R7, R4, UR4, R7 ;  /* 0x0000000404077c24 */ /* 0x000fc8000f8e0207 */
[----:B---3--:R-:W-:-:S04]  /*31d0*/  IMAD.WIDE R2, R7, 0x4, R2 ;  /* 0x0000000407027825 */ /* 0x008fc800078e0202 */
[----:B0-----:R-:W-:-:S05]  /*31e0*/  FMUL R0, R5, R0 ;  /* 0x0000000005007220 */ /* 0x001fca0000400000 */
[----:B------:R-:W-:Y:S04]  /*31f0*/  STS [R21], R0 ;  /* 0x0000000015007388 */ /* 0x000fe80000000800 */
[----:B------:R-:W-:Y:S01]  /*3200*/  STG.E desc[UR10][R2.64], R0 ;  /* 0x0000000002007986 */ /* 0x000fe2000c10190a */
[----:B------:R-:W-:Y:S05]  /*3210*/  EXIT ;  /* 0x000000000000794d */ /* 0x000fea0003800000 */
.L_x_240:
        /* <DEDUP_REMOVED lines=22> */
.L_x_287:
        /* <DEDUP_REMOVED lines=13> */
.L_x_288:
[----:B------:R-:W-:Y:S05]  /*3450*/  BSYNC.RECONVERGENT B0 ;  /* 0x0000000000007941 */ /* 0x000fea0003800200 */
.L_x_286:
        /* <DEDUP_REMOVED lines=24> */
.L_x_291:
        /* <DEDUP_REMOVED lines=44> */
.L_x_290:
[----:B------:R-:W-:Y:S05]  /*38a0*/  BSYNC.RECONVERGENT B0 ;  /* 0x0000000000007941 */ /* 0x000fea0003800200 */
.L_x_289:
        /* <DEDUP_REMOVED lines=26> */
[----:B0-----:R-:W-:Y:S05]  /*3a50*/  CALL.REL.NOINC `($__internal_2_$__cuda_sm3x_div_rn_noftz_f32_slowpath) ;  /* 0x0000002000287944 */ /* 0x001fea0003c00000 */
.L_x_293:
[----:B------:R-:W-:Y:S05]  /*3a60*/  BSYNC.RECONVERGENT B0 ;  /* 0x0000000000007941 */ /* 0x000fea0003800200 */
.L_x_292:
        /* <DEDUP_REMOVED lines=20> */
.L_x_296:
        /* <DEDUP_REMOVED lines=41> */
.L_x_295:
[----:B------:R-:W-:Y:S05]  /*3e40*/  BSYNC.RECONVERGENT B0 ;  /* 0x0000000000007941 */ /* 0x000fea0003800200 */
.L_x_294:
[----:B------:R-:W-:Y:S02]  /*3e50*/  IMAD.MOV.U32 R11, RZ, RZ, R10 ;  /* 0x000000ffff0b7224 */ /* 0x000fe400078e000a */
[----:B------:R-:W-:Y:S01]  /*3e60*/  HFMA2 R10, -RZ, RZ, 1.0244140625, 0 ;  /* 0x3c190000ff0a7431 */ /* 0x000fe200000001ff */
[----:B------:R-:W-:Y:S01]  /*3e70*/  LOP3.LUT R4, R4, 0x1, RZ, 0xc0, !PT ;  /* 0x0000000104047812 */ /* 0x000fe200078ec0ff */
        /* <DEDUP_REMOVED lines=23> */
.L_x_297:
[----:B------:R-:W1:Y:S01]  /*3ff0*/  S2R R9, SR_CgaCtaId ;  /* 0x0000000000097919 */ /* 0x000e620000008800 */
[----:B------:R-:W-:Y:S05]  /*4000*/  WARPSYNC.ALL ;  /* 0x0000000000007948 */ /* 0x000fea0003800000 */
[----:B------:R-:W2:Y:S01]  /*4010*/  LDCU.64 UR18, c[0x0][0x398] ;  /* 0x00007300ff1277ac */ /* 0x000ea20008000a00 */
[----:B------:R-:W-:Y:S01]  /*4020*/  ISETP.NE.AND P0, PT, R7, RZ, PT ;  /* 0x000000ff0700720c */ /* 0x000fe20003f05270 */
[----:B------:R-:W-:Y:S01]  /*4030*/  FADD R22, R0, R3 ;  /* 0x0000000300167221 */ /* 0x000fe20000000000 */
[----:B------:R-:W-:Y:S01]  /*4040*/  MOV R4, 0x400 ;  /* 0x0000040000047802 */ /* 0x000fe20000000f00 */
[----:B------:R-:W3:Y:S01]  /*4050*/  LDCU UR5, c[0x0][0x3ac] ;  /* 0x00007580ff0577ac */ /* 0x000ee20008000800 */
[----:B------:R-:W4:Y:S03]  /*4060*/  LDCU UR16, c[0x0][0x3c0] ;  /* 0x00007800ff1077ac */ /* 0x000f260008000800 */
[----:B------:R-:W-:Y:S01]  /*4070*/  VIADD R16, R4, 0x400 ;  /* 0x0000040004107836 */ /* 0x000fe20000000000 */
[----:B--2---:R-:W-:-:S02]  /*4080*/  UIADD3 UR4, UPT, UPT, -UR19, URZ, URZ ;  /* 0x000000ff13047290 */ /* 0x004fc4000fffe1ff */
[----:B------:R-:W2:Y:S01]  /*4090*/  I2F.F64 R14, UR19 ;  /* 0x00000013000e7d12 */ /* 0x000ea20008201c00 */
[----:B------:R-:W-:Y:S01]  /*40a0*/  UISETP.NE.AND UP0, UPT, UR18, URZ, UPT ;  /* 0x000000ff1200728c */ /* 0x000fe2000bf05270 */
[----:B-1----:R-:W-:-:S06]  /*40b0*/  LEA R16, R9, R16, 0x18 ;  /* 0x0000001009107211 */ /* 0x002fcc00078ec0ff */
[----:B------:R-:W1:Y:S01]  /*40c0*/  I2F.F64 R12, UR4 ;  /* 0x00000004000c7d12 */ /* 0x000e620008201c00 */
[----:B------:R-:W-:Y:S02]  /*40d0*/  @!P0 LEA R9, R9, R4, 0x18 ;  /* 0x0000000409098211 */ /* 0x000fe400078ec0ff */
[----:B------:R-:W-:-:S03]  /*40e0*/  LEA R3, R7, R16, 0x2 ;  /* 0x0000001007037211 */ /* 0x000fc600078e10ff */
[----:B------:R0:W-:Y:S01]  /*40f0*/  @!P0 STS [R9+0x400], R8 ;  /* 0x0004000809008388 */ /* 0x0001e20000000800 */
[----:B--2---:R-:W-:Y:S01]  /*4100*/  DMUL R14, R14, 0.5 ;  /* 0x3fe000000e0e7828 */ /* 0x004fe20000000000 */
[----:B---3--:R-:W-:Y:S02]  /*4110*/  F2F.F64.F32 R10, UR5 ;  /* 0x00000005000a7d10 */ /* 0x008fe40008201800 */
[----:B------:R0:W-:Y:S01]  /*4120*/  STS [R3+0x4], R22 ;  /* 0x0000041603007388 */ /* 0x0001e20000000800 */
[----:B-1----:R-:W-:-:S05]  /*4130*/  DMUL R12, R12, 0.5 ;  /* 0x3fe000000c0c7828 */ /* 0x002fca0000000000 */
[----:B----4-:R-:W1:Y:S02]  /*4140*/  F2F.F64.F32 R16, UR16 ;  /* 0x0000001000107d10 */ /* 0x010e640008201800 */
[C-C-:B-1----:R-:W-:Y:S02]  /*4150*/  DFMA R24, R10.reuse, R14, R16.reuse ;  /* 0x0000000e0a18722b */ /* 0x142fe40000000010 */
[----:B------:R-:W-:Y:S01]  /*4160*/  DFMA R12, R10, R12, R16 ;  /* 0x0000000c0a0c722b */ /* 0x000fe20000000010 */
[----:B------:R-:W-:Y:S06]  /*4170*/  BAR.SYNC.DEFER_BLOCKING 0x0 ;  /* 0x0000000000007b1d */ /* 0x000fec0000010000 */
[----:B0-----:R-:W-:Y:S05]  /*4180*/  BRA.U !UP0, `(.L_x_298) ;  /* 0x0000001908107547 */ /* 0x001fea000b800000 */
[----:B------:R-:W0:Y:S01]  /*4190*/  LDCU UR4, c[0x0][0x3a4] ;  /* 0x00007480ff0477ac */ /* 0x000e220008000800 */
[----:B------:R-:W-:Y:S01]  /*41a0*/  I2F.F64.U32 R8, UR8 ;  /* 0x0000000800087d12 */ /* 0x000fe20008201800 */
[----:B------:R-:W-:Y:S02]  /*41b0*/  MOV R21, RZ ;  /* 0x000000ff00157202 */ /* 0x000fe40000000f00 */
[----:B------:R-:W-:-:S05]  /*41c0*/  I2FP.F32.U32 R10, UR13 ;  /* 0x0000000d000a7c45 */ /* 0x000fca0008201000 */
[----:B------:R-:W1:Y:S08]  /*41d0*/  F2F.F32.F64 R15, R24 ;  /* 0x00000018000f7310 */ /* 0x000e700000301000 */
[----:B------:R-:W2:Y:S01]  /*41e0*/  F2F.F32.F64 R13, R12 ;  /* 0x0000000c000d7310 */ /* 0x000ea20000301000 */
[----:B-1----:R-:W-:-:S07]  /*41f0*/  FMUL R15, R2, R15 ;  /* 0x0000000f020f7220 */ /* 0x002fce0000400000 */
[----:B0-----:R-:W0:Y:S01]  /*4200*/  I2F.F64 R16, UR4 ;  /* 0x0000000400107d12 */ /* 0x001e220008201c00 */
[----:B--2---:R-:W-:-:S07]  /*4210*/  FMUL R20, R2, R13 ;  /* 0x0000000d02147220 */ /* 0x004fce0000400000 */
[----:B------:R-:W1:Y:S01]  /*4220*/  I2F.F64 R18, UR18 ;  /* 0x0000001200127d12 */ /* 0x000e620008201c00 */
[----:B0-----:R-:W-:Y:S01]  /*4230*/  DFMA R16, R16, 0.5, -R8 ;  /* 0x3fe000001010782b */ /* 0x001fe20000000808 */
[----:B------:R-:W-:-:S10]  /*4240*/  IMAD.MOV.U32 R8, RZ, RZ, RZ ;  /* 0x000000ffff087224 */ /* 0x000fd400078e00ff */
.L_x_334:
[----:B------:R-:W-:Y:S05]  /*4250*/  YIELD ;  /* 0x0000000000007946 */ /* 0x000fea0003800000 */
[----:B0-----:R-:W0:Y:S01]  /*4260*/  LDCU UR4, c[0x0][0x398] ;  /* 0x00007300ff0477ac */ /* 0x001e220008000800 */
[----:B------:R-:W-:Y:S01]  /*4270*/  IMAD.IADD R8, R7, 0x1, R8 ;  /* 0x0000000107087824 */ /* 0x000fe200078e0208 */
[----:B------:R-:W-:Y:S04]  /*4280*/  BSSY B0, `(.L_x_299) ;  /* 0x000016e000007945 */ /* 0x000fe80003800000 */
[----:B0-----:R-:W-:-:S13]  /*4290*/  ISETP.GE.AND P0, PT, R8, UR4, PT ;  /* 0x0000000408007c0c */ /* 0x001fda000bf06270 */
[----:B-1----:R-:W-:Y:S05]  /*42a0*/  @P0 BRA `(.L_x_300) ;  /* 0x0000001400ac0947 */ /* 0x002fea0003800000 */
[----:B------:R-:W0:Y:S01]  /*42b0*/  LDCU UR4, c[0x0][0x3a8] ;  /* 0x00007500ff0477ac */ /* 0x000e220008000800 */
[----:B------:R-:W1:Y:S01]  /*42c0*/  I2F.F64 R28, R8 ;  /* 0x00000008001c7312 */ /* 0x000e620000201c00 */
[----:B------:R-:W-:Y:S01]  /*42d0*/  BSSY.RECONVERGENT B3, `(.L_x_301) ;  /* 0x0000017000037945 */ /* 0x000fe20003800200 */
[----:B------:R-:W2:Y:S01]  /*42e0*/  LDCU UR5, c[0x0][0x3bc] ;  /* 0x00007780ff0577ac */ /* 0x000ea20008000800 */
[----:B-1----:R-:W-:-:S05]  /*42f0*/  DFMA R28, R18, -0.5, R28 ;  /* 0xbfe00000121c782b */ /* 0x002fca000000001c */
[----:B0-----:R-:W-:Y:S03]  /*4300*/  F2F.F64.F32 R12, UR4 ;  /* 0x00000004000c7d10 */ /* 0x001fe60008201800 */
[----:B------:R-:W-:-:S05]  /*4310*/  DADD R28, R28, 0.5 ;  /* 0x3fe000001c1c7429 */ /* 0x000fca0000000000 */
        /* <DEDUP_REMOVED lines=18> */
.L_x_302:
[----:B------:R-:W-:Y:S05]  /*4440*/  BSYNC.RECONVERGENT B3 ;  /* 0x0000000000037941 */ /* 0x000fea0003800200 */
.L_x_301:
        /* <DEDUP_REMOVED lines=13> */
[----:B------:R-:W-:Y:S05]  /*4520*/  CALL.REL.NOINC `($__internal_2_$__cuda_sm3x_div_rn_noftz_f32_slowpath) ;  /* 0x0000001400747944 */ /* 0x000fea0003c00000 */
.L_x_304:
[----:B------:R-:W-:Y:S05]  /*4530*/  BSYNC.RECONVERGENT B3 ;  /* 0x0000000000037941 */ /* 0x000fea0003800200 */
.L_x_303:
        /* <DEDUP_REMOVED lines=16> */
.L_x_306:
[----:B------:R-:W-:Y:S05]  /*4640*/  BSYNC.RECONVERGENT B3 ;  /* 0x0000000000037941 */ /* 0x000fea0003800200 */
.L_x_305:
[----:B------:R-:W-:Y:S01]  /*4650*/  MOV R12, UR6 ;  /* 0x00000006000c7c02 */ /* 0x000fe20008000f00 */
[----:B------:R-:W-:Y:S01]  /*4660*/  IMAD.U32 R13, RZ, RZ, UR7 ;  /* 0x00000007ff0d7e24 */ /* 0x000fe2000f8e00ff */
[----:B------:R-:W0:Y:S04]  /*4670*/  LDCU UR4, c[0x0][0x3c4] ;  /* 0x00007880ff0477ac */ /* 0x000e280008000800 */
[----:B------:R-:W0:Y:S02]  /*4680*/  LDG.E.CONSTANT R12, desc[UR10][R12.64] ;  /* 0x0000000a0c0c7981 */ /* 0x000e24000c1e9900 */
[----:B0-----:R-:W-:-:S04]  /*4690*/  FADD R25, R12, UR4 ;  /* 0x000000040c197e21 */ /* 0x001fc80008000000 */
[C---:B------:R-:W-:Y:S01]  /*46a0*/  FMUL R3, R25.reuse, 0.63661974668502807617 ;  /* 0x3f22f98319037820 */ /* 0x040fe20000400000 */
[----:B------:R-:W-:-:S03]  /*46b0*/  FSETP.GE.AND P0, PT, |R25|, 105615, PT ;  /* 0x47ce47801900780b */ /* 0x000fc60003f06200 */
        /* <DEDUP_REMOVED lines=20> */
.L_x_309:
[----:B------:R-:W-:Y:S01]  /*4800*/  MOV R12, R24 ;  /* 0x00000018000c7202 */ /* 0x000fe20000000f00 */
[----:B------:R-:W-:-:S05]  /*4810*/  IMAD.MOV.U32 R13, RZ, RZ, R31 ;  /* 0x000000ffff0d7224 */ /* 0x000fca00078e001f */
[----:B------:R-:W2:Y:S01]  /*4820*/  LDG.E.CONSTANT R12, desc[UR10][R12.64] ;  /* 0x0000000a0c0c7981 */ /* 0x000ea2000c1e9900 */
[----:B------:R-:W-:Y:S02]  /*4830*/  IADD3 R11, PT, PT, R11, 0x1, RZ ;  /* 0x000000010b0b7810 */ /* 0x000fe40007ffe0ff */
[----:B------:R-:W-:Y:S02]  /*4840*/  IADD3 R24, P2, PT, R24, 0x4, RZ ;  /* 0x0000000418187810 */ /* 0x000fe40007f5e0ff */
[----:B------:R-:W-:Y:S02]  /*4850*/  ISETP.NE.AND P0, PT, R11, 0x6, PT ;  /* 0x000000060b00780c */ /* 0x000fe40003f05270 */
        /* <DEDUP_REMOVED lines=8> */
.L_x_308:
        /* <DEDUP_REMOVED lines=15> */
[----:B---3--:R-:W-:Y:S02]  /*49d0*/  @P0 SHF.L.W.U32.HI R11, R12, R13, R11 ;  /* 0x0000000d0c0b0219 */ /* 0x008fe40000010e0b */
[--C-:B0-----:R-:W-:Y:S02]  /*49e0*/  SHF.R.U32.HI R3, RZ, 0x1e, R4.reuse ;  /* 0x0000001eff037819 */ /* 0x101fe40000011604 */
[C---:B------:R-:W-:Y:S01]  /*49f0*/  SHF.L.W.U32.HI R24, R11.reuse, 0x2, R4 ;  /* 0x000000020b187819 */ /* 0x040fe20000010e04 */
[----:B------:R-:W-:-:S03]  /*4a00*/  IMAD.SHL.U32 R11, R11, 0x4, RZ ;  /* 0x000000040b0b7824 */ /* 0x000fc600078e00ff */
[----:B------:R-:W-:Y:S02]  /*4a10*/  SHF.R.S32.HI R13, RZ, 0x1f, R24 ;  /* 0x0000001fff0d7819 */ /* 0x000fe40000011418 */
[----:B------:R-:W-:Y:S02]  /*4a20*/  LOP3.LUT R25, R24, R25, RZ, 0x3c, !PT ;  /* 0x0000001918197212 */ /* 0x000fe400078e3cff */
[C---:B------:R-:W-:Y:S02]  /*4a30*/  LOP3.LUT R12, R13.reuse, R11, RZ, 0x3c, !PT ;  /* 0x0000000b0d0c7212 */ /* 0x040fe400078e3cff */
[----:B------:R-:W-:Y:S02]  /*4a40*/  LOP3.LUT R13, R13, R24, RZ, 0x3c, !PT ;  /* 0x000000180d0d7212 */ /* 0x000fe400078e3cff */
[----:B------:R-:W-:-:S04]  /*4a50*/  ISETP.GE.AND P0, PT, R25, RZ, PT ;  /* 0x000000ff1900720c */ /* 0x000fc80003f06270 */
[----:B------:R-:W0:Y:S02]  /*4a60*/  I2F.F64.S64 R12, R12 ;  /* 0x0000000c000c7312 */ /* 0x000e240000301c00 */
[----:B0-----:R-:W-:-:S06]  /*4a70*/  DMUL R12, R12, UR4 ;  /* 0x000000040c0c7c28 */ /* 0x001fcc0008000000 */
[----:B------:R0:W1:Y:S02]  /*4a80*/  F2F.F32.F64 R11, R12 ;  /* 0x0000000c000b7310 */ /* 0x0000640000301000 */
[----:B0-----:R-:W-:-:S04]  /*4a90*/  LEA.HI R13, R24, R3, RZ, 0x1 ;  /* 0x00000003180d7211 */ /* 0x001fc800078f08ff */
[----:B------:R-:W-:Y:S02]  /*4aa0*/  IADD3 R3, PT, PT, -R13, RZ, RZ ;  /* 0x000000ff0d037210 */ /* 0x000fe40007ffe1ff */
[----:B-1----:R-:W-:-:S03]  /*4ab0*/  FSEL R11, -R11, R11, !P0 ;  /* 0x0000000b0b0b7208 */ /* 0x002fc60004000100 */
[----:B------:R-:W-:-:S07]  /*4ac0*/  @!P1 IMAD.MOV.U32 R13, RZ, RZ, R3 ;  /* 0x000000ffff0d9224 */ /* 0x000fce00078e0003 */
.L_x_307:
        /* <DEDUP_REMOVED lines=14> */
.L_x_311:
[----:B------:R-:W-:Y:S05]  /*4bb0*/  BSYNC.RECONVERGENT B3 ;  /* 0x0000000000037941 */ /* 0x000fea0003800200 */
.L_x_310:
[----:B------:R-:W-:Y:S02]  /*4bc0*/  HFMA2 R3, -RZ, RZ, 1.0244140625, 0 ;  /* 0x3c190000ff037431 */ /* 0x000fe400000001ff */
[C---:B------:R-:W-:Y:S01]  /*4bd0*/  FMUL R4, R11.reuse, R11 ;  /* 0x0000000b0b047220 */ /* 0x040fe20000400000 */
[----:B------:R-:W-:Y:S01]  /*4be0*/  FSETP.NEU.AND P0, PT, |R11|, 0.00049096695147454738617, PT ;  /* 0x3a00b43c0b00780b */ /* 0x000fe20003f0d200 */
[----:B------:R-:W-:Y:S01]  /*4bf0*/  UMOV UR4, 0x3f800000 ;  /* 0x3f80000000047882 */ /* 0x000fe20000000000 */
[----:B------:R-:W-:Y:S01]  /*4c00*/  LOP3.LUT R13, R13, 0x1, RZ, 0xc0, !PT ;  /* 0x000000010d0d7812 */ /* 0x000fe200078ec0ff */
[----:B------:R-:W-:Y:S03]  /*4c10*/  BSSY.RECONVERGENT B3, `(.L_x_312) ;  /* 0x0000017000037945 */ /* 0x000fe60003800200 */
[----:B------:R-:W-:Y:S01]  /*4c20*/  ISETP.NE.U32.AND P1, PT, R13, 0x1, PT ;  /* 0x000000010d00780c */ /* 0x000fe20003f25070 */
[----:B------:R-:W-:-:S04]  /*4c30*/  FFMA R3, R4, R3, 0.003265380859375 ;  /* 0x3b56000004037423 */ /* 0x000fc80000000003 */
[----:B------:R-:W-:-:S04]  /*4c40*/  FFMA R3, R4, R3, 0.0242919921875 ;  /* 0x3cc7000004037423 */ /* 0x000fc80000000003 */
[----:B------:R-:W-:-:S04]  /*4c50*/  FFMA R3, R4, R3, 0.053466796875 ;  /* 0x3d5b000004037423 */ /* 0x000fc80000000003 */
[----:B------:R-:W-:-:S04]  /*4c60*/  FFMA R3, R4, R3, 0.13337790966033935547 ;  /* 0x3e08943804037423 */ /* 0x000fc80000000003 */
[C---:B------:R-:W-:Y:S01]  /*4c70*/  FFMA R24, R4.reuse, R3, 0.33333230018615722656 ;  /* 0x3eaaaa8804187423 */ /* 0x040fe20000000003 */
[----:B------:R-:W-:-:S04]  /*4c80*/  FMUL R4, R4, R11 ;  /* 0x0000000b04047220 */ /* 0x000fc80000400000 */
[----:B------:R-:W-:Y:S01]  /*4c90*/  @P0 FFMA R11, R24, R4, R11 ;  /* 0x00000004180b0223 */ /* 0x000fe2000000000b */
[----:B------:R-:W-:-:S05]  /*4ca0*/  IMAD.U32 R24, RZ, RZ, UR4 ;  /* 0x00000004ff187e24 */ /* 0x000fca000f8e00ff */
        /* <DEDUP_REMOVED lines=12> */
[----:B------:R-:W-:Y:S05]  /*4d70*/  CALL.REL.NOINC `($__internal_2_$__cuda_sm3x_div_rn_noftz_f32_slowpath) ;  /* 0x0000000c00607944 */ /* 0x000fea0003c00000 */
.L_x_313:
[----:B------:R-:W-:Y:S05]  /*4d80*/  BSYNC.RECONVERGENT B3 ;  /* 0x0000000000037941 */ /* 0x000fea0003800200 */
.L_x_312:
        /* <DEDUP_REMOVED lines=14> */
.L_x_315:
[----:B------:R-:W-:Y:S05]  /*4e70*/  BSYNC.RECONVERGENT B3 ;  /* 0x0000000000037941 */ /* 0x000fea0003800200 */
.L_x_314:
[----:B------:R-:W0:Y:S01]  /*4e80*/  MUFU.RCP R4, |R3| ;  /* 0x4000000300047308 */ /* 0x000e220000001000 */
[----:B------:R-:W-:Y:S01]  /*4e90*/  FSETP.GT.AND P0, PT, |R3|, 1, PT ;  /* 0x3f8000000300780b */ /* 0x000fe20003f04200 */
[----:B------:R-:W-:Y:S01]  /*4ea0*/  IMAD.MOV.U32 R13, RZ, RZ, 0x3b2090aa ;  /* 0x3b2090aaff0d7424 */ /* 0x000fe200078e00ff */
[----:B------:R-:W-:Y:S02]  /*4eb0*/  BSSY.RECONVERGENT B3, `(.L_x_316) ;  /* 0x0000020000037945 */ /* 0x000fe40003800200 */
[----:B0-----:R-:W-:Y:S02]  /*4ec0*/  FSEL R11, R4, |R3|, P0 ;  /* 0x40000003040b7208 */ /* 0x001fe40000000000 */
[----:B------:R-:W0:Y:S03]  /*4ed0*/  LDC R4, c[0x0][0x3b0] ;  /* 0x0000ec00ff047b82 */ /* 0x000e260000000800 */
[----:B------:R-:W-:-:S04]  /*4ee0*/  FMUL R12, R11, R11 ;  /* 0x0000000b0b0c7220 */ /* 0x000fc80000400000 */
[----:B------:R-:W-:-:S04]  /*4ef0*/  FFMA R13, R12, R13, -0.014396979473531246185 ;  /* 0xbc6be14f0c0d7423 */ /* 0x000fc8000000000d */
[----:B------:R-:W-:-:S04]  /*4f00*/  FFMA R13, R12, R13, 0.039849750697612762451 ;  /* 0x3d23397e0c0d7423 */ /* 0x000fc8000000000d */
[----:B------:R-:W-:-:S04]  /*4f10*/  FFMA R13, R12, R13, -0.072529748082160949707 ;  /* 0xbd948a7a0c0d7423 */ /* 0x000fc8000000000d */
[----:B------:R-:W-:-:S04]  /*4f20*/  FFMA R13, R12, R13, 0.10518480092287063599 ;  /* 0x3dd76b210c0d7423 */ /* 0x000fc8000000000d */
[C---:B------:R-:W-:Y:S01]  /*4f30*/  FFMA R13, R12.reuse, R13, -0.14171802997589111328 ;  /* 0xbe111e880c0d7423 */ /* 0x040fe2000000000d */
[----:B0-----:R-:W0:Y:S03]  /*4f40*/  MUFU.RCP R25, R4 ;  /* 0x0000000400197308 */ /* 0x001e260000001000 */
[----:B------:R-:W-:-:S04]  /*4f50*/  FFMA R13, R12, R13, 0.19988775253295898438 ;  /* 0x3e4caf600c0d7423 */ /* 0x000fc8000000000d */
[----:B------:R-:W-:-:S04]  /*4f60*/  FFMA R13, R12, R13, -0.33332940936088562012 ;  /* 0xbeaaaa270c0d7423 */ /* 0x000fc8000000000d */
[----:B------:R-:W-:Y:S01]  /*4f70*/  FMUL R12, R12, R13 ;  /* 0x0000000d0c0c7220 */ /* 0x000fe20000400000 */
[----:B------:R-:W-:-:S03]  /*4f80*/  HFMA2 R13, -RZ, RZ, 1.857421875, -1409 ;  /* 0x3f6ee581ff0d7431 */ /* 0x000fc600000001ff */
[----:B------:R-:W-:Y:S01]  /*4f90*/  FFMA R12, R11, R12, R11 ;  /* 0x0000000c0b0c7223 */ /* 0x000fe2000000000b */
[----:B0-----:R-:W-:-:S03]  /*4fa0*/  FFMA R28, R25, -R4, 1 ;  /* 0x3f800000191c7423 */ /* 0x001fc60000000804 */
[----:B------:R-:W-:Y:S01]  /*4fb0*/  @P0 FFMA R12, R13, 1.6832555532455444336, -R12 ;  /* 0x3fd774eb0d0c0823 */ /* 0x000fe2000000080c */
[----:B------:R-:W-:-:S04]  /*4fc0*/  FSETP.NAN.AND P0, PT, |R3|, |R3|, PT ;  /* 0x400000030300720b */ /* 0x000fc80003f08200 */
[----:B------:R-:W-:-:S04]  /*4fd0*/  LOP3.LUT R3, R12, 0x80000000, R3, 0xb8, !PT ;  /* 0x800000000c037812 */ /* 0x000fc800078eb803 */
[----:B------:R-:W-:Y:S01]  /*4fe0*/  FSEL R12, R3, R12, !P0 ;  /* 0x0000000c030c7208 */ /* 0x000fe20004000000 */
[----:B------:R-:W-:-:S04]  /*4ff0*/  FFMA R3, R25, R28, R25 ;  /* 0x0000001c19037223 */ /* 0x000fc80000000019 */
[----:B------:R-:W-:-:S04]  /*5000*/  FMUL R24, R12, R23 ;  /* 0x000000170c187220 */ /* 0x000fc80000400000 */
        /* <DEDUP_REMOVED lines=9> */
[----:B------:R-:W-:Y:S05]  /*50a0*/  CALL.REL.NOINC `($__internal_2_$__cuda_sm3x_div_rn_noftz_f32_slowpath) ;  /* 0x0000000800947944 */ /* 0x000fea0003c00000 */
.L_x_317:
[----:B------:R-:W-:Y:S05]  /*50b0*/  BSYNC.RECONVERGENT B3 ;  /* 0x0000000000037941 */ /* 0x000fea0003800200 */
.L_x_316:
[----:B------:R-:W0:Y:S01]  /*50c0*/  F2F.F64.F32 R12, R3 ;  /* 0x00000003000c7310 */ /* 0x000e220000201800 */
[----:B------:R-:W-:Y:S01]  /*50d0*/  BSSY.RECONVERGENT B3, `(.L_x_318) ;  /* 0x000001b000037945 */ /* 0x000fe20003800200 */
[----:B------:R-:W-:Y:S01]  /*50e0*/  MOV R29, R9 ;  /* 0x00000009001d7202 */ /* 0x000fe20000000f00 */
[----:B0-----:R-:W-:-:S10]  /*50f0*/  DADD R12, R16, R12 ;  /* 0x00000000100c7229 */ /* 0x001fd4000000000c */
[----:B------:R0:W1:Y:S02]  /*5100*/  F2I.F64.FLOOR R13, R12 ;  /* 0x0000000c000d7311 */ /* 0x0000640000305100 */
[----:B0-----:R-:W-:Y:S01]  /*5110*/  IMAD.MOV.U32 R12, RZ, RZ, RZ ;  /* 0x000000ffff0c7224 */ /* 0x001fe200078e00ff */
        /* <DEDUP_REMOVED lines=19> */
.L_x_321:
[----:B------:R-:W-:Y:S05]  /*5250*/  BSYNC.RECONVERGENT B4 ;  /* 0x0000000000047941 */ /* 0x000fea0003800200 */
.L_x_320:
[----:B------:R0:W1:Y:S01]  /*5260*/  F2I.FLOOR.NTZ R12, R3 ;  /* 0x00000003000c7305 */ /* 0x0000620000207100 */
[----:B------:R-:W-:-:S07]  /*5270*/  HFMA2 R13, -RZ, RZ, 0, 0 ;  /* 0x00000000ff0d7431 */ /* 0x000fce00000001ff */
.L_x_319:
[----:B------:R-:W-:Y:S05]  /*5280*/  BSYNC.RECONVERGENT B3 ;  /* 0x0000000000037941 */ /* 0x000fea0003800200 */
.L_x_318:
[----:B------:R-:W-:Y:S01]  /*5290*/  ISETP.GE.AND P0, PT, R13, UR9, PT ;  /* 0x000000090d007c0c */ /* 0x000fe2000bf06270 */
[----:B------:R-:W2:Y:S01]  /*52a0*/  LDCU UR4, c[0x0][0x39c] ;  /* 0x00007380ff0477ac */ /* 0x000ea20008000800 */
[----:B------:R-:W-:Y:S11]  /*52b0*/  BSSY B3, `(.L_x_322) ;  /* 0x0000053000037945 */ /* 0x000ff60003800000 */
[----:B------:R-:W3:Y:S01]  /*52c0*/  @!P0 S2R R4, SR_CgaCtaId ;  /* 0x0000000000048919 */ /* 0x000ee20000008800 */
[----:B0-----:R-:W-:-:S05]  /*52d0*/  @!P0 MOV R3, 0x400 ;  /* 0x0000040000038802 */ /* 0x001fca0000000f00 */
[----:B------:R-:W-:-:S05]  /*52e0*/  @!P0 VIADD R3, R3, 0x400 ;  /* 0x0000040003038836 */ /* 0x000fca0000000000 */
[----:B---3--:R-:W-:Y:S01]  /*52f0*/  @!P0 LEA R4, R4, R3, 0x18 ;  /* 0x0000000304048211 */ /* 0x008fe200078ec0ff */
[----:B-1----:R-:W-:-:S03]  /*5300*/  VIADD R3, R12, 0x1 ;  /* 0x000000010c037836 */ /* 0x002fc60000000000 */
[----:B------:R-:W-:Y:S02]  /*5310*/  @!P0 LEA R24, R13, R4, 0x2 ;  /* 0x000000040d188211 */ /* 0x000fe400078e10ff */
[----:B------:R-:W-:-:S03]  /*5320*/  I2FP.F32.S32 R4, R3 ;  /* 0x0000000300047245 */ /* 0x000fc60000201400 */
[----:B------:R0:W1:Y:S01]  /*5330*/  @!P0 LDS R22, [R24+0x4] ;  /* 0x0000040018168984 */ /* 0x0000620000000800 */
[----:B--2---:R-:W-:Y:S01]  /*5340*/  ISETP.GE.OR P0, PT, R12, UR4, P0 ;  /* 0x000000040c007c0c */ /* 0x004fe20008706670 */
[----:B------:R-:W-:Y:S01]  /*5350*/  FFMA R11, R4, R14, R9 ;  /* 0x0000000e040b7223 */ /* 0x000fe20000000009 */
[----:B------:R-:W-:-:S11]  /*5360*/  MOV R4, RZ ;  /* 0x000000ff00047202 */ /* 0x000fd60000000f00 */
[----:B0-----:R-:W-:Y:S05]  /*5370*/  @P0 BRA `(.L_x_323) ;  /* 0x0000000400180947 */ /* 0x001fea0003800000 */
[----:B------:R-:W-:Y:S01]  /*5380*/  IMAD.MOV.U32 R4, RZ, RZ, RZ ;  /* 0x000000ffff047224 */ /* 0x000fe200078e00ff */
[----:B------:R-:W-:-:S07]  /*5390*/  I2FP.F32.S32 R8, R8 ;  /* 0x0000000800087245 */ /* 0x000fce0000201400 */
.L_x_330:
[----:B-1----:R-:W-:Y:S01]  /*53a0*/  FSETP.GEU.AND P0, PT, R11, R22, PT ;  /* 0x000000160b00720b */ /* 0x002fe20003f0e000 */
[----:B------:R-:W-:-:S12]  /*53b0*/  YIELD ;  /* 0x0000000000007946 */ /* 0x000fd80003800000 */
[----:B0-----:R-:W0:Y:S01]  /*53c0*/  @!P0 LDC R24, c[0x0][0x39c] ;  /* 0x0000e700ff188b82 */ /* 0x001e220000000800 */
[----:B------:R-:W-:Y:S01]  /*53d0*/  VOTEU.ALL UP0, P0 ;  /* 0x0000000000ff7886 */ /* 0x000fe20000000000 */
[----:B------:R-:W-:Y:S01]  /*53e0*/  @!P0 LOP3.LUT R3, RZ, R12, RZ, 0x33, !PT ;  /* 0x0000000cff038212 */ /* 0x000fe200078e33ff */
[----:B------:R-:W-:-:S03]  /*53f0*/  @!P0 IMAD.MOV.U32 R33, RZ, RZ, -0x3e000000 ;  /* 0xc2000000ff218424 */ /* 0x000fc600078e00ff */
[----:B------:R-:W1:Y:S01]  /*5400*/  @!UP0 LDCU UR4, c[0x0][0x388] ;  /* 0x00007100ff0487ac */ /* 0x000e620008000800 */
[----:B------:R-:W-:Y:S01]  /*5410*/  @!UP0 UMOV UR5, URZ ;  /* 0x000000ff00058c82 */ /* 0x000fe20008000000 */
[----:B0-----:R-:W-:-:S04]  /*5420*/  @!P0 IADD3 R3, PT, PT, R3, R24, RZ ;  /* 0x0000001803038210 */ /* 0x001fc80007ffe0ff */
[----:B------:R-:W-:-:S06]  /*5430*/  @!P0 I2FP.F32.S32 R9, R3 ;  /* 0x0000000300098245 */ /* 0x000fcc0000201400 */
[----:B-1----:R-:W5:Y:S01]  /*5440*/  @!P0 TEX.LL RZ, R9, R8, R33, UR4, 3D, 0x1 ;  /* 0x48ff042108098f60 */ /* 0x002f6200089e01ff */
[C---:B------:R-:W-:Y:S01]  /*5450*/  @!P0 FADD R25, R11.reuse, -R29 ;  /* 0x8000001d0b198221 */ /* 0x040fe20000000000 */
[----:B------:R-:W-:Y:S01]  /*5460*/  BSSY.RECONVERGENT B4, `(.L_x_324) ;  /* 0x0000033000047945 */ /* 0x000fe20003800200 */
[----:B------:R-:W-:Y:S01]  /*5470*/  MOV R31, R29 ;  /* 0x0000001d001f7202 */ /* 0x000fe20000000f00 */
[----:B------:R-:W-:Y:S01]  /*5480*/  IMAD.MOV.U32 R3, RZ, RZ, R4 ;  /* 0x000000ffff037224 */ /* 0x000fe200078e0004 */
[----:B------:R-:W-:Y:S01]  /*5490*/  MOV R29, R11 ;  /* 0x0000000b001d7202 */ /* 0x000fe20000000f00 */
[----:B------:R-:W-:Y:S02]  /*54a0*/  @!P0 VIADD R12, R12, 0x1 ;  /* 0x000000010c0c8836 */ /* 0x000fe40000000000 */
[----:B------:R-:W-:Y:S01]  /*54b0*/  @!P0 FADD R11, R11, R14 ;  /* 0x0000000e0b0b8221 */ /* 0x000fe20000000000 */
[----:B-----5:R-:W-:Y:S01]  /*54c0*/  @!P0 FFMA R4, R25, R9, R4 ;  /* 0x0000000919048223 */ /* 0x020fe20000000004 */
[----:B------:R-:W-:Y:S06]  /*54d0*/  @!P0 BRA `(.L_x_325) ;  /* 0x0000000000ac8947 */ /* 0x000fec0003800000 */
[----:B------:R-:W0:Y:S01]  /*54e0*/  LDCU UR5, c[0x0][0x39c] ;  /* 0x00007380ff0577ac */ /* 0x000e220008000800 */
[----:B------:R-:W-:Y:S01]  /*54f0*/  LOP3.LUT R4, RZ, R12, RZ, 0x33, !PT ;  /* 0x0000000cff047212 */ /* 0x000fe200078e33ff */
[----:B------:R-:W-:Y:S01]  /*5500*/  IMAD.MOV.U32 R33, RZ, RZ, -0x3e000000 ;  /* 0xc2000000ff217424 */ /* 0x000fe200078e00ff */
[----:B------:R-:W1:Y:S02]  /*5510*/  LDCU UR4, c[0x0][0x388] ;  /* 0x00007100ff0477ac */ /* 0x000e640008000800 */
[----:B0-----:R-:W-:Y:S01]  /*5520*/  IADD3 R4, PT, PT, R4, UR5, RZ ;  /* 0x0000000504047c10 */ /* 0x001fe2000fffe0ff */
[----:B------:R-:W-:-:S03]  /*5530*/  UMOV UR5, URZ ;  /* 0x000000ff00057c82 */ /* 0x000fc60008000000 */
[----:B------:R-:W-:-:S06]  /*5540*/  I2FP.F32.S32 R9, R4 ;  /* 0x0000000400097245 */ /* 0x000fcc0000201400 */
[----:B-1----:R-:W5:Y:S01]  /*5550*/  TEX.LL RZ, R9, R8, R33, UR4, 3D, 0x1 ;  /* 0x48ff042108097f60 */ /* 0x002f6200089e01ff */
[----:B------:R-:W0:Y:S01]  /*5560*/  MUFU.RCP R25, R14 ;  /* 0x0000000e00197308 */ /* 0x000e220000001000 */
[----:B------:R-:W-:Y:S01]  /*5570*/  FADD R4, R22, -R31 ;  /* 0x8000001f16047221 */ /* 0x000fe20000000000 */
[----:B------:R-:W-:Y:S01]  /*5580*/  BSSY.RECONVERGENT B5, `(.L_x_326) ;  /* 0x000000d000057945 */ /* 0x000fe20003800200 */
[C---:B0-----:R-:W-:Y:S02]  /*5590*/  FFMA R24, R25.reuse, -R14, 1 ;  /* 0x3f80000019187423 */ /* 0x041fe4000000080e */
[----:B-----5:R-:W-:Y:S02]  /*55a0*/  FFMA R29, R4, R9, R3 ;  /* 0x00000009041d7223 */ /* 0x020fe40000000003 */
[----:B------:R-:W-:Y:S02]  /*55b0*/  FFMA R3, R25, R24, R25 ;  /* 0x0000001819037223 */ /* 0x000fe40000000019 */
[----:B------:R-:W0:Y:S02]  /*55c0*/  FCHK P0, R29, R14 ;  /* 0x0000000e1d007302 */ /* 0x000e240000000000 */
[----:B------:R-:W-:-:S04]  /*55d0*/  FFMA R4, R3, R29, RZ ;  /* 0x0000001d03047223 */ /* 0x000fc800000000ff */
[----:B------:R-:W-:-:S04]  /*55e0*/  FFMA R25, R4, -R14, R29 ;  /* 0x8000000e04197223 */ /* 0x000fc8000000001d */
[----:B------:R-:W-:Y:S01]  /*55f0*/  FFMA R3, R3, R25, R4 ;  /* 0x0000001903037223 */ /* 0x000fe20000000004 */
[----:B0-----:R-:W-:Y:S06]  /*5600*/  @!P0 BRA `(.L_x_327) ;  /* 0x0000000000108947 */ /* 0x001fec0003800000 */
[----:B------:R-:W-:Y:S01]  /*5610*/  MOV R4, R29 ;  /* 0x0000001d00047202 */ /* 0x000fe20000000f00 */
[----:B------:R-:W-:Y:S01]  /*5620*/  IMAD.MOV.U32 R3, RZ, RZ, R14 ;  /* 0x000000ffff037224 */ /* 0x000fe200078e000e */
[----:B------:R-:W-:-:S07]  /*5630*/  MOV R24, 0x5650 ;  /* 0x0000565000187802 */ /* 0x000fce0000000f00 */
[----:B------:R-:W-:Y:S05]  /*5640*/  CALL.REL.NOINC `($__internal_2_$__cuda_sm3x_div_rn_noftz_f32_slowpath) ;  /* 0x00000004002c7944 */ /* 0x000fea0003c00000 */
.L_x_327:
[----:B------:R-:W-:Y:S05]  /*5650*/  BSYNC.RECONVERGENT B5 ;  /* 0x0000000000057941 */ /* 0x000fea0003800200 */
.L_x_326:
[----:B------:R-:W0:Y:S01]  /*5660*/  S2R R29, SR_CgaCtaId ;  /* 0x00000000001d7919 */ /* 0x000e220000008800 */
[----:B------:R-:W-:Y:S01]  /*5670*/  MOV R28, 0x400 ;  /* 0x00000400001c7802 */ /* 0x000fe20000000f00 */
[----:B------:R-:W-:Y:S01]  /*5680*/  BSSY.RECONVERGENT B1, `(.L_x_328) ;  /* 0x0000008000017945 */ /* 0x000fe20003800200 */
[----:B------:R-:W-:Y:S02]  /*5690*/  MOV R4, R13 ;  /* 0x0000000d00047202 */ /* 0x000fe40000000f00 */
[----:B0-----:R-:W-:-:S05]  /*56a0*/  LEA R24, R29, R28, 0x18 ;  /* 0x0000001c1d187211 */ /* 0x001fca00078ec0ff */
[----:B------:R-:W-:-:S07]  /*56b0*/  IMAD R9, R13, 0x4, R24 ;  /* 0x000000040d097824 */ /* 0x000fce00078e0218 */
.L_x_329:
[----:B------:R-:W0:Y:S02]  /*56c0*/  LDS R24, [R9] ;  /* 0x0000000009187984 */ /* 0x000e240000000800 */
[----:B0-----:R-:W-:-:S05]  /*56d0*/  FADD R25, R3, R24 ;  /* 0x0000001803197221 */ /* 0x001fca0000000000 */
[----:B------:R-:W0:Y:S02]  /*56e0*/  ATOMS.CAST.SPIN P0, [R9], R24, R25 ;  /* 0x000000180900758d */ /* 0x000e240001800019 */
[----:B0-----:R-:W-:Y:S05]  /*56f0*/  @!P0 BRA `(.L_x_329) ;  /* 0xfffffffc00f08947 */ /* 0x001fea000383ffff */
[----:B------:R-:W-:Y:S05]  /*5700*/  BSYNC.RECONVERGENT B1 ;  /* 0x0000000000017941 */ /* 0x000fea0003800200 */
.L_x_328:
[----:B------:R-:W-:-:S04]  /*5710*/  IADD3 R13, PT, PT, R13, 0x1, RZ ;  /* 0x000000010d0d7810 */ /* 0x000fc80007ffe0ff */
[----:B------:R-:W-:-:S13]  /*5720*/  ISETP.GE.AND P0, PT, R13, UR9, PT ;  /* 0x000000090d007c0c */ /* 0x000fda000bf06270 */
[----:B------:R-:W-:-:S05]  /*5730*/  @!P0 VIADD R28, R28, 0x400 ;  /* 0x000004001c1c8836 */ /* 0x000fca0000000000 */
[----:B------:R-:W-:Y:S01]  /*5740*/  @!P0 LEA R3, R29, R28, 0x18 ;  /* 0x0000001c1d038211 */ /* 0x000fe200078ec0ff */
[----:B------:R-:W-:-:S03]  /*5750*/  IMAD.MOV.U32 R29, RZ, RZ, R22 ;  /* 0x000000ffff1d7224 */ /* 0x000fc600078e0016 */
[----:B------:R-:W-:Y:S01]  /*5760*/  @!P0 LEA R3, R4, R3, 0x2 ;  /* 0x0000000304038211 */ /* 0x000fe200078e10ff */
[----:B------:R-:W-:-:S04]  /*5770*/  HFMA2 R4, -RZ, RZ, 0, 0 ;  /* 0x00000000ff047431 */ /* 0x000fc800000001ff */
[----:B------:R0:W1:Y:S03]  /*5780*/  @!P0 LDS R22, [R3+0x8] ;  /* 0x0000080003168984 */ /* 0x0000660000000800 */
.L_x_325:
[----:B------:R-:W-:Y:S05]  /*5790*/  BSYNC.RECONVERGENT B4 ;  /* 0x0000000000047941 */ /* 0x000fea0003800200 */
.L_x_324:
[----:B------:R-:W2:Y:S01]  /*57a0*/  LDCU UR4, c[0x0][0x39c] ;  /* 0x00007380ff0477ac */ /* 0x000ea20008000800 */
[----:B------:R-:W-:Y:S02]  /*57b0*/  ISETP.GE.AND P0, PT, R13, UR9, PT ;  /* 0x000000090d007c0c */ /* 0x000fe4000bf06270 */
[----:B--2---:R-:W-:-:S13]  /*57c0*/  ISETP.LT.AND P1, PT, R12, UR4, PT ;  /* 0x000000040c007c0c */ /* 0x004fda000bf21270 */
[----:B------:R-:W-:Y:S05]  /*57d0*/  @!P0 BRA P1, `(.L_x_330) ;  /* 0xfffffff800f08947 */ /* 0x000fea000083ffff */
.L_x_323:
[----:B------:R-:W-:Y:S05]  /*57e0*/  BSYNC B3 ;  /* 0x0000000000037941 */ /* 0x000fea0003800000 */
.L_x_322:
        /* <DEDUP_REMOVED lines=11> */
[----:B------:R-:W-:Y:S01]  /*58a0*/  IMAD.MOV.U32 R3, RZ, RZ, R14 ;  /* 0x000000ffff037224 */ /* 0x000fe200078e000e */
[----:B------:R-:W-:-:S07]  /*58b0*/  MOV R24, 0x58d0 ;  /* 0x000058d000187802 */ /* 0x000fce0000000f00 */
[----:B-1----:R-:W-:Y:S05]  /*58c0*/  CALL.REL.NOINC `($__internal_2_$__cuda_sm3x_div_rn_noftz_f32_slowpath) ;  /* 0x00000000008c7944 */ /* 0x002fea0003c00000 */
.L_x_332:
[----:B------:R-:W-:Y:S05]  /*58d0*/  BSYNC.RECONVERGENT B3 ;  /* 0x0000000000037941 */ /* 0x000fea0003800200 */
.L_x_331:
[----:B------:R-:W0:Y:S01]  /*58e0*/  S2UR UR5, SR_CgaCtaId ;  /* 0x00000000000579c3 */ /* 0x000e220000008800 */
[----:B------:R-:W-:Y:S02]  /*58f0*/  UMOV UR4, 0x400 ;  /* 0x0000040000047882 */ /* 0x000fe40000000000 */
[----:B0-----:R-:W-:-:S06]  /*5900*/  ULEA UR4, UR5, UR4, 0x18 ;  /* 0x0000000405047291 */ /* 0x001fcc000f8ec0ff */
[----:B------:R-:W-:-:S07]  /*5910*/  LEA R13, R13, UR4, 0x2 ;  /* 0x000000040d0d7c11 */ /* 0x000fce000f8e10ff */
.L_x_333:
[----:B------:R-:W0:Y:S02]  /*5920*/  LDS R8, [R13] ;  /* 0x000000000d087984 */ /* 0x000e240000000800 */
[----:B0-----:R-:W-:-:S05]  /*5930*/  FADD R9, R3, R8 ;  /* 0x0000000803097221 */ /* 0x001fca0000000000 */
[----:B------:R-:W0:Y:S02]  /*5940*/  ATOMS.CAST.SPIN P0, [R13], R8, R9 ;  /* 0x000000080d00758d */ /* 0x000e240001800009 */
[----:B0-----:R-:W-:Y:S05]  /*5950*/  @!P0 BRA `(.L_x_333) ;  /* 0xfffffffc00f08947 */ /* 0x001fea000383ffff */
.L_x_300:
[----:B------:R-:W-:Y:S05]  /*5960*/  BSYNC B0 ;  /* 0x0000000000007941 */ /* 0x000fea0003800000 */
.L_x_299:
[----:B------:R-:W2:Y:S01]  /*5970*/  LDCU UR4, c[0x0][0x398] ;  /* 0x00007300ff0477ac */ /* 0x000ea20008000800 */
[----:B------:R-:W-:-:S05]  /*5980*/  MOV R8, UR14 ;  /* 0x0000000e00087c02 */ /* 0x000fca0008000f00 */
[C---:B------:R-:W-:Y:S02]  /*5990*/  IMAD R8, R21.reuse, R8, UR14 ;  /* 0x0000000e15087e24 */ /* 0x040fe4000f8e0208 */
[----:B------:R-:W-:-:S03]  /*59a0*/  VIADD R21, R21, 0x1 ;  /* 0x0000000115157836 */ /* 0x000fc60000000000 */
[----:B--2---:R-:W-:-:S13]  /*59b0*/  ISETP.GE.U32.AND P0, PT, R8, UR4, PT ;  /* 0x0000000408007c0c */ /* 0x004fda000bf06070 */
[----:B------:R-:W-:Y:S05]  /*59c0*/  @!P0 BRA `(.L_x_334) ;  /* 0xffffffe800208947 */ /* 0x000fea000383ffff */
.L_x_298:
[----:B------:R-:W-:Y:S05]  /*59d0*/  WARPSYNC.ALL ;  /* 0x0000000000007948 */ /* 0x000fea0003800000 */
[----:B------:R-:W2:Y:S01]  /*59e0*/  LDCU UR5, c[0x0][0x3a4] ;  /* 0x00007480ff0577ac */ /* 0x000ea20008000800 */
[----:B------:R-:W-:Y:S01]  /*59f0*/  BAR.SYNC.DEFER_BLOCKING 0x0 ;  /* 0x0000000000007b1d */ /* 0x000fe20000010000 */
[----:B--2---:R-:W-:-:S13]  /*5a00*/  ISETP.GE.AND P0, PT, R6, UR5, PT ;  /* 0x0000000506007c0c */ /* 0x004fda000bf06270 */
[----:B------:R-:W-:Y:S05]  /*5a10*/  @P0 EXIT ;  /* 0x000000000000094d */ /* 0x000fea0003800000 */
[----:B------:R-:W2:Y:S01]  /*5a20*/  LDS R0, [R26] ;  /* 0x000000001a007984 */ /* 0x000ea20000000800 */
[----:B------:R-:W3:Y:S01]  /*5a30*/  LDCU UR4, c[0x0][0x3a0] ;  /* 0x00007400ff0477ac */ /* 0x000ee20008000800 */
[----:B0-----:R-:W0:Y:S01]  /*5a40*/  LDC.64 R2, c[0x0][0x380] ;  /* 0x0000e000ff027b82 */ /* 0x001e220000000a00 */
[----:B------:R-:W-:Y:S01]  /*5a50*/  FSETP.GE.AND P0, PT, R27, RZ, PT ;  /* 0x000000ff1b00720b */ /* 0x000fe20003f06000 */
[----:B------:R-:W-:Y:S01]  /*5a60*/  IMAD.U32 R7, RZ, RZ, UR5 ;  /* 0x00000005ff077e24 */ /* 0x000fe2000f8e00ff */
[----:B------:R-:W-:-:S11]  /*5a70*/  LOP3.LUT R4, RZ, R6, RZ, 0x33, !PT ;  /* 0x00000006ff047212 */ /* 0x000fd600078e33ff */
[----:B------:R-:W-:Y:S01]  /*5a80*/  @!P0 IADD3 R6, PT, PT, R4, UR5, RZ ;  /* 0x0000000504068c10 */ /* 0x000fe2000fffe0ff */
[----:B---3--:R-:W-:-:S06]  /*5a90*/  UIMAD UR4, UR13, UR4, UR12 ;  /* 0x000000040d0472a4 */ /* 0x008fcc000f8e020c */
[----:B------:R-:W-:-:S04]  /*5aa0*/  IMAD R7, R7, UR4, R6 ;  /* 0x0000000407077c24 */ /* 0x000fc8000f8e0206 */
[----:B0-----:R-:W-:-:S04]  /*5ab0*/  IMAD.WIDE R2, R7, 0x4, R2 ;  /* 0x0000000407027825 */ /* 0x001fc800078e0202 */
[----:B--2---:R-:W-:-:S05]  /*5ac0*/  FMUL R5, R5, R0 ;  /* 0x0000000005057220 */ /* 0x004fca0000400000 */
[----:B------:R-:W-:Y:S04]  /*5ad0*/  STS [R26], R5 ;  /* 0x000000051a007388 */ /* 0x000fe80000000800 */
[----:B------:R-:W-:Y:S01]  /*5ae0*/  STG.E desc[UR10][R2.64], R5 ;  /* 0x0000000502007986 */ /* 0x000fe2000c10190a */
[----:B------:R-:W-:Y:S05]  /*5af0*/  EXIT ;  /* 0x000000000000794d */ /* 0x000fea0003800000 */
        .weak           $__internal_2_$__cuda_sm3x_div_rn_noftz_f32_slowpath
        .type           $__internal_2_$__cuda_sm3x_div_rn_noftz_f32_slowpath,@function
        .size           $__internal_2_$__cuda_sm3x_div_rn_noftz_f32_slowpath,(.L_x_689 - $__internal_2_$__cuda_sm3x_div_rn_noftz_f32_slowpath)
$__internal_2_$__cuda_sm3x_div_rn_noftz_f32_slowpath:
        /* <DEDUP_REMOVED lines=34> */
.L_x_336:
[----:B------:R-:W-:Y:S01]  /*5d20*/  LEA R31, R25, 0xc0800000, 0x17 ;  /* 0xc0800000191f7811 */ /* 0x000fe200078eb8ff */
[----:B------:R-:W-:Y:S01]  /*5d30*/  VIADD R30, R30, 0xffffff81 ;  /* 0xffffff811e1e7836 */ /* 0x000fe20000000000 */
[----:B------:R-:W-:Y:S02]  /*5d40*/  BSSY.RECONVERGENT B2, `(.L_x_341) ;  /* 0x0000035000027945 */ /* 0x000fe40003800200 */
[----:B------:R-:W-:-:S04]  /*5d50*/  IADD3 R3, PT, PT, -R31, R3, RZ ;  /* 0x000000031f037210 */ /* 0x000fc80007ffe1ff */
[----:B------:R0:W1:Y:S01]  /*5d60*/  MUFU.RCP R32, R3 ;  /* 0x0000000300207308 */ /* 0x0000620000001000 */
[----:B------:R-:W-:Y:S01]  /*5d70*/  FADD.FTZ R31, -R3, -RZ ;  /* 0x800000ff031f7221 */ /* 0x000fe20000010100 */
[C---:B0-----:R-:W-:Y:S01]  /*5d80*/  IMAD R3, R30.reuse, -0x800000, R4 ;  /* 0xff8000001e037824 */ /* 0x041fe200078e0204 */
[----:B------:R-:W-:-:S04]  /*5d90*/  IADD3 R30, PT, PT, R30, 0x7f, -R25 ;  /* 0x0000007f1e1e7810 */ /* 0x000fc80007ffe819 */
[----:B------:R-:W-:Y:S01]  /*5da0*/  IADD3 R28, PT, PT, R30, R28, RZ ;  /* 0x0000001c1e1c7210 */ /* 0x000fe20007ffe0ff */
        /* <DEDUP_REMOVED lines=23> */
[C---:B------:R-:W-:Y:S01]  /*5f20*/  VIADD R3, R25.reuse, 0x20 ;  /* 0x0000002019037836 */ /* 0x040fe20000000000 */
[C---:B------:R-:W-:Y:S02]  /*5f30*/  ISETP.NE.AND P2, PT, R25.reuse, RZ, PT ;  /* 0x000000ff1900720c */ /* 0x040fe40003f45270 */
[----:B------:R-:W-:Y:S02]  /*5f40*/  LOP3.LUT R28, R28, 0x7fffff, RZ, 0xc0, !PT ;  /* 0x007fffff1c1c7812 */ /* 0x000fe400078ec0ff */
[----:B------:R-:W-:Y:S02]  /*5f50*/  ISETP.NE.AND P1, PT, R25, RZ, PT ;  /* 0x000000ff1900720c */ /* 0x000fe40003f25270 */
[----:B------:R-:W-:-:S02]  /*5f60*/  LOP3.LUT R28, R28, 0x800000, RZ, 0xfc, !PT ;  /* 0x008000001c1c7812 */ /* 0x000fc400078efcff */
[----:B------:R-:W-:Y:S02]  /*5f70*/  IADD3 R25, PT, PT, -R25, RZ, RZ ;  /* 0x000000ff19197210 */ /* 0x000fe40007ffe1ff */
[----:B------:R-:W-:Y:S02]  /*5f80*/  SHF.L.U32 R3, R28, R3, RZ ;  /* 0x000000031c037219 */ /* 0x000fe400000006ff */
[----:B------:R-:W-:Y:S02]  /*5f90*/  FSETP.NEU.FTZ.AND P0, PT, R30, R32, PT ;  /* 0x000000201e00720b */ /* 0x000fe40003f1d000 */
[----:B------:R-:W-:Y:S02]  /*5fa0*/  SEL R25, R25, RZ, P2 ;  /* 0x000000ff19197207 */ /* 0x000fe40001000000 */
[----:B------:R-:W-:Y:S02]  /*5fb0*/  ISETP.NE.AND P1, PT, R3, RZ, P1 ;  /* 0x000000ff0300720c */ /* 0x000fe40000f25270 */
[----:B------:R-:W-:-:S02]  /*5fc0*/  SHF.R.U32.HI R28, RZ, R25, R28 ;  /* 0x00000019ff1c7219 */ /* 0x000fc4000001161c */
[----:B------:R-:W-:Y:S02]  /*5fd0*/  PLOP3.LUT P0, PT, P0, P1, PT, 0xf8, 0x8f ;  /* 0x00000000008f781c */ /* 0x000fe40000703f70 */
[----:B------:R-:W-:Y:S02]  /*5fe0*/  SHF.R.U32.HI R25, RZ, 0x1, R28 ;  /* 0x00000001ff197819 */ /* 0x000fe4000001161c */
[----:B------:R-:W-:-:S04]  /*5ff0*/  SEL R3, RZ, 0x1, !P0 ;  /* 0x00000001ff037807 */ /* 0x000fc80004000000 */
[----:B------:R-:W-:-:S04]  /*6000*/  LOP3.LUT R3, R3, 0x1, R25, 0xf8, !PT ;  /* 0x0000000103037812 */ /* 0x000fc800078ef819 */
[----:B------:R-:W-:-:S05]  /*6010*/  LOP3.LUT R3, R3, R28, RZ, 0xc0, !PT ;  /* 0x0000001c03037212 */ /* 0x000fca00078ec0ff */
[----:B------:R-:W-:-:S05]  /*6020*/  IMAD.IADD R3, R25, 0x1, R3 ;  /* 0x0000000119037824 */ /* 0x000fca00078e0203 */
[----:B------:R-:W-:Y:S01]  /*6030*/  LOP3.LUT R4, R3, R4, RZ, 0xfc, !PT ;  /* 0x0000000403047212 */ /* 0x000fe200078efcff */
[----:B------:R-:W-:Y:S06]  /*6040*/  BRA `(.L_x_344) ;  /* 0x0000000000107947 */ /* 0x000fec0003800000 */
.L_x_343:
[----:B------:R-:W-:-:S04]  /*6050*/  LOP3.LUT R4, R4, 0x80000000, RZ, 0xc0, !PT ;  /* 0x8000000004047812 */ /* 0x000fc800078ec0ff */
[----:B------:R-:W-:Y:S01]  /*6060*/  LOP3.LUT R4, R4, 0x7f800000, RZ, 0xfc, !PT ;  /* 0x7f80000004047812 */ /* 0x000fe200078efcff */
[----:B------:R-:W-:Y:S06]  /*6070*/  BRA `(.L_x_344) ;  /* 0x0000000000047947 */ /* 0x000fec0003800000 */
.L_x_342:
[----:B------:R-:W-:-:S07]  /*6080*/  LEA R4, R28, R4, 0x17 ;  /* 0x000000041c047211 */ /* 0x000fce00078eb8ff */
.L_x_344:
[----:B------:R-:W-:Y:S05]  /*6090*/  BSYNC.RECONVERGENT B2 ;  /* 0x0000000000027941 */ /* 0x000fea0003800200 */
.L_x_341:
[----:B------:R-:W-:Y:S01]  /*60a0*/  IMAD.MOV.U32 R3, RZ, RZ, R4 ;  /* 0x000000ffff037224 */ /* 0x000fe200078e0004 */
[----:B------:R-:W-:Y:S06]  /*60b0*/  BRA `(.L_x_345) ;  /* 0x0000000000207947 */ /* 0x000fec0003800000 */
.L_x_340:
[----:B------:R-:W-:-:S04]  /*60c0*/  LOP3.LUT R3, R3, 0x80000000, R4, 0x48, !PT ;  /* 0x8000000003037812 */ /* 0x000fc800078e4804 */
[----:B------:R-:W-:Y:S01]  /*60d0*/  LOP3.LUT R3, R3, 0x7f800000, RZ, 0xfc, !PT ;  /* 0x7f80000003037812 */ /* 0x000fe200078efcff */
[----:B------:R-:W-:Y:S06]  /*60e0*/  BRA `(.L_x_345) ;  /* 0x0000000000147947 */ /* 0x000fec0003800000 */
.L_x_339:
[----:B------:R-:W-:Y:S01]  /*60f0*/  LOP3.LUT R3, R3, 0x80000000, R4, 0x48, !PT ;  /* 0x8000000003037812 */ /* 0x000fe200078e4804 */
[----:B------:R-:W-:Y:S06]  /*6100*/  BRA `(.L_x_345) ;  /* 0x00000000000c7947 */ /* 0x000fec0003800000 */
.L_x_338:
[----:B------:R-:W0:Y:S01]  /*6110*/  MUFU.RSQ R3, -QNAN ;  /* 0xffc0000000037908 */ /* 0x000e220000001400 */
[----:B------:R-:W-:Y:S05]  /*6120*/  BRA `(.L_x_345) ;  /* 0x0000000000047947 */ /* 0x000fea0003800000 */
.L_x_337:
[----:B------:R-:W-:-:S07]  /*6130*/  FADD.FTZ R3, R4, R3 ;  /* 0x0000000304037221 */ /* 0x000fce0000010000 */
.L_x_345:
[----:B------:R-:W-:Y:S05]  /*6140*/  BSYNC.RECONVERGENT B1 ;  /* 0x0000000000017941 */ /* 0x000fea0003800200 */
.L_x_335:
[----:B------:R-:W-:-:S04]  /*6150*/  HFMA2 R25, -RZ, RZ, 0, 0 ;  /* 0x00000000ff197431 */ /* 0x000fc800000001ff */
[----:B0-----:R-:W-:Y:S05]  /*6160*/  RET.REL.NODEC R24 `(_Z34BackProjTransFanArcDisCUDA2dKernelILb0EEvPfyPKfiiiiffffffff) ;  /* 0xffffff9c18a47950 */ /* 0x001fea0003c3ffff */
.L_x_346:
        /* <DEDUP_REMOVED lines=9> */
.L_x_689:


//--------------------- .text._Z29BackProjFanArcDisCUDA2dKernelILb0EEvPfPKfS2_iiiiffffffff --------------------------
	.section	.text._Z29BackProjFanArcDisCUDA2dKernelILb0EEvPfPKfS2_iiiiffffffff,"ax",@progbits
	.align	128
        .global         _Z29BackProjFanArcDisCUDA2dKernelILb0EEvPfPKfS2_iiiiffffffff
        .type           _Z29BackProjFanArcDisCUDA2dKernelILb0EEvPfPKfS2_iiiiffffffff,@function
        .size           _Z29BackProjFanArcDisCUDA2dKernelILb0EEvPfPKfS2_iiiiffffffff,(.L_x_690 - _Z29BackProjFanArcDisCUDA2dKernelILb0EEvPfPKfS2_iiiiffffffff)
        .other          _Z29BackProjFanArcDisCUDA2dKernelILb0EEvPfPKfS2_iiiiffffffff,@"STO_CUDA_ENTRY STV_DEFAULT"
_Z29BackProjFanArcDisCUDA2dKernelILb0EEvPfPKfS2_iiiiffffffff:
.text._Z29BackProjFanArcDisCUDA2dKernelILb0EEvPfPKfS2_iiiiffffffff:
[----:B------:R-:W0:Y:S01]  /*0000*/  LDC R1, c[0x0][0x37c] ;  /* 0x0000df00ff017b82 */ /* 0x000e220000000800 */
[----:B------:R-:W1:Y:S07]  /*0010*/  S2R R11, SR_CTAID.Y ;  /* 0x00000000000b7919 */ /* 0x000e6e0000002600 */
[----:B------:R-:W1:Y:S01]  /*0020*/  LDC.64 R4, c[0x0][0x390] ;  /* 0x0000e400ff047b82 */ /* 0x000e620000000a00 */
[----:B------:R-:W2:Y:S01]  /*0030*/  LDCU.64 UR6, c[0x0][0x358] ;  /* 0x00006b00ff0677ac */ /* 0x000ea20008000a00 */
[----:B0-----:R-:W-:Y:S01]  /*0040*/  VIADD R1, R1, 0xffffffe0 ;  /* 0xffffffe001017836 */ /* 0x001fe20000000000 */
[----:B------:R-:W0:Y:S01]  /*0050*/  S2R R21, SR_TID.X ;  /* 0x0000000000157919 */ /* 0x000e220000002100 */
[----:B------:R-:W3:Y:S01]  /*0060*/  LDCU UR8, c[0x0][0x3a4] ;  /* 0x00007480ff0877ac */ /* 0x000ee20008000800 */
[----:B-1----:R-:W-:-:S05]  /*0070*/  IMAD.WIDE.U32 R4, R11, 0x4, R4 ;  /* 0x000000040b047825 */ /* 0x002fca00078e0004 */
[----:B--2---:R-:W2:Y:S01]  /*0080*/  LDG.E.CONSTANT R7, desc[UR6][R4.64] ;  /* 0x0000000604077981 */ /* 0x004ea2000c1e9900 */
[----:B------:R-:W1:Y:S08]  /*0090*/  S2UR UR4, SR_CTAID.Z ;  /* 0x00000000000479c3 */ /* 0x000e700000002700 */
[----:B------:R-:W1:Y:S08]  /*00a0*/  LDC R23, c[0x0][0x360] ;  /* 0x0000d800ff177b82 */ /* 0x000e700000000800 */
[----:B------:R-:W4:Y:S01]  /*00b0*/  S2UR UR9, SR_CTAID.X ;  /* 0x00000000000979c3 */ /* 0x000f220000002500 */
[----:B-1----:R-:W-:-:S04]  /*00c0*/  IMAD R10, R23, UR4, RZ ;  /* 0x00000004170a7c24 */ /* 0x002fc8000f8e02ff */
[C---:B------:R-:W-:Y:S01]  /*00d0*/  IMAD.IADD R0, R10.reuse, 0x1, R23 ;  /* 0x000000010a007824 */ /* 0x040fe200078e0217 */
[C---:B---3--:R-:W-:Y:S02]  /*00e0*/  IADD3 R20, PT, PT, -R10.reuse, UR8, RZ ;  /* 0x000000080a147c10 */ /* 0x048fe4000fffe1ff */
[----:B0-----:R-:W-:Y:S02]  /*00f0*/  IADD3 R6, PT, PT, R10, R21, RZ ;  /* 0x000000150a067210 */ /* 0x001fe40007ffe0ff */
[----:B------:R-:W-:-:S04]  /*0100*/  ISETP.GT.U32.AND P1, PT, R0, UR8, PT ;  /* 0x0000000800007c0c */ /* 0x000fc8000bf24070 */
[----:B------:R-:W-:Y:S01]  /*0110*/  SEL R20, R20, R23, P1 ;  /* 0x0000001714147207 */ /* 0x000fe20000800000 */
[C---:B--2---:R-:W-:Y:S01]  /*0120*/  FMUL R2, R7.reuse, 0.63661974668502807617 ;  /* 0x3f22f98307027820 */ /* 0x044fe20000400000 */
[----:B------:R-:W-:-:S05]  /*0130*/  FSETP.GE.AND P0, PT, |R7|, 105615, PT ;  /* 0x47ce47800700780b */ /* 0x000fca0003f06200 */
[----:B------:R-:W0:Y:S02]  /*0140*/  F2I.NTZ R2, R2 ;  /* 0x0000000200027305 */ /* 0x000e240000203100 */
[----:B0-----:R-:W-:Y:S01]  /*0150*/  I2FP.F32.S32 R14, R2 ;  /* 0x00000002000e7245 */ /* 0x001fe20000201400 */
[----:B------:R-:W-:-:S04]  /*0160*/  IMAD.MOV.U32 R17, RZ, RZ, R2 ;  /* 0x000000ffff117224 */ /* 0x000fc800078e0002 */
[----:B------:R-:W-:-:S04]  /*0170*/  FFMA R3, R14, -1.5707962512969970703, R7 ;  /* 0xbfc90fda0e037823 */ /* 0x000fc80000000007 */
[----:B------:R-:W-:-:S04]  /*0180*/  FFMA R3, R14, -7.5497894158615963534e-08, R3 ;  /* 0xb3a221680e037823 */ /* 0x000fc80000000003 */
[----:B------:R-:W-:-:S04]  /*0190*/  FFMA R14, R14, -5.3903029534742383927e-15, R3 ;  /* 0xa7c234c50e0e7823 */ /* 0x000fc80000000003 */
[----:B------:R-:W-:Y:S01]  /*01a0*/  IMAD.MOV.U32 R0, RZ, RZ, R14 ;  /* 0x000000ffff007224 */ /* 0x000fe200078e000e */
[----:B----4-:R-:W-:Y:S06]  /*01b0*/  @!P0 BRA `(.L_x_347) ;  /* 0x0000000000dc8947 */ /* 0x010fec0003800000 */
[----:B------:R-:W-:-:S13]  /*01c0*/  FSETP.NEU.AND P1, PT, |R7|, +INF , PT ;  /* 0x7f8000000700780b */ /* 0x000fda0003f2d200 */
[----:B------:R-:W-:Y:S01]  /*01d0*/  @!P1 FMUL R0, RZ, R7 ;  /* 0x00000007ff009220 */ /* 0x000fe20000400000 */
[----:B------:R-:W-:Y:S01]  /*01e0*/  @!P1 MOV R2, RZ ;  /* 0x000000ff00029202 */ /* 0x000fe20000000f00 */
        /* <DEDUP_REMOVED lines=8> */
.L_x_348:
        /* <DEDUP_REMOVED lines=10> */
[----:B------:R-:W-:Y:S02]  /*0310*/  IMAD.X R8, R3, 0x1, R19, P1 ;  /* 0x0000000103087824 */ /* 0x000fe400008e0613 */
        /* <DEDUP_REMOVED lines=27> */
[----:B------:R-:W0:Y:S01]  /*04d0*/  I2F.F64.S64 R12, R12 ;  /* 0x0000000c000c7312 */ /* 0x000e220000301c00 */
[----:B------:R-:W-:-:S05]  /*04e0*/  IMAD.MOV R0, RZ, RZ, -R2 ;  /* 0x000000ffff007224 */ /* 0x000fca00078e0a02 */
[----:B------:R-:W-:Y:S01]  /*04f0*/  @!P1 MOV R2, R0 ;  /* 0x0000000000029202 */ /* 0x000fe20000000f00 */
[----:B0-----:R-:W-:-:S10]  /*0500*/  DMUL R8, R12, UR4 ;  /* 0x000000040c087c28 */ /* 0x001fd40008000000 */
[----:B------:R-:W0:Y:S02]  /*0510*/  F2F.F32.F64 R8, R8 ;  /* 0x0000000800087310 */ /* 0x000e240000301000 */
[----:B0-----:R-:W-:-:S07]  /*0520*/  FSEL R0, -R8, R8, !P2 ;  /* 0x0000000808007208 */ /* 0x001fce0005000100 */
.L_x_347:
[----:B------:R-:W-:Y:S01]  /*0530*/  LOP3.LUT R12, R2, 0x1, RZ, 0xc0, !PT ;  /* 0x00000001020c7812 */ /* 0x000fe200078ec0ff */
[----:B------:R-:W-:Y:S02]  /*0540*/  IMAD.MOV.U32 R9, RZ, RZ, 0x37cbac00 ;  /* 0x37cbac00ff097424 */ /* 0x000fe400078e00ff */
[----:B------:R-:W-:Y:S01]  /*0550*/  FMUL R3, R0, R0 ;  /* 0x0000000000037220 */ /* 0x000fe20000400000 */
[----:B------:R-:W-:Y:S02]  /*0560*/  MOV R15, 0x3effffff ;  /* 0x3effffff000f7802 */ /* 0x000fe40000000f00 */
[----:B------:R-:W-:Y:S01]  /*0570*/  ISETP.NE.U32.AND P1, PT, R12, 0x1, PT ;  /* 0x000000010c00780c */ /* 0x000fe20003f25070 */
[----:B------:R-:W-:Y:S01]  /*0580*/  FFMA R8, R3, R9, -0.0013887860113754868507 ;  /* 0xbab607ed03087423 */ /* 0x000fe20000000009 */
[----:B------:R-:W-:Y:S01]  /*0590*/  IMAD.MOV.U32 R12, RZ, RZ, 0x3d2aaabb ;  /* 0x3d2aaabbff0c7424 */ /* 0x000fe200078e00ff */
[----:B------:R-:W-:Y:S02]  /*05a0*/  LOP3.LUT P2, RZ, R2, 0x2, RZ, 0xc0, !PT ;  /* 0x0000000202ff7812 */ /* 0x000fe4000784c0ff */
[----:B------:R-:W-:-:S02]  /*05b0*/  FSEL R0, R0, 1, P1 ;  /* 0x3f80000000007808 */ /* 0x000fc40000800000 */
[----:B------:R-:W-:Y:S02]  /*05c0*/  FSEL R8, R8, -0.00019574658654164522886, !P1 ;  /* 0xb94d415308087808 */ /* 0x000fe40004800000 */
[----:B------:R-:W-:Y:S01]  /*05d0*/  FSEL R12, R12, 0.0083327032625675201416, !P1 ;  /* 0x3c0885e40c0c7808 */ /* 0x000fe20004800000 */
[----:B------:R-:W-:Y:S01]  /*05e0*/  FFMA R13, R3, R0, RZ ;  /* 0x00000000030d7223 */ /* 0x000fe200000000ff */
[----:B------:R-:W-:-:S03]  /*05f0*/  FSEL R15, -R15, -0.16666662693023681641, !P1 ;  /* 0xbe2aaaa80f0f7808 */ /* 0x000fc60004800100 */
[----:B------:R-:W-:-:S04]  /*0600*/  FFMA R8, R3, R8, R12 ;  /* 0x0000000803087223 */ /* 0x000fc8000000000c */
        /* <DEDUP_REMOVED lines=15> */
.L_x_350:
        /* <DEDUP_REMOVED lines=29> */
[--C-:B------:R-:W-:Y:S02]  /*08d0*/  SHF.R.U32.HI R17, RZ, 0x1e, R0.reuse ;  /* 0x0000001eff117819 */ /* 0x100fe40000011600 */
[C---:B------:R-:W-:Y:S01]  /*08e0*/  SHF.L.W.U32.HI R2, R3.reuse, 0x2, R0 ;  /* 0x0000000203027819 */ /* 0x040fe20000010e00 */
[----:B------:R-:W-:-:S03]  /*08f0*/  IMAD.SHL.U32 R3, R3, 0x4, RZ ;  /* 0x0000000403037824 */ /* 0x000fc600078e00ff */
[----:B------:R-:W-:Y:S02]  /*0900*/  SHF.R.S32.HI R8, RZ, 0x1f, R2 ;  /* 0x0000001fff087819 */ /* 0x000fe40000011402 */
[----:B------:R-:W-:Y:S02]  /*0910*/  LOP3.LUT R0, R2, R7, RZ, 0x3c, !PT ;  /* 0x0000000702007212 */ /* 0x000fe400078e3cff */
[C---:B------:R-:W-:Y:S02]  /*0920*/  LOP3.LUT R14, R8.reuse, R3, RZ, 0x3c, !PT ;  /* 0x00000003080e7212 */ /* 0x040fe400078e3cff */
[----:B------:R-:W-:Y:S02]  /*0930*/  LOP3.LUT R15, R8, R2, RZ, 0x3c, !PT ;  /* 0x00000002080f7212 */ /* 0x000fe400078e3cff */
[----:B------:R-:W-:Y:S02]  /*0940*/  LEA.HI R17, R2, R17, RZ, 0x1 ;  /* 0x0000001102117211 */ /* 0x000fe400078f08ff */
[----:B------:R-:W-:-:S02]  /*0950*/  ISETP.GE.AND P0, PT, R0, RZ, PT ;  /* 0x000000ff0000720c */ /* 0x000fc40003f06270 */
[----:B------:R-:W0:Y:S01]  /*0960*/  I2F.F64.S64 R14, R14 ;  /* 0x0000000e000e7312 */ /* 0x000e220000301c00 */
[----:B------:R-:W-:-:S05]  /*0970*/  IADD3 R0, PT, PT, -R17, RZ, RZ ;  /* 0x000000ff11007210 */ /* 0x000fca0007ffe1ff */
[----:B------:R-:W-:Y:S01]  /*0980*/  @!P1 IMAD.MOV.U32 R17, RZ, RZ, R0 ;  /* 0x000000ffff119224 */ /* 0x000fe200078e0000 */
[----:B0-----:R-:W-:-:S10]  /*0990*/  DMUL R12, R14, UR4 ;  /* 0x000000040e0c7c28 */ /* 0x001fd40008000000 */
[----:B------:R-:W0:Y:S02]  /*09a0*/  F2F.F32.F64 R12, R12 ;  /* 0x0000000c000c7310 */ /* 0x000e240000301000 */
[----:B0-----:R-:W-:-:S07]  /*09b0*/  FSEL R14, -R12, R12, !P0 ;  /* 0x0000000c0c0e7208 */ /* 0x001fce0004000100 */
.L_x_349:
[----:B------:R-:W-:Y:S01]  /*09c0*/  FMUL R2, R14, R14 ;  /* 0x0000000e0e027220 */ /* 0x000fe20000400000 */
[C---:B------:R-:W-:Y:S01]  /*09d0*/  LOP3.LUT R0, R17.reuse, 0x1, RZ, 0xc0, !PT ;  /* 0x0000000111007812 */ /* 0x040fe200078ec0ff */
[----:B------:R-:W-:Y:S01]  /*09e0*/  IMAD.MOV.U32 R3, RZ, RZ, 0x3c0885e4 ;  /* 0x3c0885e4ff037424 */ /* 0x000fe200078e00ff */
[----:B------:R-:W-:Y:S01]  /*09f0*/  IADD3 R17, PT, PT, R17, 0x1, RZ ;  /* 0x0000000111117810 */ /* 0x000fe20007ffe0ff */
        /* <DEDUP_REMOVED lines=20> */
[----:B------:R-:W-:Y:S02]  /*0b40*/  ISETP.GE.AND P1, PT, R6, UR8, PT ;  /* 0x0000000806007c0c */ /* 0x000fe4000bf26270 */
[----:B------:R-:W-:-:S11]  /*0b50*/  FSETP.GE.AND P0, PT, R14, RZ, PT ;  /* 0x000000ff0e00720b */ /* 0x000fd60003f06000 */
[----:B------:R-:W0:Y:S01]  /*0b60*/  @!P1 LDC R16, c[0x0][0x3a0] ;  /* 0x0000e800ff109b82 */ /* 0x000e220000000800 */
[----:B------:R-:W-:-:S05]  /*0b70*/  @!P1 LOP3.LUT R13, RZ, R6, RZ, 0x33, !PT ;  /* 0x00000006ff0d9212 */ /* 0x000fca00078e33ff */
[----:B------:R-:W-:Y:S02]  /*0b80*/  @!P1 VIADD R13, R13, UR8 ;  /* 0x000000080d0d9c36 */ /* 0x000fe40008000000 */
[----:B------:R-:W1:Y:S03]  /*0b90*/  @!P1 LDC.64 R8, c[0x0][0x388] ;  /* 0x0000e200ff089b82 */ /* 0x000e660000000a00 */
[----:B------:R-:W-:-:S05]  /*0ba0*/  @!P1 SEL R13, R6, R13, P0 ;  /* 0x0000000d060d9207 */ /* 0x000fca0000000000 */
[----:B------:R-:W2:Y:S01]  /*0bb0*/  @P0 LDC R24, c[0x0][0x3c4] ;  /* 0x0000f100ff180b82 */ /* 0x000ea20000000800 */
[----:B0-----:R-:W-:-:S04]  /*0bc0*/  @!P1 IMAD R14, R16, UR9, R11 ;  /* 0x00000009100e9c24 */ /* 0x001fc8000f8e020b */
[----:B------:R-:W-:Y:S01]  /*0bd0*/  @!P1 IMAD R13, R14, UR8, R13 ;  /* 0x000000080e0d9c24 */ /* 0x000fe2000f8e020d */
[----:B------:R-:W-:Y:S02]  /*0be0*/  @P0 I2F.F64 R32, UR8 ;  /* 0x0000000800200d12 */ /* 0x000fe40008201c00 */
[----:B------:R-:W0:Y:S01]  /*0bf0*/  S2UR UR5, SR_CgaCtaId ;  /* 0x00000000000579c3 */ /* 0x000e220000008800 */
[----:B-1----:R-:W-:-:S05]  /*0c00*/  @!P1 IMAD.WIDE R18, R13, 0x4, R8 ;  /* 0x000000040d129825 */ /* 0x002fca00078e0208 */
[----:B------:R-:W1:Y:S01]  /*0c10*/  @P0 I2F.F64.U32 R8, R10 ;  /* 0x0000000a00080312 */ /* 0x000e620000201800 */
[----:B------:R-:W-:Y:S01]  /*0c20*/  @P0 IADD3 R14, PT, PT, R6, 0x1, RZ ;  /* 0x00000001060e0810 */ /* 0x000fe20007ffe0ff */
[----:B------:R-:W-:Y:S01]  /*0c30*/  UMOV UR4, 0x400 ;  /* 0x0000040000047882 */ /* 0x000fe20000000000 */
[----:B------:R-:W-:Y:S01]  /*0c40*/  BSSY.RECONVERGENT B0, `(.L_x_352) ;  /* 0x000001e000007945 */ /* 0x000fe20003800200 */
[----:B------:R3:W5:Y:S01]  /*0c50*/  @!P1 LDG.E.CONSTANT R11, desc[UR6][R18.64] ;  /* 0x00000006120b9981 */ /* 0x000762000c1e9900 */
[----:B------:R-:W-:-:S03]  /*0c60*/  @!P1 IMAD.U32 R22, RZ, RZ, UR4 ;  /* 0x00000004ff169e24 */ /* 0x000fc6000f8e00ff */
[----:B------:R-:W-:Y:S01]  /*0c70*/  @P0 F2F.F64.F32 R26, R12 ;  /* 0x0000000c001a0310 */ /* 0x000fe20000201800 */
[----:B---3--:R-:W-:Y:S01]  /*0c80*/  @P0 MOV R18, 0x3f800000 ;  /* 0x3f80000000120802 */ /* 0x008fe20000000f00 */
[----:B-1----:R-:W-:-:S06]  /*0c90*/  @P0 DFMA R28, R32, -0.5, R8 ;  /* 0xbfe00000201c082b */ /* 0x002fcc0000000008 */
[----:B--2---:R-:W1:Y:S01]  /*0ca0*/  @P0 F2F.F64.F32 R24, R24 ;  /* 0x0000001800180310 */ /* 0x004e620000201800 */
[----:B0-----:R-:W-:-:S05]  /*0cb0*/  @!P1 IMAD.U32 R13, RZ, RZ, UR5 ;  /* 0x00000005ff0d9e24 */ /* 0x001fca000f8e00ff */
[----:B------:R-:W-:Y:S01]  /*0cc0*/  @!P1 LEA R30, R13, R22, 0x18 ;  /* 0x000000160d1e9211 */ /* 0x000fe200078ec0ff */
[----:B------:R-:W-:Y:S01]  /*0cd0*/  @P1 IMAD.U32 R22, RZ, RZ, UR4 ;  /* 0x00000004ff161e24 */ /* 0x000fe2000f8e00ff */
[----:B------:R-:W0:Y:S01]  /*0ce0*/  @P0 I2F.F64.U32 R14, R14 ;  /* 0x0000000e000e0312 */ /* 0x000e220000201800 */
[----:B------:R-:W-:Y:S01]  /*0cf0*/  @P1 IMAD.U32 R13, RZ, RZ, UR5 ;  /* 0x00000005ff0d1e24 */ /* 0x000fe2000f8e00ff */
[----:B-1----:R-:W-:-:S06]  /*0d00*/  @P0 DFMA R28, R28, R26, R24 ;  /* 0x0000001a1c1c022b */ /* 0x002fcc0000000018 */
[----:B------:R-:W1:Y:S01]  /*0d10*/  @P0 F2F.F64.F32 R16, R7 ;  /* 0x0000000700100310 */ /* 0x000e620000201800 */
[----:B0-----:R-:W-:Y:S02]  /*0d20*/  @P0 DFMA R14, R32, -0.5, R14 ;  /* 0xbfe00000200e082b */ /* 0x001fe4000000000e */
[----:B-1----:R-:W-:Y:S01]  /*0d30*/  @P0 DADD R28, R28, R16 ;  /* 0x000000001c1c0229 */ /* 0x002fe20000000010 */
[----:B------:R-:W-:Y:S10]  /*0d40*/  @P0 BRA `(.L_x_353) ;  /* 0x0000000000340947 */ /* 0x000ff40003800000 */
[----:B------:R-:W0:Y:S01]  /*0d50*/  LDCU UR4, c[0x0][0x3c4] ;  /* 0x00007880ff0477ac */ /* 0x000e220008000800 */
[----:B------:R-:W-:Y:S08]  /*0d60*/  I2F.F64.U32 R8, R10 ;  /* 0x0000000a00087312 */ /* 0x000ff00000201800 */
[----:B------:R-:W1:Y:S08]  /*0d70*/  I2F.F64 R32, UR8 ;  /* 0x0000000800207d12 */ /* 0x000e700008201c00 */
[----:B------:R-:W2:Y:S01]  /*0d80*/  I2F.F64.U32 R14, R6 ;  /* 0x00000006000e7312 */ /* 0x000ea20000201800 */
[----:B-1----:R-:W-:-:S07]  /*0d90*/  DFMA R18, R32, 0.5, -R8 ;  /* 0x3fe000002012782b */ /* 0x002fce0000000808 */
[----:B------:R-:W-:Y:S01]  /*0da0*/  F2F.F64.F32 R26, R12 ;  /* 0x0000000c001a7310 */ /* 0x000fe20000201800 */
[----:B--2---:R-:W-:-:S07]  /*0db0*/  DFMA R14, R32, 0.5, -R14 ;  /* 0x3fe00000200e782b */ /* 0x004fce000000080e */
[----:B0-----:R-:W0:Y:S01]  /*0dc0*/  F2F.F64.F32 R24, UR4 ;  /* 0x0000000400187d10 */ /* 0x001e220008201800 */
[----:B------:R-:W-:-:S07]  /*0dd0*/  DADD R14, R14, -1 ;  /* 0xbff000000e0e7429 */ /* 0x000fce0000000000 */
[----:B------:R-:W1:Y:S01]  /*0de0*/  F2F.F64.F32 R16, R7 ;  /* 0x0000000700107310 */ /* 0x000e620000201800 */
[----:B0-----:R-:W-:-:S08]  /*0df0*/  DFMA R18, R26, R18, R24 ;  /* 0x000000121a12722b */ /* 0x001fd00000000018 */
[----:B-1----:R-:W-:Y:S01]  /*0e00*/  DADD R28, R16, R18 ;  /* 0x00000000101c7229 */ /* 0x002fe20000000012 */
[----:B------:R-:W-:-:S10]  /*0e10*/  MOV R18, 0xbf800000 ;  /* 0xbf80000000127802 */ /* 0x000fd40000000f00 */
.L_x_353:
[----:B------:R-:W-:Y:S05]  /*0e20*/  BSYNC.RECONVERGENT B0 ;  /* 0x0000000000007941 */ /* 0x000fea0003800200 */
.L_x_352:
[----:B------:R-:W0:Y:S01]  /*0e30*/  F2F.F32.F64 R29, R28 ;  /* 0x0000001c001d7310 */ /* 0x000e220000301000 */
[----:B------:R-:W-:Y:S01]  /*0e40*/  @!P1 IMAD R10, R21, 0x4, R30 ;  /* 0x00000004150a9824 */ /* 0x000fe200078e021e */
[----:B------:R-:W-:Y:S01]  /*0e50*/  @P1 LEA R30, R13, R22, 0x18 ;  /* 0x000000160d1e1211 */ /* 0x000fe200078ec0ff */
[----:B------:R-:W-:Y:S01]  /*0e60*/  DFMA R14, R14, R26, R24 ;  /* 0x0000001a0e0e722b */ /* 0x000fe20000000018 */
[----:B-----5:R-:W-:Y:S01]  /*0e70*/  @!P1 FMUL R11, R2, R11 ;  /* 0x0000000b020b9220 */ /* 0x020fe20000400000 */
[----:B------:R-:W-:Y:S02]  /*0e80*/  BSSY.RECONVERGENT B0, `(.L_x_354) ;  /* 0x0000045000007945 */ /* 0x000fe40003800200 */
[----:B------:R-:W-:Y:S02]  /*0e90*/  @P1 IMAD R12, R21, 0x4, R30 ;  /* 0x00000004150c1824 */ /* 0x000fe400078e021e */
[----:B------:R1:W-:Y:S02]  /*0ea0*/  @!P1 STS [R10], R11 ;  /* 0x0000000b0a009388 */ /* 0x0003e40000000800 */
[----:B------:R-:W-:-:S02]  /*0eb0*/  DADD R14, R16, R14 ;  /* 0x00000000100e7229 */ /* 0x000fc4000000000e */
[----:B------:R1:W-:Y:S01]  /*0ec0*/  @P1 STS [R12], RZ ;  /* 0x000000ff0c001388 */ /* 0x0003e20000000800 */
[C---:B0-----:R-:W-:Y:S01]  /*0ed0*/  FMUL R6, R29.reuse, 0.63661974668502807617 ;  /* 0x3f22f9831d067820 */ /* 0x041fe20000400000 */
[----:B------:R-:W-:-:S05]  /*0ee0*/  FSETP.GE.AND P0, PT, |R29|, 105615, PT ;  /* 0x47ce47801d00780b */ /* 0x000fca0003f06200 */
[----:B------:R-:W0:Y:S08]  /*0ef0*/  F2I.NTZ R6, R6 ;  /* 0x0000000600067305 */ /* 0x000e300000203100 */
[----:B------:R1:W2:Y:S01]  /*0f00*/  F2F.F32.F64 R15, R14 ;  /* 0x0000000e000f7310 */ /* 0x0002a20000301000 */
[----:B0-----:R-:W-:-:S05]  /*0f10*/  I2FP.F32.S32 R2, R6 ;  /* 0x0000000600027245 */ /* 0x001fca0000201400 */
        /* <DEDUP_REMOVED lines=9> */
[----:B------:R-:W-:Y:S01]  /*0fb0*/  MOV R2, R1 ;  /* 0x0000000100027202 */ /* 0x000fe20000000f00 */
[----:B------:R-:W-:Y:S01]  /*0fc0*/  IMAD.MOV.U32 R12, RZ, RZ, RZ ;  /* 0x000000ffff0c7224 */ /* 0x000fe200078e00ff */
[----:B------:R-:W0:Y:S02]  /*0fd0*/  LDCU.64 UR10, c[0x4][URZ] ;  /* 0x01000000ff0a77ac */ /* 0x000e240008000a00 */
[----:B------:R-:W-:Y:S01]  /*0fe0*/  LOP3.LUT R19, R6, 0x80000000, RZ, 0xfc, !PT ;  /* 0x8000000006137812 */ /* 0x000fe200078efcff */
[----:B------:R-:W-:Y:S01]  /*0ff0*/  UMOV UR5, URZ ;  /* 0x000000ff00057c82 */ /* 0x000fe20008000000 */
[----:B------:R-:W-:-:S05]  /*1000*/  UMOV UR4, URZ ;  /* 0x000000ff00047c82 */ /* 0x000fca0008000000 */
.L_x_356:
        /* <DEDUP_REMOVED lines=44> */
.L_x_355:
[----:B------:R-:W-:Y:S05]  /*12d0*/  BSYNC.RECONVERGENT B0 ;  /* 0x0000000000007941 */ /* 0x000fea0003800200 */
.L_x_354:
[----:B------:R-:W-:Y:S01]  /*12e0*/  IMAD.MOV.U32 R11, RZ, RZ, R2 ;  /* 0x000000ffff0b7224 */ /* 0x000fe200078e0002 */
[----:B------:R-:W-:Y:S01]  /*12f0*/  MOV R14, 0x3c190000 ;  /* 0x3c190000000e7802 */ /* 0x000fe20000000f00 */
[----:B------:R-:W-:Y:S01]  /*1300*/  FMUL R10, R15, 0.63661974668502807617 ;  /* 0x3f22f9830f0a7820 */ /* 0x000fe20000400000 */
[----:B------:R-:W-:Y:S01]  /*1310*/  LOP3.LUT R6, R6, 0x1, RZ, 0xc0, !PT ;  /* 0x0000000106067812 */ /* 0x000fe200078ec0ff */
[C---:B------:R-:W-:Y:S01]  /*1320*/  FMUL R7, R11.reuse, R11 ;  /* 0x0000000b0b077220 */ /* 0x040fe20000400000 */
[----:B------:R-:W-:Y:S02]  /*1330*/  FSETP.NEU.AND P0, PT, |R11|, 0.00049096695147454738617, PT ;  /* 0x3a00b43c0b00780b */ /* 0x000fe40003f0d200 */
[----:B------:R-:W-:Y:S01]  /*1340*/  ISETP.NE.U32.AND P1, PT, R6, 0x1, PT ;  /* 0x000000010600780c */ /* 0x000fe20003f25070 */
        /* <DEDUP_REMOVED lines=23> */
[----:B------:R-:W-:Y:S01]  /*14c0*/  UMOV UR4, URZ ;  /* 0x000000ff00047c82 */ /* 0x000fe20008000000 */
[----:B------:R-:W-:-:S07]  /*14d0*/  LOP3.LUT R25, R2, 0x80000000, RZ, 0xfc, !PT ;  /* 0x8000000002197812 */ /* 0x000fce00078efcff */
.L_x_358:
[----:B0-----:R-:W0:Y:S02]  /*14e0*/  LDC.64 R6, c[0x4][RZ] ;  /* 0x01000000ff067b82 */ /* 0x001e240000000a00 */
[----:B0-----:R-:W-:-:S05]  /*14f0*/  IMAD.WIDE.U32 R10, R16, 0x4, R6 ;  /* 0x00000004100a7825 */ /* 0x001fca00078e0006 */
[----:B------:R-:W2:Y:S01]  /*1500*/  LDG.E.CONSTANT R6, desc[UR6][R10.64] ;  /* 0x000000060a067981 */ /* 0x000ea2000c1e9900 */
        /* <DEDUP_REMOVED lines=10> */
[C---:B0-----:R-:W-:Y:S02]  /*15b0*/  LOP3.LUT R2, R10.reuse, 0xe0, RZ, 0xc0, !PT ;  /* 0x000000e00a027812 */ /* 0x041fe400078ec0ff */
        /* <DEDUP_REMOVED lines=21> */
[----:B------:R-:W0:Y:S01]  /*1710*/  I2F.F64.S64 R6, R6 ;  /* 0x0000000600067312 */ /* 0x000e220000301c00 */
[----:B------:R-:W-:-:S04]  /*1720*/  LEA.HI R10, R10, R11, RZ, 0x1 ;  /* 0x0000000b0a0a7211 */ /* 0x000fc800078f08ff */
[----:B------:R-:W-:-:S05]  /*1730*/  IADD3 R2, PT, PT, -R10, RZ, RZ ;  /* 0x000000ff0a027210 */ /* 0x000fca0007ffe1ff */
[----:B------:R-:W-:Y:S01]  /*1740*/  @!P0 IMAD.MOV.U32 R10, RZ, RZ, R2 ;  /* 0x000000ffff0a8224 */ /* 0x000fe200078e0002 */
[----:B0-----:R-:W-:-:S10]  /*1750*/  DMUL R24, R6, UR4 ;  /* 0x0000000406187c28 */ /* 0x001fd40008000000 */
[----:B------:R-:W0:Y:S02]  /*1760*/  F2F.F32.F64 R24, R24 ;  /* 0x0000001800187310 */ /* 0x000e240000301000 */
[----:B01----:R-:W-:-:S07]  /*1770*/  FSEL R2, -R24, R24, !P1 ;  /* 0x0000001818027208 */ /* 0x003fce0004800100 */
.L_x_357:
[C---:B------:R-:W-:Y:S01]  /*1780*/  FMUL R11, R2.reuse, R2 ;  /* 0x00000002020b7220 */ /* 0x040fe20000400000 */
[----:B------:R-:W-:Y:S01]  /*1790*/  FSETP.NEU.AND P0, PT, |R2|, 0.00049096695147454738617, PT ;  /* 0x3a00b43c0200780b */ /* 0x000fe20003f0d200 */
[----:B------:R-:W-:Y:S05]  /*17a0*/  WARPSYNC.ALL ;  /* 0x0000000000007948 */ /* 0x000fea0003800000 */
[C---:B------:R-:W-:Y:S01]  /*17b0*/  FFMA R14, R11.reuse, R14, 0.003265380859375 ;  /* 0x3b5600000b0e7423 */ /* 0x040fe2000000000e */
[----:B------:R-:W-:Y:S01]  /*17c0*/  LOP3.LUT R10, R10, 0x1, RZ, 0xc0, !PT ;  /* 0x000000010a0a7812 */ /* 0x000fe200078ec0ff */
[C---:B------:R-:W-:Y:S01]  /*17d0*/  FMUL R12, R11.reuse, R2 ;  /* 0x000000020b0c7220 */ /* 0x040fe20000400000 */
[----:B------:R-:W0:Y:S01]  /*17e0*/  LDCU UR4, c[0x0][0x3a8] ;  /* 0x00007500ff0477ac */ /* 0x000e220008000800 */
[C---:B------:R-:W-:Y:S01]  /*17f0*/  FFMA R14, R11.reuse, R14, 0.0242919921875 ;  /* 0x3cc700000b0e7423 */ /* 0x040fe2000000000e */
[----:B------:R-:W-:Y:S01]  /*1800*/  ISETP.NE.U32.AND P1, PT, R10, 0x1, PT ;  /* 0x000000010a00780c */ /* 0x000fe20003f25070 */
[----:B------:R-:W-:Y:S01]  /*1810*/  VIADD R22, R22, 0x400 ;  /* 0x0000040016167836 */ /* 0x000fe20000000000 */
[----:B------:R-:W1:Y:S01]  /*1820*/  LDCU.64 UR10, c[0x0][0x398] ;  /* 0x00007300ff0a77ac */ /* 0x000e620008000a00 */
[----:B------:R-:W-:-:S03]  /*1830*/  FFMA R14, R11, R14, 0.053466796875 ;  /* 0x3d5b00000b0e7423 */ /* 0x000fc6000000000e */
[----:B------:R-:W-:Y:S01]  /*1840*/  LEA R22, R13, R22, 0x18 ;  /* 0x000000160d167211 */ /* 0x000fe200078ec0ff */
[----:B------:R-:W-:Y:S01]  /*1850*/  FFMA R14, R11, R14, 0.13337790966033935547 ;  /* 0x3e0894380b0e7423 */ /* 0x000fe2000000000e */
[----:B------:R-:W2:Y:S02]  /*1860*/  LDCU UR5, c[0x0][0x3bc] ;  /* 0x00007780ff0577ac */ /* 0x000ea40008000800 */
[----:B------:R-:W-:Y:S01]  /*1870*/  LEA R22, R21, R22, 0x2 ;  /* 0x0000001615167211 */ /* 0x000fe200078e10ff */
[----:B------:R-:W-:-:S04]  /*1880*/  FFMA R15, R11, R14, 0.33333230018615722656 ;  /* 0x3eaaaa880b0f7423 */ /* 0x000fc8000000000e */
[----:B------:R-:W-:Y:S01]  /*1890*/  @P0 FFMA R2, R15, R12, R2 ;  /* 0x0000000c0f020223 */ /* 0x000fe20000000002 */
[----:B------:R-:W-:Y:S01]  /*18a0*/  ISETP.NE.AND P0, PT, R21, RZ, PT ;  /* 0x000000ff1500720c */ /* 0x000fe20003f05270 */
[----:B0-----:R-:W-:Y:S01]  /*18b0*/  F2F.F64.F32 R6, UR4 ;  /* 0x0000000400067d10 */ /* 0x001fe20008201800 */
[----:B-1----:R-:W-:-:S07]  /*18c0*/  UIADD3 UR4, UPT, UPT, -UR10, URZ, URZ ;  /* 0x000000ff0a047290 */ /* 0x002fce000fffe1ff */
[----:B------:R-:W0:Y:S01]  /*18d0*/  @!P1 MUFU.RCP R2, -R2 ;  /* 0x8000000200029308 */ /* 0x000e220000001000 */
[----:B------:R-:W-:-:S03]  /*18e0*/  ISETP.NE.AND P1, PT, RZ, UR11, PT ;  /* 0x0000000bff007c0c */ /* 0x000fc6000bf25270 */
[----:B------:R1:W-:Y:S04]  /*18f0*/  @!P0 STS [R30+0x400], R17 ;  /* 0x000400111e008388 */ /* 0x0003e80000000800 */
[----:B------:R-:W3:Y:S08]  /*1900*/  I2F.F64 R24, UR10 ;  /* 0x0000000a00187d12 */ /* 0x000ef00008201c00 */
[----:B------:R-:W4:Y:S01]  /*1910*/  I2F.F64 R10, UR4 ;  /* 0x00000004000a7d12 */ /* 0x000f220008201c00 */
[----:B0-----:R-:W-:-:S05]  /*1920*/  FFMA R19, R0, R2, R3 ;  /* 0x0000000200137223 */ /* 0x001fca0000000003 */
[----:B------:R1:W-:Y:S01]  /*1930*/  STS [R22+0x4], R19 ;  /* 0x0000041316007388 */ /* 0x0003e20000000800 */
[----:B---3--:R-:W-:Y:S01]  /*1940*/  DMUL R24, R24, 0.5 ;  /* 0x3fe0000018187828 */ /* 0x008fe20000000000 */
[----:B--2---:R-:W0:Y:S01]  /*1950*/  F2F.F64.F32 R14, UR5 ;  /* 0x00000005000e7d10 */ /* 0x004e220008201800 */
[----:B----4-:R-:W-:-:S06]  /*1960*/  DMUL R10, R10, 0.5 ;  /* 0x3fe000000a0a7828 */ /* 0x010fcc0000000000 */
[----:B0-----:R-:W-:Y:S01]  /*1970*/  DFMA R24, R6, R24, R14 ;  /* 0x000000180618722b */ /* 0x001fe2000000000e */
[----:B------:R-:W-:Y:S06]  /*1980*/  BAR.SYNC.DEFER_BLOCKING 0x0 ;  /* 0x0000000000007b1d */ /* 0x000fec0000010000 */
[----:B-1----:R-:W-:Y:S05]  /*1990*/  @!P1 EXIT ;  /* 0x000000000000994d */ /* 0x002fea0003800000 */
[----:B------:R-:W-:Y:S01]  /*19a0*/  DFMA R6, R10, R6, R14 ;  /* 0x000000060a06722b */ /* 0x000fe2000000000e */
[----:B------:R-:W0:Y:S01]  /*19b0*/  F2F.F32.F64 R25, R24 ;  /* 0x0000001800197310 */ /* 0x000e220000301000 */
[----:B------:R-:W-:Y:S01]  /*19c0*/  DFMA R32, R32, 0.5, -R8 ;  /* 0x3fe000002020782b */ /* 0x000fe20000000808 */
[----:B------:R-:W-:Y:S01]  /*19d0*/  I2FP.F32.S32 R16, UR10 ;  /* 0x0000000a00107c45 */ /* 0x000fe20008201400 */
[----:B------:R-:W-:Y:S02]  /*19e0*/  IMAD.MOV.U32 R8, RZ, RZ, RZ ;  /* 0x000000ffff087224 */ /* 0x000fe400078e00ff */
[----:B------:R-:W-:-:S03]  /*19f0*/  IMAD.MOV.U32 R14, RZ, RZ, RZ ;  /* 0x000000ffff0e7224 */ /* 0x000fc600078e00ff */
[----:B------:R-:W-:Y:S01]  /*1a00*/  I2F.F64 R34, UR11 ;  /* 0x0000000b00227d12 */ /* 0x000fe20008201c00 */
[----:B0-----:R-:W-:-:S07]  /*1a10*/  FMUL R9, R0, R25 ;  /* 0x0000001900097220 */ /* 0x001fce0000400000 */
[----:B------:R-:W0:Y:S02]  /*1a20*/  F2F.F32.F64 R7, R6 ;  /* 0x0000000600077310 */ /* 0x000e240000301000 */
[----:B0-----:R-:W-:-:S07]  /*1a30*/  FMUL R10, R0, R7 ;  /* 0x00000007000a7220 */ /* 0x001fce0000400000 */
.L_x_393:
[----:B------:R-:W-:Y:S05]  /*1a40*/  YIELD ;  /* 0x0000000000007946 */ /* 0x000fea0003800000 */
[----:B0-----:R-:W0:Y:S01]  /*1a50*/  LDCU UR4, c[0x0][0x39c] ;  /* 0x00007380ff0477ac */ /* 0x001e220008000800 */
[----:B------:R-:W-:Y:S01]  /*1a60*/  IADD3 R8, PT, PT, R21, R8, RZ ;  /* 0x0000000815087210 */ /* 0x000fe20007ffe0ff */
[----:B------:R-:W-:Y:S03]  /*1a70*/  BSSY B0, `(.L_x_359) ;  /* 0x0000165000007945 */ /* 0x000fe60003800000 */
[----:B0-----:R-:W-:-:S13]  /*1a80*/  ISETP.GE.AND P0, PT, R8, UR4, PT ;  /* 0x0000000408007c0c */ /* 0x001fda000bf06270 */
[----:B-123--:R-:W-:Y:S05]  /*1a90*/  @P0 BRA `(.L_x_360) ;  /* 0x0000001400880947 */ /* 0x00efea0003800000 */
[----:B------:R-:W0:Y:S01]  /*1aa0*/  LDCU UR4, c[0x0][0x3ac] ;  /* 0x00007580ff0477ac */ /* 0x000e220008000800 */
[----:B------:R-:W1:Y:S01]  /*1ab0*/  I2F.F64 R12, R8 ;  /* 0x00000008000c7312 */ /* 0x000e620000201c00 */
[----:B------:R-:W-:Y:S01]  /*1ac0*/  BSSY.RECONVERGENT B3, `(.L_x_361) ;  /* 0x0000017000037945 */ /* 0x000fe20003800200 */
[----:B------:R-:W2:Y:S01]  /*1ad0*/  LDCU UR5, c[0x0][0x3c0] ;  /* 0x00007800ff0577ac */ /* 0x000ea20008000800 */
[----:B-1----:R-:W-:-:S05]  /*1ae0*/  DFMA R24, R34, 0.5, -R12 ;  /* 0x3fe000002218782b */ /* 0x002fca000000080c */
[----:B0-----:R-:W-:Y:S03]  /*1af0*/  F2F.F64.F32 R6, UR4 ;  /* 0x0000000400067d10 */ /* 0x001fe60008201800 */
        /* <DEDUP_REMOVED lines=17> */
[----:B------:R-:W-:Y:S05]  /*1c10*/  CALL.REL.NOINC `($__internal_3_$__cuda_sm3x_div_rn_noftz_f32_slowpath) ;  /* 0x0000003c00207944 */ /* 0x000fea0003c00000 */
[----:B------:R-:W-:-:S07]  /*1c20*/  IMAD.MOV.U32 R6, RZ, RZ, R2 ;  /* 0x000000ffff067224 */ /* 0x000fce00078e0002 */
.L_x_362:
[----:B------:R-:W-:Y:S05]  /*1c30*/  BSYNC.RECONVERGENT B3 ;  /* 0x0000000000037941 */ /* 0x000fea0003800200 */
.L_x_361:
        /* <DEDUP_REMOVED lines=12> */
[----:B------:R-:W-:Y:S05]  /*1d00*/  CALL.REL.NOINC `($__internal_3_$__cuda_sm3x_div_rn_noftz_f32_slowpath) ;  /* 0x0000003800e47944 */ /* 0x000fea0003c00000 */
.L_x_364:
[----:B------:R-:W-:Y:S05]  /*1d10*/  BSYNC.RECONVERGENT B3 ;  /* 0x0000000000037941 */ /* 0x000fea0003800200 */
.L_x_363:
        /* <DEDUP_REMOVED lines=14> */
.L_x_366:
[----:B------:R-:W-:Y:S05]  /*1e00*/  BSYNC.RECONVERGENT B3 ;  /* 0x0000000000037941 */ /* 0x000fea0003800200 */
.L_x_365:
[----:B------:R-:W2:Y:S01]  /*1e10*/  LDG.E.CONSTANT R15, desc[UR6][R4.64] ;  /* 0x00000006040f7981 */ /* 0x000ea2000c1e9900 */
[----:B------:R-:W2:Y:S01]  /*1e20*/  LDCU UR4, c[0x0][0x3c4] ;  /* 0x00007880ff0477ac */ /* 0x000ea20008000800 */
[----:B------:R-:W-:Y:S02]  /*1e30*/  HFMA2 R7, -RZ, RZ, 32.65625, 4.5359134674072265625e-05 ;  /* 0x501502f9ff077431 */ /* 0x000fe400000001ff */
[----:B--2---:R-:W-:-:S05]  /*1e40*/  FADD R15, R15, UR4 ;  /* 0x000000040f0f7e21 */ /* 0x004fca0008000000 */
        /* <DEDUP_REMOVED lines=15> */
[----:B------:R-:W-:Y:S01]  /*1f40*/  IMAD.SHL.U32 R12, R15, 0x100, RZ ;  /* 0x000001000f0c7824 */ /* 0x000fe200078e00ff */
[----:B------:R-:W-:Y:S01]  /*1f50*/  BSSY.RECONVERGENT B1, `(.L_x_369) ;  /* 0x0000014000017945 */ /* 0x000fe20003800200 */
[----:B------:R-:W-:Y:S01]  /*1f60*/  IMAD.MOV.U32 R2, RZ, RZ, RZ ;  /* 0x000000ffff027224 */ /* 0x000fe200078e00ff */
[----:B------:R-:W-:Y:S01]  /*1f70*/  MOV R29, RZ ;  /* 0x000000ff001d7202 */ /* 0x000fe20000000f00 */
[----:B------:R-:W-:Y:S01]  /*1f80*/  IMAD.MOV.U32 R11, RZ, RZ, RZ ;  /* 0x000000ffff0b7224 */ /* 0x000fe200078e00ff */
[----:B------:R-:W-:Y:S01]  /*1f90*/  LOP3.LUT R27, R12, 0x80000000, RZ, 0xfc, !PT ;  /* 0x800000000c1b7812 */ /* 0x000fe200078efcff */
[----:B------:R-:W-:Y:S01]  /*1fa0*/  IMAD.MOV.U32 R7, RZ, RZ, R1 ;  /* 0x000000ffff077224 */ /* 0x000fe200078e0001 */
[----:B0-----:R-:W-:Y:S01]  /*1fb0*/  MOV R26, UR4 ;  /* 0x00000004001a7c02 */ /* 0x001fe20008000f00 */
[----:B------:R-:W-:-:S07]  /*1fc0*/  IMAD.U32 R13, RZ, RZ, UR5 ;  /* 0x00000005ff0d7e24 */ /* 0x000fce000f8e00ff */
.L_x_370:
[----:B------:R-:W-:-:S05]  /*1fd0*/  MOV R12, R26 ;  /* 0x0000001a000c7202 */ /* 0x000fca0000000f00 */
[----:B------:R0:W2:Y:S01]  /*1fe0*/  LDG.E.CONSTANT R24, desc[UR6][R12.64] ;  /* 0x000000060c187981 */ /* 0x0000a2000c1e9900 */
[----:B------:R-:W-:Y:S01]  /*1ff0*/  VIADD R11, R11, 0x1 ;  /* 0x000000010b0b7836 */ /* 0x000fe20000000000 */
[----:B------:R-:W-:-:S04]  /*2000*/  IADD3 R26, P2, PT, R26, 0x4, RZ ;  /* 0x000000041a1a7810 */ /* 0x000fc80007f5e0ff */
[----:B------:R-:W-:Y:S02]  /*2010*/  ISETP.NE.AND P0, PT, R11, 0x6, PT ;  /* 0x000000060b00780c */ /* 0x000fe40003f05270 */
[----:B0-----:R-:W-:Y:S01]  /*2020*/  IADD3.X R13, PT, PT, RZ, R13, RZ, P2, !PT ;  /* 0x0000000dff0d7210 */ /* 0x001fe200017fe4ff */
[----:B--2---:R-:W-:-:S03]  /*2030*/  IMAD.WIDE.U32 R24, R24, R27, RZ ;  /* 0x0000001b18187225 */ /* 0x004fc600078e00ff */
[----:B------:R-:W-:-:S05]  /*2040*/  IADD3 R22, P1, PT, R24, R2, RZ ;  /* 0x0000000218167210 */ /* 0x000fca0007f3e0ff */
[----:B------:R0:W-:Y:S01]  /*2050*/  STL [R7], R22 ;  /* 0x0000001607007387 */ /* 0x0001e20000100800 */
[----:B------:R-:W-:Y:S02]  /*2060*/  IMAD.X R2, R25, 0x1, R29, P1 ;  /* 0x0000000119027824 */ /* 0x000fe400008e061d */
[----:B0-----:R-:W-:Y:S01]  /*2070*/  VIADD R7, R7, 0x4 ;  /* 0x0000000407077836 */ /* 0x001fe20000000000 */
[----:B------:R-:W-:Y:S06]  /*2080*/  @P0 BRA `(.L_x_370) ;  /* 0xfffffffc00d00947 */ /* 0x000fec000383ffff */
[----:B------:R-:W-:Y:S05]  /*2090*/  BSYNC.RECONVERGENT B1 ;  /* 0x0000000000017941 */ /* 0x000fea0003800200 */
.L_x_369:
        /* <DEDUP_REMOVED lines=24> */
[----:B------:R-:W1:Y:S01]  /*2220*/  I2F.F64.S64 R12, R12 ;  /* 0x0000000c000c7312 */ /* 0x000e620000301c00 */
[----:B0-----:R-:W-:-:S05]  /*2230*/  LEA.HI R2, R26, R7, RZ, 0x1 ;  /* 0x000000071a027211 */ /* 0x001fca00078f08ff */
[----:B------:R-:W-:-:S04]  /*2240*/  IMAD.MOV R7, RZ, RZ, -R2 ;  /* 0x000000ffff077224 */ /* 0x000fc800078e0a02 */
[----:B------:R-:W-:Y:S01]  /*2250*/  @!P0 IMAD.MOV.U32 R2, RZ, RZ, R7 ;  /* 0x000000ffff028224 */ /* 0x000fe200078e0007 */
[----:B-1----:R-:W-:-:S10]  /*2260*/  DMUL R24, R12, UR4 ;  /* 0x000000040c187c28 */ /* 0x002fd40008000000 */
[----:B------:R-:W0:Y:S02]  /*2270*/  F2F.F32.F64 R24, R24 ;  /* 0x0000001800187310 */ /* 0x000e240000301000 */
[----:B0-----:R-:W-:-:S07]  /*2280*/  FSEL R7, -R24, R24, !P1 ;  /* 0x0000001818077208 */ /* 0x001fce0004800100 */
.L_x_368:
        /* <DEDUP_REMOVED lines=27> */
[----:B------:R-:W-:Y:S05]  /*2440*/  CALL.REL.NOINC `($__internal_3_$__cuda_sm3x_div_rn_noftz_f32_slowpath) ;  /* 0x0000003400147944 */ /* 0x000fea0003c00000 */
.L_x_372:
[----:B------:R-:W-:Y:S05]  /*2450*/  BSYNC.RECONVERGENT B3 ;  /* 0x0000000000037941 */ /* 0x000fea0003800200 */
.L_x_371:
[----:B------:R-:W-:-:S07]  /*2460*/  IMAD.MOV.U32 R7, RZ, RZ, R2 ;  /* 0x000000ffff077224 */ /* 0x000fce00078e0002 */
.L_x_367:
        /* <DEDUP_REMOVED lines=13> */
[----:B------:R-:W-:Y:S05]  /*2540*/  CALL.REL.NOINC `($__internal_3_$__cuda_sm3x_div_rn_noftz_f32_slowpath) ;  /* 0x0000003000d47944 */ /* 0x000fea0003c00000 */
.L_x_374:
[----:B------:R-:W-:Y:S05]  /*2550*/  BSYNC.RECONVERGENT B3 ;  /* 0x0000000000037941 */ /* 0x000fea0003800200 */
.L_x_373:
        /* <DEDUP_REMOVED lines=16> */
.L_x_376:
[----:B------:R-:W-:Y:S05]  /*2660*/  BSYNC.RECONVERGENT B3 ;  /* 0x0000000000037941 */ /* 0x000fea0003800200 */
.L_x_375:
[----:B------:R-:W0:Y:S01]  /*2670*/  MUFU.RCP R7, |R2| ;  /* 0x4000000200077308 */ /* 0x000e220000001000 */
[----:B------:R-:W-:Y:S01]  /*2680*/  FSETP.GT.AND P0, PT, |R2|, 1, PT ;  /* 0x3f8000000200780b */ /* 0x000fe20003f04200 */
[----:B------:R-:W-:Y:S01]  /*2690*/  HFMA2 R24, -RZ, RZ, 1.857421875, -1409 ;  /* 0x3f6ee581ff187431 */ /* 0x000fe200000001ff */
[----:B------:R-:W-:Y:S02]  /*26a0*/  BSSY.RECONVERGENT B3, `(.L_x_377) ;  /* 0x000001f000037945 */ /* 0x000fe40003800200 */
[----:B0-----:R-:W-:Y:S01]  /*26b0*/  FSEL R11, R7, |R2|, P0 ;  /* 0x40000002070b7208 */ /* 0x001fe20000000000 */
[----:B------:R-:W-:-:S04]  /*26c0*/  IMAD.MOV.U32 R7, RZ, RZ, 0x3b2090aa ;  /* 0x3b2090aaff077424 */ /* 0x000fc800078e00ff */
        /* <DEDUP_REMOVED lines=9> */
[----:B------:R-:W-:Y:S01]  /*2760*/  FMUL R12, R12, R13 ;  /* 0x0000000d0c0c7220 */ /* 0x000fe20000400000 */
[----:B0-----:R-:W0:Y:S03]  /*2770*/  MUFU.RCP R22, R7 ;  /* 0x0000000700167308 */ /* 0x001e260000001000 */
        /* <DEDUP_REMOVED lines=16> */
[----:B------:R-:W-:Y:S05]  /*2880*/  CALL.REL.NOINC `($__internal_3_$__cuda_sm3x_div_rn_noftz_f32_slowpath) ;  /* 0x0000003000047944 */ /* 0x000fea0003c00000 */
.L_x_378:
[----:B------:R-:W-:Y:S05]  /*2890*/  BSYNC.RECONVERGENT B3 ;  /* 0x0000000000037941 */ /* 0x000fea0003800200 */
.L_x_377:
[----:B------:R-:W0:Y:S01]  /*28a0*/  F2F.F64.F32 R12, R2 ;  /* 0x00000002000c7310 */ /* 0x000e220000201800 */
[----:B------:R-:W-:Y:S01]  /*28b0*/  BSSY.RECONVERGENT B3, `(.L_x_379) ;  /* 0x000001b000037945 */ /* 0x000fe20003800200 */
[----:B------:R-:W-:Y:S01]  /*28c0*/  MOV R11, R6 ;  /* 0x00000006000b7202 */ /* 0x000fe20000000f00 */
[----:B0-----:R-:W-:Y:S01]  /*28d0*/  DADD R24, R32, R12 ;  /* 0x0000000020187229 */ /* 0x001fe2000000000c */
[----:B------:R-:W-:-:S05]  /*28e0*/  IMAD.MOV.U32 R13, RZ, RZ, RZ ;  /* 0x000000ffff0d7224 */ /* 0x000fca00078e00ff */
        /* <DEDUP_REMOVED lines=19> */
[----:B------:R-:W-:Y:S05]  /*2a20*/  CALL.REL.NOINC `($__internal_3_$__cuda_sm3x_div_rn_noftz_f32_slowpath) ;  /* 0x0000002c009c7944 */ /* 0x000fea0003c00000 */
.L_x_382:
[----:B------:R-:W-:Y:S05]  /*2a30*/  BSYNC.RECONVERGENT B4 ;  /* 0x0000000000047941 */ /* 0x000fea0003800200 */
.L_x_381:
[----:B------:R0:W1:Y:S01]  /*2a40*/  F2I.FLOOR.NTZ R13, R2 ;  /* 0x00000002000d7305 */ /* 0x0000620000207100 */
[----:B------:R-:W-:-:S07]  /*2a50*/  IMAD.MOV.U32 R15, RZ, RZ, RZ ;  /* 0x000000ffff0f7224 */ /* 0x000fce00078e00ff */
.L_x_380:
[----:B------:R-:W-:Y:S05]  /*2a60*/  BSYNC.RECONVERGENT B3 ;  /* 0x0000000000037941 */ /* 0x000fea0003800200 */
.L_x_379:
[----:B------:R-:W-:Y:S01]  /*2a70*/  ISETP.GE.AND P0, PT, R15, R20, PT ;  /* 0x000000140f00720c */ /* 0x000fe20003f06270 */
[----:B------:R-:W2:Y:S01]  /*2a80*/  LDC R24, c[0x0][0x398] ;  /* 0x0000e600ff187b82 */ /* 0x000ea20000000800 */
[----:B------:R-:W-:Y:S01]  /*2a90*/  BSSY B3, `(.L_x_383) ;  /* 0x0000049000037945 */ /* 0x000fe20003800000 */
[----:B------:R-:W-:-:S10]  /*2aa0*/  HFMA2 R26, -RZ, RZ, 0, 0 ;  /* 0x00000000ff1a7431 */ /* 0x000fd400000001ff */
[----:B------:R-:W3:Y:S01]  /*2ab0*/  @!P0 S2R R7, SR_CgaCtaId ;  /* 0x0000000000078919 */ /* 0x000ee20000008800 */
[----:B0-----:R-:W-:-:S04]  /*2ac0*/  @!P0 MOV R2, 0x400 ;  /* 0x0000040000028802 */ /* 0x001fc80000000f00 */
[----:B------:R-:W-:-:S04]  /*2ad0*/  @!P0 IADD3 R2, PT, PT, R2, 0x400, RZ ;  /* 0x0000040002028810 */ /* 0x000fc80007ffe0ff */
[----:B---3--:R-:W-:-:S05]  /*2ae0*/  @!P0 LEA R2, R7, R2, 0x18 ;  /* 0x0000000207028211 */ /* 0x008fca00078ec0ff */
[----:B------:R-:W-:Y:S02]  /*2af0*/  @!P0 IMAD R22, R15, 0x4, R2 ;  /* 0x000000040f168824 */ /* 0x000fe400078e0202 */
[----:B-1----:R-:W-:-:S03]  /*2b00*/  VIADD R2, R13, 0x1 ;  /* 0x000000010d027836 */ /* 0x002fc60000000000 */
[----:B------:R0:W1:Y:S01]  /*2b10*/  @!P0 LDS R19, [R22+0x4] ;  /* 0x0000040016138984 */ /* 0x0000620000000800 */
[----:B--2---:R-:W-:Y:S02]  /*2b20*/  ISETP.GE.OR P0, PT, R13, R24, P0 ;  /* 0x000000180d00720c */ /* 0x004fe40000706670 */
[----:B------:R-:W-:-:S05]  /*2b30*/  I2FP.F32.S32 R7, R2 ;  /* 0x0000000200077245 */ /* 0x000fca0000201400 */
[----:B------:R-:W-:-:S06]  /*2b40*/  FFMA R12, R7, R17, R6 ;  /* 0x00000011070c7223 */ /* 0x000fcc0000000006 */
[----:B0-----:R-:W-:Y:S05]  /*2b50*/  @P0 BRA `(.L_x_384) ;  /* 0x0000000000f00947 */ /* 0x001fea0003800000 */
[----:B------:R-:W0:Y:S01]  /*2b60*/  LDC R7, c[0x0][0x39c] ;  /* 0x0000e700ff077b82 */ /* 0x000e220000000800 */
[----:B------:R-:W-:Y:S02]  /*2b70*/  IMAD.MOV.U32 R26, RZ, RZ, RZ ;  /* 0x000000ffff1a7224 */ /* 0x000fe400078e00ff */
[----:B0-----:R-:W-:-:S04]  /*2b80*/  IMAD R6, R7, UR9, R8 ;  /* 0x0000000907067c24 */ /* 0x001fc8000f8e0208 */
[----:B------:R-:W-:-:S05]  /*2b90*/  IMAD R6, R6, R24, RZ ;  /* 0x0000001806067224 */ /* 0x000fca00078e02ff */
[----:B------:R-:W-:-:S07]  /*2ba0*/  SHF.R.S32.HI R7, RZ, 0x1f, R6 ;  /* 0x0000001fff077819 */ /* 0x000fce0000011406 */
.L_x_390:
[----:B-12---:R-:W-:Y:S01]  /*2bb0*/  FSETP.GEU.AND P0, PT, R12, R19, PT ;  /* 0x000000130c00720b */ /* 0x006fe20003f0e000 */
[----:B------:R-:W-:Y:S05]  /*2bc0*/  YIELD ;  /* 0x0000000000007946 */ /* 0x000fea0003800000 */
[----:B------:R-:W-:Y:S07]  /*2bd0*/  BSSY.RECONVERGENT B4, `(.L_x_385) ;  /* 0x0000030000047945 */ /* 0x000fee0003800200 */
[----:B0-----:R-:W-:Y:S05]  /*2be0*/  @P0 BRA `(.L_x_386) ;  /* 0x00000000007c0947 */ /* 0x001fea0003800000 */
[----:B------:R-:W0:Y:S01]  /*2bf0*/  S2UR UR5, SR_CgaCtaId ;  /* 0x00000000000579c3 */ /* 0x000e220000008800 */
[----:B------:R-:W-:Y:S01]  /*2c00*/  UMOV UR4, 0x400 ;  /* 0x0000040000047882 */ /* 0x000fe20000000000 */
[----:B------:R-:W1:Y:S01]  /*2c10*/  MUFU.RCP R2, R17 ;  /* 0x0000001100027308 */ /* 0x000e620000001000 */
[----:B------:R-:W-:Y:S01]  /*2c20*/  FADD R11, R12, -R11 ;  /* 0x8000000b0c0b7221 */ /* 0x000fe20000000000 */
[----:B------:R-:W-:Y:S01]  /*2c30*/  BSSY.RECONVERGENT B5, `(.L_x_387) ;  /* 0x0000010000057945 */ /* 0x000fe20003800200 */
[----:B-1----:R-:W-:-:S04]  /*2c40*/  FFMA R25, R2, -R17, 1 ;  /* 0x3f80000002197423 */ /* 0x002fc80000000811 */
[----:B------:R-:W-:Y:S01]  /*2c50*/  FFMA R2, R2, R25, R2 ;  /* 0x0000001902027223 */ /* 0x000fe20000000002 */
[----:B0-----:R-:W-:-:S06]  /*2c60*/  ULEA UR4, UR5, UR4, 0x18 ;  /* 0x0000000405047291 */ /* 0x001fcc000f8ec0ff */
[----:B------:R-:W-:-:S06]  /*2c70*/  LEA R22, R15, UR4, 0x2 ;  /* 0x000000040f167c11 */ /* 0x000fcc000f8e10ff */
[----:B------:R-:W0:Y:S02]  /*2c80*/  LDS R22, [R22] ;  /* 0x0000000016167984 */ /* 0x000e240000000800 */
[----:B0-----:R-:W-:Y:S01]  /*2c90*/  FFMA R26, R11, R22, R26 ;  /* 0x000000160b1a7223 */ /* 0x001fe2000000001a */
[----:B------:R-:W-:-:S03]  /*2ca0*/  IMAD.MOV.U32 R11, RZ, RZ, R12 ;  /* 0x000000ffff0b7224 */ /* 0x000fc600078e000c */
[----:B------:R-:W0:Y:S01]  /*2cb0*/  FCHK P0, R26, R17 ;  /* 0x000000111a007302 */ /* 0x000e220000000000 */
[----:B------:R-:W-:-:S04]  /*2cc0*/  FFMA R24, R2, R26, RZ ;  /* 0x0000001a02187223 */ /* 0x000fc800000000ff */
[----:B------:R-:W-:-:S04]  /*2cd0*/  FFMA R25, R24, -R17, R26 ;  /* 0x8000001118197223 */ /* 0x000fc8000000001a */
[----:B------:R-:W-:Y:S01]  /*2ce0*/  FFMA R2, R2, R25, R24 ;  /* 0x0000001902027223 */ /* 0x000fe20000000018 */
[----:B0-----:R-:W-:Y:S06]  /*2cf0*/  @!P0 BRA `(.L_x_388) ;  /* 0x00000000000c8947 */ /* 0x001fec0003800000 */
[----:B------:R-:W-:Y:S02]  /*2d00*/  MOV R2, R17 ;  /* 0x0000001100027202 */ /* 0x000fe40000000f00 */
[----:B------:R-:W-:-:S07]  /*2d10*/  MOV R22, 0x2d30 ;  /* 0x00002d3000167802 */ /* 0x000fce0000000f00 */
[----:B------:R-:W-:Y:S05]  /*2d20*/  CALL.REL.NOINC `($__internal_3_$__cuda_sm3x_div_rn_noftz_f32_slowpath) ;  /* 0x0000002800dc7944 */ /* 0x000fea0003c00000 */
.L_x_388:
[----:B------:R-:W-:Y:S05]  /*2d30*/  BSYNC.RECONVERGENT B5 ;  /* 0x0000000000057941 */ /* 0x000fea0003800200 */
.L_x_387:
[----:B------:R-:W0:Y:S01]  /*2d40*/  LDCU.64 UR4, c[0x0][0x380] ;  /* 0x00007000ff0477ac */ /* 0x000e220008000a00 */
[----:B------:R-:W-:-:S04]  /*2d50*/  IADD3 R22, P0, PT, R13, R6, RZ ;  /* 0x000000060d167210 */ /* 0x000fc80007f1e0ff */
[----:B------:R-:W-:Y:S02]  /*2d60*/  LEA.HI.X.SX32 R25, R13, R7, 0x1, P0 ;  /* 0x000000070d197211 */ /* 0x000fe400000f0eff */
[----:B0-----:R-:W-:-:S04]  /*2d70*/  LEA R24, P0, R22, UR4, 0x2 ;  /* 0x0000000416187c11 */ /* 0x001fc8000f8010ff */
[----:B------:R-:W-:-:S05]  /*2d80*/  LEA.HI.X R25, R22, UR5, R25, 0x2, P0 ;  /* 0x0000000516197c11 */ /* 0x000fca00080f1419 */
[----:B------:R0:W-:Y:S01]  /*2d90*/  REDG.E.ADD.F32.FTZ.RN.STRONG.GPU desc[UR6][R24.64], R2 ;  /* 0x00000002180079a6 */ /* 0x0001e2000c12f306 */
[----:B------:R-:W-:Y:S01]  /*2da0*/  FADD R12, R12, R17 ;  /* 0x000000110c0c7221 */ /* 0x000fe20000000000 */
[----:B------:R-:W-:Y:S02]  /*2db0*/  IMAD.MOV.U32 R26, RZ, RZ, RZ ;  /* 0x000000ffff1a7224 */ /* 0x000fe400078e00ff */
[----:B------:R-:W-:Y:S01]  /*2dc0*/  VIADD R13, R13, 0x1 ;  /* 0x000000010d0d7836 */ /* 0x000fe20000000000 */
[----:B------:R-:W-:Y:S06]  /*2dd0*/  BRA `(.L_x_389) ;  /* 0x00000000003c7947 */ /* 0x000fec0003800000 */
.L_x_386:
[----:B------:R-:W0:Y:S01]  /*2de0*/  S2R R25, SR_CgaCtaId ;  /* 0x0000000000197919 */ /* 0x000e220000008800 */
[----:B------:R-:W-:Y:S02]  /*2df0*/  MOV R2, 0x400 ;  /* 0x0000040000027802 */ /* 0x000fe40000000f00 */
[----:B------:R-:W-:Y:S02]  /*2e00*/  MOV R22, R15 ;  /* 0x0000000f00167202 */ /* 0x000fe40000000f00 */
[----:B0-----:R-:W-:-:S05]  /*2e10*/  LEA R24, R25, R2, 0x18 ;  /* 0x0000000219187211 */ /* 0x001fca00078ec0ff */
[C---:B------:R-:W-:Y:S02]  /*2e20*/  IMAD R24, R15.reuse, 0x4, R24 ;  /* 0x000000040f187824 */ /* 0x040fe400078e0218 */
[----:B------:R-:W-:-:S05]  /*2e30*/  VIADD R15, R15, 0x1 ;  /* 0x000000010f0f7836 */ /* 0x000fca0000000000 */
[----:B------:R-:W-:-:S13]  /*2e40*/  ISETP.GE.AND P0, PT, R15, R20, PT ;  /* 0x000000140f00720c */ /* 0x000fda0003f06270 */
[----:B------:R-:W-:-:S04]  /*2e50*/  @!P0 IADD3 R2, PT, PT, R2, 0x400, RZ ;  /* 0x0000040002028810 */ /* 0x000fc80007ffe0ff */
[----:B------:R-:W-:Y:S02]  /*2e60*/  @!P0 LEA R25, R25, R2, 0x18 ;  /* 0x0000000219198211 */ /* 0x000fe400078ec0ff */
[----:B------:R-:W0:Y:S03]  /*2e70*/  LDS R2, [R24] ;  /* 0x0000000018027984 */ /* 0x000e260000000800 */
[----:B------:R-:W-:Y:S02]  /*2e80*/  @!P0 IMAD R22, R22, 0x4, R25 ;  /* 0x0000000416168824 */ /* 0x000fe400078e0219 */
[----:B------:R-:W-:Y:S01]  /*2e90*/  FADD R25, R19, -R11 ;  /* 0x8000000b13197221 */ /* 0x000fe20000000000 */
[----:B------:R-:W-:Y:S02]  /*2ea0*/  IMAD.MOV.U32 R11, RZ, RZ, R19 ;  /* 0x000000ffff0b7224 */ /* 0x000fe400078e0013 */
[----:B------:R1:W2:Y:S02]  /*2eb0*/  @!P0 LDS R19, [R22+0x8] ;  /* 0x0000080016138984 */ /* 0x0002a40000000800 */
[----:B01----:R-:W-:-:S07]  /*2ec0*/  FFMA R26, R25, R2, R26 ;  /* 0x00000002191a7223 */ /* 0x003fce000000001a */
.L_x_389:
[----:B------:R-:W-:Y:S05]  /*2ed0*/  BSYNC.RECONVERGENT B4 ;  /* 0x0000000000047941 */ /* 0x000fea0003800200 */
.L_x_385:
[----:B------:R-:W1:Y:S01]  /*2ee0*/  LDCU UR4, c[0x0][0x398] ;  /* 0x00007300ff0477ac */ /* 0x000e620008000800 */
[----:B------:R-:W-:Y:S02]  /*2ef0*/  ISETP.GE.AND P0, PT, R15, R20, PT ;  /* 0x000000140f00720c */ /* 0x000fe40003f06270 */
[----:B-1----:R-:W-:-:S13]  /*2f00*/  ISETP.LT.AND P1, PT, R13, UR4, PT ;  /* 0x000000040d007c0c */ /* 0x002fda000bf21270 */
[----:B------:R-:W-:Y:S05]  /*2f10*/  @!P0 BRA P1, `(.L_x_390) ;  /* 0xfffffffc00248947 */ /* 0x000fea000083ffff */
.L_x_384:
[----:B------:R-:W-:Y:S05]  /*2f20*/  BSYNC B3 ;  /* 0x0000000000037941 */ /* 0x000fea0003800000 */
.L_x_383:
[----:B------:R-:W-:-:S13]  /*2f30*/  FSETP.NEU.AND P0, PT, R26, RZ, PT ;  /* 0x000000ff1a00720b */ /* 0x000fda0003f0d000 */
[----:B------:R-:W-:Y:S05]  /*2f40*/  @!P0 BRA `(.L_x_360) ;  /* 0x00000000005c8947 */ /* 0x000fea0003800000 */
[----:B0-----:R-:W0:Y:S01]  /*2f50*/  MUFU.RCP R2, R17 ;  /* 0x0000001100027308 */ /* 0x001e220000001000 */
        /* <DEDUP_REMOVED lines=8> */
[----:B------:R-:W-:Y:S02]  /*2fe0*/  MOV R2, R17 ;  /* 0x0000001100027202 */ /* 0x000fe40000000f00 */
[----:B------:R-:W-:-:S07]  /*2ff0*/  MOV R22, 0x3010 ;  /* 0x0000301000167802 */ /* 0x000fce0000000f00 */
[----:B-12---:R-:W-:Y:S05]  /*3000*/  CALL.REL.NOINC `($__internal_3_$__cuda_sm3x_div_rn_noftz_f32_slowpath) ;  /* 0x0000002800247944 */ /* 0x006fea0003c00000 */
.L_x_392:
[----:B------:R-:W-:Y:S05]  /*3010*/  BSYNC.RECONVERGENT B3 ;  /* 0x0000000000037941 */ /* 0x000fea0003800200 */
.L_x_391:
[----:B------:R-:W0:Y:S01]  /*3020*/  LDC.64 R6, c[0x0][0x398] ;  /* 0x0000e600ff067b82 */ /* 0x000e220000000a00 */
[----:B------:R-:W3:Y:S01]  /*3030*/  LDCU.64 UR4, c[0x0][0x380] ;  /* 0x00007000ff0477ac */ /* 0x000ee20008000a00 */
[----:B0-----:R-:W-:-:S04]  /*3040*/  IMAD R7, R7, UR9, R8 ;  /* 0x0000000907077c24 */ /* 0x001fc8000f8e0208 */
[----:B------:R-:W-:Y:S01]  /*3050*/  IMAD R7, R7, R6, RZ ;  /* 0x0000000607077224 */ /* 0x000fe200078e02ff */
[----:B------:R-:W-:-:S04]  /*3060*/  SHF.R.S32.HI R6, RZ, 0x1f, R13 ;  /* 0x0000001fff067819 */ /* 0x000fc8000001140d */
[----:B------:R-:W-:-:S04]  /*3070*/  IADD3 R13, P0, PT, R13, R7, RZ ;  /* 0x000000070d0d7210 */ /* 0x000fc80007f1e0ff */
[----:B------:R-:W-:Y:S02]  /*3080*/  LEA.HI.X.SX32 R8, R7, R6, 0x1, P0 ;  /* 0x0000000607087211 */ /* 0x000fe400000f0eff */
[----:B---3--:R-:W-:-:S04]  /*3090*/  LEA R6, P0, R13, UR4, 0x2 ;  /* 0x000000040d067c11 */ /* 0x008fc8000f8010ff */
[----:B------:R-:W-:-:S05]  /*30a0*/  LEA.HI.X R7, R13, UR5, R8, 0x2, P0 ;  /* 0x000000050d077c11 */ /* 0x000fca00080f1408 */
[----:B------:R3:W-:Y:S04]  /*30b0*/  REDG.E.ADD.F32.FTZ.RN.STRONG.GPU desc[UR6][R6.64], R2 ;  /* 0x00000002060079a6 */ /* 0x0007e8000c12f306 */
.L_x_360:
[----:B------:R-:W-:Y:S05]  /*30c0*/  BSYNC B0 ;  /* 0x0000000000007941 */ /* 0x000fea0003800000 */
.L_x_359:
[----:B------:R-:W4:Y:S01]  /*30d0*/  LDCU UR4, c[0x0][0x39c] ;  /* 0x00007380ff0477ac */ /* 0x000f220008000800 */
[----:B------:R-:W-:Y:S02]  /*30e0*/  IMAD R8, R23, R14, R23 ;  /* 0x0000000e17087224 */ /* 0x000fe400078e0217 */
[----:B------:R-:W-:-:S03]  /*30f0*/  VIADD R14, R14, 0x1 ;  /* 0x000000010e0e7836 */ /* 0x000fc60000000000 */
[----:B----4-:R-:W-:-:S13]  /*3100*/  ISETP.GE.U32.AND P0, PT, R8, UR4, PT ;  /* 0x0000000408007c0c */ /* 0x010fda000bf06070 */
[----:B------:R-:W-:Y:S05]  /*3110*/  @!P0 BRA `(.L_x_393) ;  /* 0xffffffe800488947 */ /* 0x000fea000383ffff */
[----:B------:R-:W-:Y:S05]  /*3120*/  EXIT ;  /* 0x000000000000794d */ /* 0x000fea0003800000 */
.L_x_351:
[----:B------:R-:W-:Y:S02]  /*3130*/  ISETP.GE.AND P1, PT, R6, UR8, PT ;  /* 0x0000000806007c0c */ /* 0x000fe4000bf26270 */
[----:B------:R-:W-:-:S11]  /*3140*/  FSETP.GE.AND P0, PT, R16, RZ, PT ;  /* 0x000000ff1000720b */ /* 0x000fd60003f06000 */
[----:B------:R-:W0:Y:S01]  /*3150*/  @!P1 LDC R14, c[0x0][0x3a0] ;  /* 0x0000e800ff0e9b82 */ /* 0x000e220000000800 */
[----:B------:R-:W-:-:S05]  /*3160*/  @!P1 LOP3.LUT R13, RZ, R6, RZ, 0x33, !PT ;  /* 0x00000006ff0d9212 */ /* 0x000fca00078e33ff */
[----:B------:R-:W-:Y:S02]  /*3170*/  @!P1 VIADD R13, R13, UR8 ;  /* 0x000000080d0d9c36 */ /* 0x000fe40008000000 */
[----:B------:R-:W1:Y:S03]  /*3180*/  @!P1 LDC.64 R8, c[0x0][0x388] ;  /* 0x0000e200ff089b82 */ /* 0x000e660000000a00 */
[----:B------:R-:W-:Y:S01]  /*3190*/  @!P1 SEL R13, R6, R13, P0 ;  /* 0x0000000d060d9207 */ /* 0x000fe20000000000 */
[----:B0-----:R-:W-:-:S04]  /*31a0*/  @!P1 IMAD R14, R14, UR9, R11 ;  /* 0x000000090e0e9c24 */ /* 0x001fc8000f8e020b */
[----:B------:R-:W-:Y:S02]  /*31b0*/  @!P1 IMAD R13, R14, UR8, R13 ;  /* 0x000000080e0d9c24 */ /* 0x000fe4000f8e020d */
[----:B------:R-:W0:Y:S01]  /*31c0*/  @P0 LDC R14, c[0x0][0x3c4] ;  /* 0x0000f100ff0e0b82 */ /* 0x000e220000000800 */
[----:B------:R-:W-:Y:S01]  /*31d0*/  @P0 I2F.F64 R26, UR8 ;  /* 0x00000008001a0d12 */ /* 0x000fe20008201c00 */
[----:B-1----:R-:W-:-:S06]  /*31e0*/  @!P1 IMAD.WIDE R24, R13, 0x4, R8 ;  /* 0x000000040d189825 */ /* 0x002fcc00078e0208 */
[----:B------:R-:W1:Y:S01]  /*31f0*/  S2UR UR5, SR_CgaCtaId ;  /* 0x00000000000579c3 */ /* 0x000e620000008800 */
[----:B------:R-:W2:Y:S01]  /*3200*/  @P0 I2F.F64.U32 R8, R10 ;  /* 0x0000000a00080312 */ /* 0x000ea20000201800 */
[----:B------:R-:W-:Y:S01]  /*3210*/  @P0 IADD3 R18, PT, PT, R6, 0x1, RZ ;  /* 0x0000000106120810 */ /* 0x000fe20007ffe0ff */
[----:B------:R3:W5:Y:S01]  /*3220*/  @!P1 LDG.E.CONSTANT R11, desc[UR6][R24.64] ;  /* 0x00000006180b9981 */ /* 0x000762000c1e9900 */
[----:B------:R-:W-:Y:S01]  /*3230*/  UMOV UR4, 0x400 ;  /* 0x0000040000047882 */ /* 0x000fe20000000000 */
[----:B------:R-:W-:Y:S04]  /*3240*/  BSSY.RECONVERGENT B0, `(.L_x_394) ;  /* 0x000001a000007945 */ /* 0x000fe80003800200 */
[----:B------:R-:W-:Y:S01]  /*3250*/  @P0 F2F.F64.F32 R16, R12 ;  /* 0x0000000c00100310 */ /* 0x000fe20000201800 */
[----:B--2---:R-:W-:-:S07]  /*3260*/  @P0 DFMA R28, R26, -0.5, R8 ;  /* 0xbfe000001a1c082b */ /* 0x004fce0000000008 */
[----:B0-----:R-:W3:Y:S01]  /*3270*/  @P0 F2F.F64.F32 R14, R14 ;  /* 0x0000000e000e0310 */ /* 0x001ee20000201800 */
[----:B-1----:R-:W-:-:S07]  /*3280*/  ULEA UR4, UR5, UR4, 0x18 ;  /* 0x0000000405047291 */ /* 0x002fce000f8ec0ff */
[----:B------:R-:W0:Y:S01]  /*3290*/  @P0 F2F.F64.F32 R8, R7 ;  /* 0x0000000700080310 */ /* 0x000e220000201800 */
[----:B------:R-:W-:Y:S01]  /*32a0*/  LEA R13, R21, UR4, 0x2 ;  /* 0x00000004150d7c11 */ /* 0x000fe2000f8e10ff */
[----:B---3--:R-:W-:-:S06]  /*32b0*/  @P0 DFMA R24, R28, R16, R14 ;  /* 0x000000101c18022b */ /* 0x008fcc000000000e */
[----:B------:R-:W1:Y:S02]  /*32c0*/  @P0 I2F.F64.U32 R18, R18 ;  /* 0x0000001200120312 */ /* 0x000e640000201800 */
[----:B0-----:R-:W-:Y:S02]  /*32d0*/  @P0 DADD R24, R24, R8 ;  /* 0x0000000018180229 */ /* 0x001fe40000000008 */
[----:B-1----:R-:W-:Y:S01]  /*32e0*/  @P0 DFMA R26, R26, -0.5, R18 ;  /* 0xbfe000001a1a082b */ /* 0x002fe20000000012 */
[----:B------:R-:W-:Y:S01]  /*32f0*/  @P0 IMAD.MOV.U32 R19, RZ, RZ, 0x3f800000 ;  /* 0x3f800000ff130424 */ /* 0x000fe200078e00ff */
[----:B------:R-:W-:Y:S09]  /*3300*/  @P0 BRA `(.L_x_395) ;  /* 0x0000000000340947 */ /* 0x000ff20003800000 */
[----:B------:R-:W0:Y:S01]  /*3310*/  LDCU UR4, c[0x0][0x3c4] ;  /* 0x00007880ff0477ac */ /* 0x000e220008000800 */
[----:B------:R-:W-:Y:S08]  /*3320*/  I2F.F64 R18, UR8 ;  /* 0x0000000800127d12 */ /* 0x000ff00008201c00 */
[----:B------:R-:W1:Y:S08]  /*3330*/  I2F.F64.U32 R8, R10 ;  /* 0x0000000a00087312 */ /* 0x000e700000201800 */
        /* <DEDUP_REMOVED lines=10> */
.L_x_395:
[----:B------:R-:W-:Y:S05]  /*33e0*/  BSYNC.RECONVERGENT B0 ;  /* 0x0000000000007941 */ /* 0x000fea0003800200 */
.L_x_394:
[----:B------:R-:W0:Y:S01]  /*33f0*/  F2F.F32.F64 R25, R24 ;  /* 0x0000001800197310 */ /* 0x000e220000301000 */
[----:B-----5:R-:W-:Y:S01]  /*3400*/  @!P1 FMUL R2, R2, R11 ;  /* 0x0000000b02029220 */ /* 0x020fe20000400000 */
[----:B------:R-:W-:Y:S01]  /*3410*/  DFMA R26, R26, R16, R14 ;  /* 0x000000101a1a722b */ /* 0x000fe2000000000e */
[----:B------:R-:W-:Y:S03]  /*3420*/  BSSY.RECONVERGENT B0, `(.L_x_396) ;  /* 0x0000044000007945 */ /* 0x000fe60003800200 */
        /* <DEDUP_REMOVED lines=23> */
.L_x_398:
        /* <DEDUP_REMOVED lines=33> */
[----:B------:R-:W-:Y:S02]  /*37b0*/  LOP3.LUT R25, R6, R25, RZ, 0x3c, !PT ;  /* 0x0000001906197212 */ /* 0x000fe400078e3cff */
        /* <DEDUP_REMOVED lines=10> */
.L_x_397:
[----:B------:R-:W-:Y:S05]  /*3860*/  BSYNC.RECONVERGENT B0 ;  /* 0x0000000000007941 */ /* 0x000fea0003800200 */
.L_x_396:
[----:B------:R-:W-:Y:S02]  /*3870*/  IMAD.MOV.U32 R9, RZ, RZ, 0x3c190000 ;  /* 0x3c190000ff097424 */ /* 0x000fe400078e00ff */
[C---:B------:R-:W-:Y:S01]  /*3880*/  FMUL R2, R11.reuse, R11 ;  /* 0x0000000b0b027220 */ /* 0x040fe20000400000 */
[----:B------:R-:W-:Y:S01]  /*3890*/  FSETP.NEU.AND P0, PT, |R11|, 0.00049096695147454738617, PT ;  /* 0x3a00b43c0b00780b */ /* 0x000fe20003f0d200 */
[----:B------:R-:W-:Y:S01]  /*38a0*/  BSSY.RECONVERGENT B0, `(.L_x_399) ;  /* 0x0000017000007945 */ /* 0x000fe20003800200 */
[----:B------:R-:W-:Y:S01]  /*38b0*/  LOP3.LUT R6, R6, 0x1, RZ, 0xc0, !PT ;  /* 0x0000000106067812 */ /* 0x000fe200078ec0ff */
[----:B------:R-:W-:-:S03]  /*38c0*/  FFMA R9, R2, R9, 0.003265380859375 ;  /* 0x3b56000002097423 */ /* 0x000fc60000000009 */
        /* <DEDUP_REMOVED lines=19> */
[----:B------:R-:W-:Y:S05]  /*3a00*/  CALL.REL.NOINC `($__internal_3_$__cuda_sm3x_div_rn_noftz_f32_slowpath) ;  /* 0x0000001c00a47944 */ /* 0x000fea0003c00000 */
.L_x_400:
[----:B------:R-:W-:Y:S05]  /*3a10*/  BSYNC.RECONVERGENT B0 ;  /* 0x0000000000007941 */ /* 0x000fea0003800200 */
.L_x_399:
[C---:B------:R-:W-:Y:S01]  /*3a20*/  FMUL R8, R7.reuse, 0.63661974668502807617 ;  /* 0x3f22f98307087820 */ /* 0x040fe20000400000 */
[----:B------:R-:W-:Y:S01]  /*3a30*/  FSETP.GE.AND P0, PT, |R7|, 105615, PT ;  /* 0x47ce47800700780b */ /* 0x000fe20003f06200 */
[----:B------:R-:W-:Y:S01]  /*3a40*/  BSSY.RECONVERGENT B0, `(.L_x_401) ;  /* 0x000003b000007945 */ /* 0x000fe20003800200 */
[----:B------:R-:W-:-:S03]  /*3a50*/  FADD R6, R0, R2 ;  /* 0x0000000200067221 */ /* 0x000fc60000000000 */
        /* <DEDUP_REMOVED lines=13> */
[----:B------:R-:W-:Y:S01]  /*3b30*/  UMOV UR4, URZ ;  /* 0x000000ff00047c82 */ /* 0x000fe20008000000 */
[----:B------:R-:W-:Y:S01]  /*3b40*/  IMAD.MOV.U32 R11, RZ, RZ, RZ ;  /* 0x000000ffff0b7224 */ /* 0x000fe200078e00ff */
[----:B------:R-:W-:-:S07]  /*3b50*/  LOP3.LUT R25, R2, 0x80000000, RZ, 0xfc, !PT ;  /* 0x8000000002197812 */ /* 0x000fce00078efcff */
.L_x_403:
        /* <DEDUP_REMOVED lines=40> */
[----:B0-----:R-:W-:-:S07]  /*3de0*/  FSEL R9, -R12, R12, !P1 ;  /* 0x0000000c0c097208 */ /* 0x001fce0004800100 */
.L_x_402:
[----:B------:R-:W-:Y:S05]  /*3df0*/  BSYNC.RECONVERGENT B0 ;  /* 0x0000000000007941 */ /* 0x000fea0003800200 */
.L_x_401:
[----:B------:R-:W-:Y:S01]  /*3e00*/  MOV R7, 0x3c190000 ;  /* 0x3c19000000077802 */ /* 0x000fe20000000f00 */
[C---:B------:R-:W-:Y:S01]  /*3e10*/  FMUL R2, R9.reuse, R9 ;  /* 0x0000000909027220 */ /* 0x040fe20000400000 */
[----:B------:R-:W-:Y:S02]  /*3e20*/  FSETP.NEU.AND P0, PT, |R9|, 0.00049096695147454738617, PT ;  /* 0x3a00b43c0900780b */ /* 0x000fe40003f0d200 */
        /* <DEDUP_REMOVED lines=22> */
.L_x_404:
[----:B------:R-:W0:Y:S01]  /*3f90*/  S2R R8, SR_CgaCtaId ;  /* 0x0000000000087919 */ /* 0x000e220000008800 */
[----:B------:R-:W-:Y:S01]  /*3fa0*/  ISETP.NE.AND P1, PT, R21, RZ, PT ;  /* 0x000000ff1500720c */ /* 0x000fe20003f25270 */
[----:B------:R-:W-:Y:S05]  /*3fb0*/  WARPSYNC.ALL ;  /* 0x0000000000007948 */ /* 0x000fea0003800000 */
[----:B------:R-:W-:Y:S01]  /*3fc0*/  MOV R7, 0x400 ;  /* 0x0000040000077802 */ /* 0x000fe20000000f00 */
[----:B------:R-:W1:Y:S01]  /*3fd0*/  LDCU.64 UR10, c[0x0][0x398] ;  /* 0x00007300ff0a77ac */ /* 0x000e620008000a00 */
[----:B------:R-:W-:-:S03]  /*3fe0*/  FADD R18, R0, R2 ;  /* 0x0000000200127221 */ /* 0x000fc60000000000 */
[----:B------:R-:W-:Y:S01]  /*3ff0*/  VIADD R9, R7, 0x400 ;  /* 0x0000040007097836 */ /* 0x000fe20000000000 */
[----:B------:R-:W2:Y:S01]  /*4000*/  LDCU UR4, c[0x0][0x3ac] ;  /* 0x00007580ff0477ac */ /* 0x000ea20008000800 */
[----:B------:R-:W3:Y:S01]  /*4010*/  LDCU UR5, c[0x0][0x3c0] ;  /* 0x00007800ff0577ac */ /* 0x000ee20008000800 */
[----:B-1----:R-:W1:Y:S01]  /*4020*/  I2F.F64 R14, UR11 ;  /* 0x0000000b000e7d12 */ /* 0x002e620008201c00 */
[----:B------:R-:W-:Y:S02]  /*4030*/  ISETP.NE.AND P0, PT, RZ, UR10, PT ;  /* 0x0000000aff007c0c */ /* 0x000fe4000bf05270 */
[C---:B0-----:R-:W-:Y:S02]  /*4040*/  LEA R16, R8.reuse, R9, 0x18 ;  /* 0x0000000908107211 */ /* 0x041fe400078ec0ff */
[----:B------:R-:W-:-:S03]  /*4050*/  @!P1 LEA R7, R8, R7, 0x18 ;  /* 0x0000000708079211 */ /* 0x000fc600078ec0ff */
[----:B--2---:R-:W0:Y:S01]  /*4060*/  F2F.F64.F32 R12, UR4 ;  /* 0x00000004000c7d10 */ /* 0x004e220008201800 */
[----:B------:R-:W-:Y:S01]  /*4070*/  LEA R11, R21, R16, 0x2 ;  /* 0x00000010150b7211 */ /* 0x000fe200078e10ff */
[----:B------:R-:W-:Y:S01]  /*4080*/  UIADD3 UR4, UPT, UPT, -UR11, URZ, URZ ;  /* 0x000000ff0b047290 */ /* 0x000fe2000fffe1ff */
[----:B------:R2:W-:Y:S01]  /*4090*/  @!P1 STS [R7+0x400], R6 ;  /* 0x0004000607009388 */ /* 0x0005e20000000800 */
[----:B-1----:R-:W-:-:S03]  /*40a0*/  DMUL R16, R14, 0.5 ;  /* 0x3fe000000e107828 */ /* 0x002fc60000000000 */
[----:B------:R2:W-:Y:S01]  /*40b0*/  STS [R11+0x4], R18 ;  /* 0x000004120b007388 */ /* 0x0005e20000000800 */
[----:B---3--:R-:W1:Y:S08]  /*40c0*/  F2F.F64.F32 R8, UR5 ;  /* 0x0000000500087d10 */ /* 0x008e700008201800 */
[----:B------:R-:W3:Y:S01]  /*40d0*/  I2F.F64 R14, UR4 ;  /* 0x00000004000e7d12 */ /* 0x000ee20008201c00 */
[----:B------:R-:W-:Y:S06]  /*40e0*/  BAR.SYNC.DEFER_BLOCKING 0x0 ;  /* 0x0000000000007b1d */ /* 0x000fec0000010000 */
[----:B0-2---:R-:W-:Y:S05]  /*40f0*/  @!P0 EXIT ;  /* 0x000000000000894d */ /* 0x005fea0003800000 */
[----:B------:R-:W0:Y:S01]  /*4100*/  LDCU UR4, c[0x0][0x3a4] ;  /* 0x00007480ff0477ac */ /* 0x000e220008000800 */
[----:B---3--:R-:W-:Y:S01]  /*4110*/  DMUL R14, R14, 0.5 ;  /* 0x3fe000000e0e7828 */ /* 0x008fe20000000000 */
[----:B------:R-:W-:Y:S01]  /*4120*/  I2F.F64.U32 R10, R10 ;  /* 0x0000000a000a7312 */ /* 0x000fe20000201800 */
[----:B-1----:R-:W-:Y:S01]  /*4130*/  DFMA R24, R12, R16, R8 ;  /* 0x000000100c18722b */ /* 0x002fe20000000008 */
[----:B------:R-:W-:Y:S01]  /*4140*/  IMAD.MOV.U32 R2, RZ, RZ, RZ ;  /* 0x000000ffff027224 */ /* 0x000fe200078e00ff */
[----:B------:R-:W-:-:S04]  /*4150*/  UIMAD UR8, UR9, UR11, UR11 ;  /* 0x0000000b090872a4 */ /* 0x000fc8000f8e020b */
[----:B------:R-:W-:Y:S01]  /*4160*/  DFMA R12, R12, R14, R8 ;  /* 0x0000000e0c0c722b */ /* 0x000fe20000000008 */
[----:B------:R-:W-:Y:S08]  /*4170*/  I2F.F64 R6, UR10 ;  /* 0x0000000a00067d12 */ /* 0x000ff00008201c00 */
[----:B0-----:R-:W0:Y:S08]  /*4180*/  I2F.F64 R16, UR4 ;  /* 0x0000000400107d12 */ /* 0x001e300008201c00 */
[----:B------:R-:W1:Y:S01]  /*4190*/  F2F.F32.F64 R24, R24 ;  /* 0x0000001800187310 */ /* 0x000e620000301000 */
[----:B0-----:R-:W-:-:S07]  /*41a0*/  DFMA R8, R16, 0.5, -R10 ;  /* 0x3fe000001008782b */ /* 0x001fce000000080a */
[----:B------:R-:W0:Y:S01]  /*41b0*/  F2F.F32.F64 R12, R12 ;  /* 0x0000000c000c7310 */ /* 0x000e220000301000 */
[----:B------:R-:W-:Y:S02]  /*41c0*/  I2FP.F32.S32 R17, UR11 ;  /* 0x0000000b00117c45 */ /* 0x000fe40008201400 */
[----:B------:R-:W-:Y:S01]  /*41d0*/  MOV R16, RZ ;  /* 0x000000ff00107202 */ /* 0x000fe20000000f00 */
[C---:B-1----:R-:W-:Y:S01]  /*41e0*/  FMUL R14, R3.reuse, R24 ;  /* 0x00000018030e7220 */ /* 0x042fe20000400000 */
[----:B0-----:R-:W-:-:S07]  /*41f0*/  FMUL R15, R3, R12 ;  /* 0x0000000c030f7220 */ /* 0x001fce0000400000 */
.L_x_438:
[----:B------:R-:W-:Y:S05]  /*4200*/  YIELD ;  /* 0x0000000000007946 */ /* 0x000fea0003800000 */
[----:B------:R-:W0:Y:S01]  /*4210*/  LDCU UR4, c[0x0][0x398] ;  /* 0x00007300ff0477ac */ /* 0x000e220008000800 */
[----:B------:R-:W-:Y:S01]  /*4220*/  IMAD.IADD R13, R21, 0x1, R2 ;  /* 0x00000001150d7824 */ /* 0x000fe200078e0202 */
[----:B------:R-:W-:Y:S04]  /*4230*/  BSSY B0, `(.L_x_405) ;  /* 0x0000160000007945 */ /* 0x000fe80003800000 */
[----:B0-----:R-:W-:-:S13]  /*4240*/  ISETP.GE.AND P0, PT, R13, UR4, PT ;  /* 0x000000040d007c0c */ /* 0x001fda000bf06270 */
[----:B-12---:R-:W-:Y:S05]  /*4250*/  @P0 BRA `(.L_x_406) ;  /* 0x0000001400740947 */ /* 0x006fea0003800000 */
        /* <DEDUP_REMOVED lines=24> */
[----:B------:R-:W-:-:S07]  /*43e0*/  IMAD.MOV.U32 R33, RZ, RZ, R2 ;  /* 0x000000ffff217224 */ /* 0x000fce00078e0002 */
.L_x_408:
[----:B------:R-:W-:Y:S05]  /*43f0*/  BSYNC.RECONVERGENT B3 ;  /* 0x0000000000037941 */ /* 0x000fea0003800200 */
.L_x_407:
        /* <DEDUP_REMOVED lines=13> */
.L_x_410:
[----:B------:R-:W-:Y:S05]  /*44d0*/  BSYNC.RECONVERGENT B3 ;  /* 0x0000000000037941 */ /* 0x000fea0003800200 */
.L_x_409:
        /* <DEDUP_REMOVED lines=13> */
[----:B------:R-:W-:-:S07]  /*45b0*/  MOV R12, R2 ;  /* 0x00000002000c7202 */ /* 0x000fce0000000f00 */
.L_x_412:
[----:B------:R-:W-:Y:S05]  /*45c0*/  BSYNC.RECONVERGENT B3 ;  /* 0x0000000000037941 */ /* 0x000fea0003800200 */
.L_x_411:
[----:B------:R-:W2:Y:S01]  /*45d0*/  LDG.E.CONSTANT R29, desc[UR6][R4.64] ;  /* 0x00000006041d7981 */ /* 0x000ea2000c1e9900 */
[----:B------:R-:W2:Y:S02]  /*45e0*/  LDCU UR4, c[0x0][0x3c4] ;  /* 0x00007880ff0477ac */ /* 0x000ea40008000800 */
[----:B--2---:R-:W-:-:S04]  /*45f0*/  FADD R29, R29, UR4 ;  /* 0x000000041d1d7e21 */ /* 0x004fc80008000000 */
        /* <DEDUP_REMOVED lines=22> */
.L_x_415:
[----:B------:R0:W2:Y:S01]  /*4760*/  LDG.E.CONSTANT R24, desc[UR6][R10.64] ;  /* 0x000000060a187981 */ /* 0x0000a2000c1e9900 */
[----:B------:R-:W-:-:S05]  /*4770*/  VIADD R26, R26, 0x1 ;  /* 0x000000011a1a7836 */ /* 0x000fca0000000000 */
[----:B------:R-:W-:Y:S02]  /*4780*/  ISETP.NE.AND P0, PT, R26, 0x6, PT ;  /* 0x000000061a00780c */ /* 0x000fe40003f05270 */
[----:B0-----:R-:W-:-:S05]  /*4790*/  IADD3 R10, P2, PT, R10, 0x4, RZ ;  /* 0x000000040a0a7810 */ /* 0x001fca0007f5e0ff */
        /* <DEDUP_REMOVED lines=8> */
.L_x_414:
        /* <DEDUP_REMOVED lines=18> */
[----:B------:R-:W-:Y:S02]  /*4940*/  SHF.R.S32.HI R25, RZ, 0x1f, R22 ;  /* 0x0000001fff197819 */ /* 0x000fe40000011416 */
[----:B------:R-:W-:Y:S02]  /*4950*/  LOP3.LUT R29, R22, R29, RZ, 0x3c, !PT ;  /* 0x0000001d161d7212 */ /* 0x000fe400078e3cff */
[C---:B------:R-:W-:Y:S02]  /*4960*/  LOP3.LUT R24, R25.reuse, R11, RZ, 0x3c, !PT ;  /* 0x0000000b19187212 */ /* 0x040fe400078e3cff */
[----:B------:R-:W-:-:S02]  /*4970*/  LOP3.LUT R25, R25, R22, RZ, 0x3c, !PT ;  /* 0x0000001619197212 */ /* 0x000fc400078e3cff */
[----:B------:R-:W-:Y:S02]  /*4980*/  SHF.R.U32.HI R11, RZ, 0x1e, R10 ;  /* 0x0000001eff0b7819 */ /* 0x000fe4000001160a */
[----:B------:R-:W-:Y:S02]  /*4990*/  ISETP.GE.AND P0, PT, R29, RZ, PT ;  /* 0x000000ff1d00720c */ /* 0x000fe40003f06270 */
[----:B------:R-:W1:Y:S01]  /*49a0*/  I2F.F64.S64 R24, R24 ;  /* 0x0000001800187312 */ /* 0x000e620000301c00 */
[----:B------:R-:W-:-:S05]  /*49b0*/  LEA.HI R10, R22, R11, RZ, 0x1 ;  /* 0x0000000b160a7211 */ /* 0x000fca00078f08ff */
[----:B0-----:R-:W-:-:S05]  /*49c0*/  IMAD.MOV R2, RZ, RZ, -R10 ;  /* 0x000000ffff027224 */ /* 0x001fca00078e0a0a */
[----:B------:R-:W-:Y:S01]  /*49d0*/  @!P1 MOV R10, R2 ;  /* 0x00000002000a9202 */ /* 0x000fe20000000f00 */
[----:B-1----:R-:W-:-:S10]  /*49e0*/  DMUL R26, R24, UR4 ;  /* 0x00000004181a7c28 */ /* 0x002fd40008000000 */
[----:B------:R-:W0:Y:S02]  /*49f0*/  F2F.F32.F64 R26, R26 ;  /* 0x0000001a001a7310 */ /* 0x000e240000301000 */
[----:B0-----:R-:W-:-:S07]  /*4a00*/  FSEL R11, -R26, R26, !P0 ;  /* 0x0000001a1a0b7208 */ /* 0x001fce0004000100 */
.L_x_413:
        /* <DEDUP_REMOVED lines=14> */
.L_x_417:
[----:B------:R-:W-:Y:S05]  /*4af0*/  BSYNC.RECONVERGENT B3 ;  /* 0x0000000000037941 */ /* 0x000fea0003800200 */
.L_x_416:
        /* <DEDUP_REMOVED lines=27> */
[----:B------:R-:W-:Y:S05]  /*4cb0*/  CALL.REL.NOINC `($__internal_3_$__cuda_sm3x_div_rn_noftz_f32_slowpath) ;  /* 0x0000000800f87944 */ /* 0x000fea0003c00000 */
.L_x_419:
[----:B------:R-:W-:Y:S05]  /*4cc0*/  BSYNC.RECONVERGENT B3 ;  /* 0x0000000000037941 */ /* 0x000fea0003800200 */
.L_x_418:
        /* <DEDUP_REMOVED lines=14> */
.L_x_421:
[----:B------:R-:W-:Y:S05]  /*4db0*/  BSYNC.RECONVERGENT B3 ;  /* 0x0000000000037941 */ /* 0x000fea0003800200 */
.L_x_420:
[----:B------:R-:W0:Y:S01]  /*4dc0*/  MUFU.RCP R11, |R2| ;  /* 0x40000002000b7308 */ /* 0x000e220000001000 */
[----:B------:R-:W-:Y:S01]  /*4dd0*/  FSETP.GT.AND P0, PT, |R2|, 1, PT ;  /* 0x3f8000000200780b */ /* 0x000fe20003f04200 */
[----:B------:R-:W1:Y:S01]  /*4de0*/  LDC R10, c[0x0][0x3b0] ;  /* 0x0000ec00ff0a7b82 */ /* 0x000e620000000800 */
[----:B------:R-:W-:Y:S01]  /*4df0*/  MOV R25, 0x3b2090aa ;  /* 0x3b2090aa00197802 */ /* 0x000fe20000000f00 */
        /* <DEDUP_REMOVED lines=29> */
[----:B------:R-:W-:Y:S05]  /*4fd0*/  CALL.REL.NOINC `($__internal_3_$__cuda_sm3x_div_rn_noftz_f32_slowpath) ;  /* 0x0000000800307944 */ /* 0x000fea0003c00000 */
.L_x_423:
[----:B------:R-:W-:Y:S05]  /*4fe0*/  BSYNC.RECONVERGENT B3 ;  /* 0x0000000000037941 */ /* 0x000fea0003800200 */
.L_x_422:
        /* <DEDUP_REMOVED lines=25> */
.L_x_427:
[----:B------:R-:W-:Y:S05]  /*5180*/  BSYNC.RECONVERGENT B4 ;  /* 0x0000000000047941 */ /* 0x000fea0003800200 */
.L_x_426:
[----:B------:R0:W1:Y:S01]  /*5190*/  F2I.FLOOR.NTZ R10, R2 ;  /* 0x00000002000a7305 */ /* 0x0000620000207100 */
[----:B------:R-:W-:-:S07]  /*51a0*/  HFMA2 R11, -RZ, RZ, 0, 0 ;  /* 0x00000000ff0b7431 */ /* 0x000fce00000001ff */
.L_x_425:
[----:B------:R-:W-:Y:S05]  /*51b0*/  BSYNC.RECONVERGENT B3 ;  /* 0x0000000000037941 */ /* 0x000fea0003800200 */
.L_x_424:
[----:B------:R-:W-:Y:S01]  /*51c0*/  ISETP.GE.AND P0, PT, R11, R20, PT ;  /* 0x000000140b00720c */ /* 0x000fe20003f06270 */
[----:B------:R-:W2:Y:S01]  /*51d0*/  LDCU UR4, c[0x0][0x39c] ;  /* 0x00007380ff0477ac */ /* 0x000ea20008000800 */
[----:B------:R-:W-:Y:S01]  /*51e0*/  BSSY B3, `(.L_x_428) ;  /* 0x000004a000037945 */ /* 0x000fe20003800000 */
[----:B------:R-:W-:-:S10]  /*51f0*/  MOV R26, RZ ;  /* 0x000000ff001a7202 */ /* 0x000fd40000000f00 */
[----:B------:R-:W3:Y:S01]  /*5200*/  @!P0 S2R R25, SR_CgaCtaId ;  /* 0x0000000000198919 */ /* 0x000ee20000008800 */
[----:B0-----:R-:W-:-:S05]  /*5210*/  @!P0 MOV R2, 0x400 ;  /* 0x0000040000028802 */ /* 0x001fca0000000f00 */
[----:B------:R-:W-:-:S05]  /*5220*/  @!P0 VIADD R2, R2, 0x400 ;  /* 0x0000040002028836 */ /* 0x000fca0000000000 */
[----:B---3--:R-:W-:-:S04]  /*5230*/  @!P0 LEA R2, R25, R2, 0x18 ;  /* 0x0000000219028211 */ /* 0x008fc800078ec0ff */
[----:B------:R-:W-:Y:S01]  /*5240*/  @!P0 LEA R22, R11, R2, 0x2 ;  /* 0x000000020b168211 */ /* 0x000fe200078e10ff */
[----:B-1----:R-:W-:-:S04]  /*5250*/  VIADD R2, R10, 0x1 ;  /* 0x000000010a027836 */ /* 0x002fc80000000000 */
[----:B------:R0:W1:Y:S01]  /*5260*/  @!P0 LDS R18, [R22+0x4] ;  /* 0x0000040016128984 */ /* 0x0000620000000800 */
[----:B--2---:R-:W-:Y:S02]  /*5270*/  ISETP.GE.OR P0, PT, R10, UR4, P0 ;  /* 0x000000040a007c0c */ /* 0x004fe40008706670 */
[----:B------:R-:W-:-:S05]  /*5280*/  I2FP.F32.S32 R2, R2 ;  /* 0x0000000200027245 */ /* 0x000fca0000201400 */
[----:B------:R-:W-:-:S06]  /*5290*/  FFMA R33, R2, R12, R33 ;  /* 0x0000000c02217223 */ /* 0x000fcc0000000021 */
[----:B0-----:R-:W-:Y:S05]  /*52a0*/  @P0 BRA `(.L_x_429) ;  /* 0x0000000000f40947 */ /* 0x001fea0003800000 */
[----:B------:R-:W-:Y:S01]  /*52b0*/  SHF.R.S32.HI R30, RZ, 0x1f, R13 ;  /* 0x0000001fff1e7819 */ /* 0x000fe2000001140d */
[----:B------:R-:W-:-:S07]  /*52c0*/  IMAD.MOV.U32 R26, RZ, RZ, RZ ;  /* 0x000000ffff1a7224 */ /* 0x000fce00078e00ff */
.L_x_435:
        /* <DEDUP_REMOVED lines=9> */
[----:B------:R-:W-:Y:S01]  /*5360*/  MOV R32, R33 ;  /* 0x0000002100207202 */ /* 0x000fe20000000f00 */
[----:B-1----:R-:W-:-:S04]  /*5370*/  FFMA R2, R27, -R12, 1 ;  /* 0x3f8000001b027423 */ /* 0x002fc8000000080c */
[----:B------:R-:W-:Y:S01]  /*5380*/  FFMA R2, R27, R2, R27 ;  /* 0x000000021b027223 */ /* 0x000fe2000000001b */
[----:B0-----:R-:W-:-:S06]  /*5390*/  ULEA UR4, UR5, UR4, 0x18 ;  /* 0x0000000405047291 */ /* 0x001fcc000f8ec0ff */
[----:B------:R-:W-:-:S06]  /*53a0*/  LEA R22, R11, UR4, 0x2 ;  /* 0x000000040b167c11 */ /* 0x000fcc000f8e10ff */
[----:B------:R-:W0:Y:S02]  /*53b0*/  LDS R22, [R22] ;  /* 0x0000000016167984 */ /* 0x000e240000000800 */
[----:B0-----:R-:W-:-:S04]  /*53c0*/  FFMA R26, R25, R22, R26 ;  /* 0x00000016191a7223 */ /* 0x001fc8000000001a */
        /* <DEDUP_REMOVED lines=8> */
.L_x_433:
[----:B------:R-:W-:Y:S05]  /*5450*/  BSYNC.RECONVERGENT B5 ;  /* 0x0000000000057941 */ /* 0x000fea0003800200 */
.L_x_432:
[----:B------:R-:W0:Y:S01]  /*5460*/  LDCU UR4, c[0x0][0x398] ;  /* 0x00007300ff0477ac */ /* 0x000e220008000800 */
[----:B------:R-:W-:Y:S01]  /*5470*/  LOP3.LUT R22, RZ, R10, RZ, 0x33, !PT ;  /* 0x0000000aff167212 */ /* 0x000fe200078e33ff */
[----:B------:R-:W1:Y:S03]  /*5480*/  LDCU.64 UR10, c[0x0][0x380] ;  /* 0x00007000ff0a77ac */ /* 0x000e660008000a00 */
[----:B------:R-:W-:-:S05]  /*5490*/  IADD3 R22, PT, PT, R22, UR8, RZ ;  /* 0x0000000816167c10 */ /* 0x000fca000fffe0ff */
[----:B0-----:R-:W-:-:S05]  /*54a0*/  IMAD R22, R22, UR4, RZ ;  /* 0x0000000416167c24 */ /* 0x001fca000f8e02ff */
        /* <DEDUP_REMOVED lines=8> */
[----:B------:R-:W-:Y:S06]  /*5530*/  BRA `(.L_x_434) ;  /* 0x00000000003c7947 */ /* 0x000fec0003800000 */
.L_x_431:
[----:B------:R-:W0:Y:S01]  /*5540*/  S2R R25, SR_CgaCtaId ;  /* 0x0000000000197919 */ /* 0x000e220000008800 */
[----:B------:R-:W-:Y:S01]  /*5550*/  MOV R2, 0x400 ;  /* 0x0000040000027802 */ /* 0x000fe20000000f00 */
[----:B------:R-:W-:-:S03]  /*5560*/  IMAD.MOV.U32 R22, RZ, RZ, R11 ;  /* 0x000000ffff167224 */ /* 0x000fc600078e000b */
[----:B0-----:R-:W-:-:S04]  /*5570*/  LEA R24, R25, R2, 0x18 ;  /* 0x0000000219187211 */ /* 0x001fc800078ec0ff */
[C---:B------:R-:W-:Y:S01]  /*5580*/  LEA R24, R11.reuse, R24, 0x2 ;  /* 0x000000180b187211 */ /* 0x040fe200078e10ff */
[----:B------:R-:W-:-:S05]  /*5590*/  VIADD R11, R11, 0x1 ;  /* 0x000000010b0b7836 */ /* 0x000fca0000000000 */
[----:B------:R-:W-:-:S13]  /*55a0*/  ISETP.GE.AND P0, PT, R11, R20, PT ;  /* 0x000000140b00720c */ /* 0x000fda0003f06270 */
        /* <DEDUP_REMOVED lines=8> */
.L_x_434:
[----:B------:R-:W-:Y:S05]  /*5630*/  BSYNC.RECONVERGENT B4 ;  /* 0x0000000000047941 */ /* 0x000fea0003800200 */
.L_x_430:
[----:B------:R-:W1:Y:S01]  /*5640*/  LDCU UR4, c[0x0][0x39c] ;  /* 0x00007380ff0477ac */ /* 0x000e620008000800 */
[----:B------:R-:W-:Y:S02]  /*5650*/  ISETP.GE.AND P0, PT, R11, R20, PT ;  /* 0x000000140b00720c */ /* 0x000fe40003f06270 */
[----:B-1----:R-:W-:-:S13]  /*5660*/  ISETP.LT.AND P1, PT, R10, UR4, PT ;  /* 0x000000040a007c0c */ /* 0x002fda000bf21270 */
[----:B------:R-:W-:Y:S05]  /*5670*/  @!P0 BRA P1, `(.L_x_435) ;  /* 0xfffffffc00148947 */ /* 0x000fea000083ffff */
.L_x_429:
[----:B------:R-:W-:Y:S05]  /*5680*/  BSYNC B3 ;  /* 0x0000000000037941 */ /* 0x000fea0003800000 */
.L_x_428:
        /* <DEDUP_REMOVED lines=12> */
[----:B------:R-:W-:-:S07]  /*5750*/  MOV R22, 0x5770 ;  /* 0x0000577000167802 */ /* 0x000fce0000000f00 */
[----:B-12---:R-:W-:Y:S05]  /*5760*/  CALL.REL.NOINC `($__internal_3_$__cuda_sm3x_div_rn_noftz_f32_slowpath) ;  /* 0x00000000004c7944 */ /* 0x006fea0003c00000 */
.L_x_437:
[----:B------:R-:W-:Y:S05]  /*5770*/  BSYNC.RECONVERGENT B3 ;  /* 0x0000000000037941 */ /* 0x000fea0003800200 */
.L_x_436:
[----:B------:R-:W0:Y:S01]  /*5780*/  LDCU UR4, c[0x0][0x398] ;  /* 0x00007300ff0477ac */ /* 0x000e220008000800 */
[----:B------:R-:W-:Y:S02]  /*5790*/  LOP3.LUT R10, RZ, R10, RZ, 0x33, !PT ;  /* 0x0000000aff0a7212 */ /* 0x000fe400078e33ff */
[----:B------:R-:W-:Y:S01]  /*57a0*/  SHF.R.S32.HI R11, RZ, 0x1f, R13 ;  /* 0x0000001fff0b7819 */ /* 0x000fe2000001140d */
[----:B------:R-:W3:Y:S01]  /*57b0*/  LDCU.64 UR10, c[0x0][0x380] ;  /* 0x00007000ff0a77ac */ /* 0x000ee20008000a00 */
[----:B------:R-:W-:-:S05]  /*57c0*/  IADD3 R10, PT, PT, R10, UR8, RZ ;  /* 0x000000080a0a7c10 */ /* 0x000fca000fffe0ff */
[----:B0-----:R-:W-:-:S05]  /*57d0*/  IMAD R10, R10, UR4, RZ ;  /* 0x000000040a0a7c24 */ /* 0x001fca000f8e02ff */
[----:B------:R-:W-:-:S04]  /*57e0*/  IADD3 R13, P0, PT, R13, R10, RZ ;  /* 0x0000000a0d0d7210 */ /* 0x000fc80007f1e0ff */
[----:B------:R-:W-:Y:S02]  /*57f0*/  LEA.HI.X.SX32 R12, R10, R11, 0x1, P0 ;  /* 0x0000000b0a0c7211 */ /* 0x000fe400000f0eff */
[----:B---3--:R-:W-:-:S04]  /*5800*/  LEA R10, P0, R13, UR10, 0x2 ;  /* 0x0000000a0d0a7c11 */ /* 0x008fc8000f8010ff */
[----:B------:R-:W-:-:S05]  /*5810*/  LEA.HI.X R11, R13, UR11, R12, 0x2, P0 ;  /* 0x0000000b0d0b7c11 */ /* 0x000fca00080f140c */
[----:B------:R3:W-:Y:S04]  /*5820*/  REDG.E.ADD.F32.FTZ.RN.STRONG.GPU desc[UR6][R10.64], R2 ;  /* 0x000000020a0079a6 */ /* 0x0007e8000c12f306 */
.L_x_406:
[----:B------:R-:W-:Y:S05]  /*5830*/  BSYNC B0 ;  /* 0x0000000000007941 */ /* 0x000fea0003800000 */
.L_x_405:
[----:B------:R-:W4:Y:S01]  /*5840*/  LDCU UR4, c[0x0][0x398] ;  /* 0x00007300ff0477ac */ /* 0x000f220008000800 */
[----:B0--3--:R-:W-:Y:S02]  /*5850*/  IMAD R2, R23, R16, R23 ;  /* 0x0000001017027224 */ /* 0x009fe400078e0217 */
[----:B------:R-:W-:-:S03]  /*5860*/  VIADD R16, R16, 0x1 ;  /* 0x0000000110107836 */ /* 0x000fc60000000000 */
[----:B----4-:R-:W-:-:S13]  /*5870*/  ISETP.GE.U32.AND P0, PT, R2, UR4, PT ;  /* 0x0000000402007c0c */ /* 0x010fda000bf06070 */
[----:B------:R-:W-:Y:S05]  /*5880*/  @!P0 BRA `(.L_x_438) ;  /* 0xffffffe8005c8947 */ /* 0x000fea000383ffff */
[----:B------:R-:W-:Y:S05]  /*5890*/  EXIT ;  /* 0x000000000000794d */ /* 0x000fea0003800000 */
        .weak           $__internal_3_$__cuda_sm3x_div_rn_noftz_f32_slowpath
        .type           $__internal_3_$__cuda_sm3x_div_rn_noftz_f32_slowpath,@function
        .size           $__internal_3_$__cuda_sm3x_div_rn_noftz_f32_slowpath,(.L_x_690 - $__internal_3_$__cuda_sm3x_div_rn_noftz_f32_slowpath)
$__internal_3_$__cuda_sm3x_div_rn_noftz_f32_slowpath:
        /* <DEDUP_REMOVED lines=17> */
[----:B------:R-:W-:Y:S02]  /*59b0*/  FSETP.NEU.FTZ.AND P2, PT, |R26|, +INF , PT ;  /* 0x7f8000001a00780b */ /* 0x000fe40003f5d200 */
        /* <DEDUP_REMOVED lines=16> */
.L_x_440:
[----:B------:R-:W-:Y:S01]  /*5ac0*/  LEA R27, R24, 0xc0800000, 0x17 ;  /* 0xc0800000181b7811 */ /* 0x000fe200078eb8ff */
[----:B------:R-:W-:Y:S01]  /*5ad0*/  VIADD R31, R31, 0xffffff81 ;  /* 0xffffff811f1f7836 */ /* 0x000fe20000000000 */
[----:B------:R-:W-:Y:S02]  /*5ae0*/  BSSY.RECONVERGENT B2, `(.L_x_445) ;  /* 0x0000035000027945 */ /* 0x000fe40003800200 */
[----:B------:R-:W-:-:S04]  /*5af0*/  IADD3 R36, PT, PT, -R27, R2, RZ ;  /* 0x000000021b247210 */ /* 0x000fc80007ffe1ff */
[----:B------:R-:W0:Y:S01]  /*5b00*/  MUFU.RCP R2, R36 ;  /* 0x0000002400027308 */ /* 0x000e220000001000 */
[----:B------:R-:W-:-:S04]  /*5b10*/  FADD.FTZ R27, -R36, -RZ ;  /* 0x800000ff241b7221 */ /* 0x000fc80000010100 */
[----:B0-----:R-:W-:-:S04]  /*5b20*/  FFMA R29, R2, R27, 1 ;  /* 0x3f800000021d7423 */ /* 0x001fc8000000001b */
[----:B------:R-:W-:Y:S01]  /*5b30*/  FFMA R29, R2, R29, R2 ;  /* 0x0000001d021d7223 */ /* 0x000fe20000000002 */
[----:B------:R-:W-:-:S04]  /*5b40*/  IMAD R2, R31, -0x800000, R26 ;  /* 0xff8000001f027824 */ /* 0x000fc800078e021a */
[----:B------:R-:W-:-:S04]  /*5b50*/  FFMA R26, R2, R29, RZ ;  /* 0x0000001d021a7223 */ /* 0x000fc800000000ff */
[----:B------:R-:W-:-:S04]  /*5b60*/  FFMA R28, R27, R26, R2 ;  /* 0x0000001a1b1c7223 */ /* 0x000fc80000000002 */
[----:B------:R-:W-:Y:S01]  /*5b70*/  FFMA R28, R29, R28, R26 ;  /* 0x0000001c1d1c7223 */ /* 0x000fe2000000001a */
[----:B------:R-:W-:-:S03]  /*5b80*/  IADD3 R26, PT, PT, R31, 0x7f, -R24 ;  /* 0x0000007f1f1a7810 */ /* 0x000fc60007ffe818 */
[----:B------:R-:W-:Y:S01]  /*5b90*/  FFMA R27, R27, R28, R2 ;  /* 0x0000001c1b1b7223 */ /* 0x000fe20000000002 */
[----:B------:R-:W-:-:S03]  /*5ba0*/  IADD3 R25, PT, PT, R26, R25, RZ ;  /* 0x000000191a197210 */ /* 0x000fc60007ffe0ff */
        /* <DEDUP_REMOVED lines=36> */
.L_x_447:
[----:B------:R-:W-:-:S04]  /*5df0*/  LOP3.LUT R2, R2, 0x80000000, RZ, 0xc0, !PT ;  /* 0x8000000002027812 */ /* 0x000fc800078ec0ff */
[----:B------:R-:W-:Y:S01]  /*5e00*/  LOP3.LUT R2, R2, 0x7f800000, RZ, 0xfc, !PT ;  /* 0x7f80000002027812 */ /* 0x000fe200078efcff */
[----:B------:R-:W-:Y:S06]  /*5e10*/  BRA `(.L_x_448) ;  /* 0x0000000000047947 */ /* 0x000fec0003800000 */
.L_x_446:
[----:B------:R-:W-:-:S07]  /*5e20*/  LEA R2, R25, R2, 0x17 ;  /* 0x0000000219027211 */ /* 0x000fce00078eb8ff */
.L_x_448:
[----:B------:R-:W-:Y:S05]  /*5e30*/  BSYNC.RECONVERGENT B2 ;  /* 0x0000000000027941 */ /* 0x000fea0003800200 */
.L_x_445:
[----:B------:R-:W-:Y:S05]  /*5e40*/  BRA `(.L_x_449) ;  /* 0x0000000000207947 */ /* 0x000fea0003800000 */
.L_x_444:
[----:B------:R-:W-:-:S04]  /*5e50*/  LOP3.LUT R2, R2, 0x80000000, R26, 0x48, !PT ;  /* 0x8000000002027812 */ /* 0x000fc800078e481a */
[----:B------:R-:W-:Y:S01]  /*5e60*/  LOP3.LUT R2, R2, 0x7f800000, RZ, 0xfc, !PT ;  /* 0x7f80000002027812 */ /* 0x000fe200078efcff */
[----:B------:R-:W-:Y:S06]  /*5e70*/  BRA `(.L_x_449) ;  /* 0x0000000000147947 */ /* 0x000fec0003800000 */
.L_x_443:
[----:B------:R-:W-:Y:S01]  /*5e80*/  LOP3.LUT R2, R2, 0x80000000, R26, 0x48, !PT ;  /* 0x8000000002027812 */ /* 0x000fe200078e481a */
[----:B------:R-:W-:Y:S06]  /*5e90*/  BRA `(.L_x_449) ;  /* 0x00000000000c7947 */ /* 0x000fec0003800000 */
.L_x_442:
[----:B------:R-:W0:Y:S01]  /*5ea0*/  MUFU.RSQ R2, -QNAN ;  /* 0xffc0000000027908 */ /* 0x000e220000001400 */
[----:B------:R-:W-:Y:S05]  /*5eb0*/  BRA `(.L_x_449) ;  /* 0x0000000000047947 */ /* 0x000fea0003800000 */
.L_x_441:
[----:B------:R-:W-:-:S07]  /*5ec0*/  FADD.FTZ R2, R26, R2 ;  /* 0x000000021a027221 */ /* 0x000fce0000010000 */
.L_x_449:
[----:B------:R-:W-:Y:S05]  /*5ed0*/  BSYNC.RECONVERGENT B1 ;  /* 0x0000000000017941 */ /* 0x000fea0003800200 */
.L_x_439:
[----:B------:R-:W-:Y:S02]  /*5ee0*/  HFMA2 R25, -RZ, RZ, 0, 0 ;  /* 0x00000000ff197431 */ /* 0x000fe400000001ff */
[----:B------:R-:W-:-:S04]  /*5ef0*/  IMAD.MOV.U32 R24, RZ, RZ, R22 ;  /* 0x000000ffff187224 */ /* 0x000fc800078e0016 */
[----:B0-----:R-:W-:Y:S05]  /*5f00*/  RET.REL.NODEC R24 `(_Z29BackProjFanArcDisCUDA2dKernelILb0EEvPfPKfS2_iiiiffffffff) ;  /* 0xffffffa0183c7950 */ /* 0x001fea0003c3ffff */
.L_x_450:
        /* <DEDUP_REMOVED lines=15> */
.L_x_690:


//--------------------- .text._Z30ProjTransFanArcDisCUDA2dKernelPfPKfS1_iiiiffffffff --------------------------
	.section	.text._Z30ProjTransFanArcDisCUDA2dKernelPfPKfS1_iiiiffffffff,"ax",@progbits
	.align	128
        .global         _Z30ProjTransFanArcDisCUDA2dKernelPfPKfS1_iiiiffffffff
        .type           _Z30ProjTransFanArcDisCUDA2dKernelPfPKfS1_iiiiffffffff,@function
        .size           _Z30ProjTransFanArcDisCUDA2dKernelPfPKfS1_iiiiffffffff,(.L_x_692 - _Z30ProjTransFanArcDisCUDA2dKernelPfPKfS1_iiiiffffffff)
        .other          _Z30ProjTransFanArcDisCUDA2dKernelPfPKfS1_iiiiffffffff,@"STO_CUDA_ENTRY STV_DEFAULT"
_Z30ProjTransFanArcDisCUDA2dKernelPfPKfS1_iiiiffffffff:
.text._Z30ProjTransFanArcDisCUDA2dKernelPfPKfS1_iiiiffffffff:
        /* <DEDUP_REMOVED lines=41> */
.L_x_452:
        /* <DEDUP_REMOVED lines=44> */
.L_x_451:
[----:B------:R-:W-:Y:S02]  /*0550*/  IMAD.MOV.U32 R7, RZ, RZ, 0x37cbac00 ;  /* 0x37cbac00ff077424 */ /* 0x000fe400078e00ff */
[----:B------:R-:W-:Y:S01]  /*0560*/  FMUL R3, R2, R2 ;  /* 0x0000000202037220 */ /* 0x000fe20000400000 */
[C---:B------:R-:W-:Y:S01]  /*0570*/  LOP3.LUT R5, R0.reuse, 0x1, RZ, 0xc0, !PT ;  /* 0x0000000100057812 */ /* 0x040fe200078ec0ff */
[----:B------:R-:W-:Y:S01]  /*0580*/  IMAD.MOV.U32 R11, RZ, RZ, 0x3effffff ;  /* 0x3effffffff0b7424 */ /* 0x000fe200078e00ff */
[----:B------:R-:W-:Y:S01]  /*0590*/  MOV R6, 0x3d2aaabb ;  /* 0x3d2aaabb00067802 */ /* 0x000fe20000000f00 */
[----:B------:R-:W-:Y:S01]  /*05a0*/  FFMA R4, R3, R7, -0.0013887860113754868507 ;  /* 0xbab607ed03047423 */ /* 0x000fe20000000007 */
[----:B------:R-:W-:Y:S02]  /*05b0*/  ISETP.NE.U32.AND P1, PT, R5, 0x1, PT ;  /* 0x000000010500780c */ /* 0x000fe40003f25070 */
        /* <DEDUP_REMOVED lines=22> */
.L_x_454:
        /* <DEDUP_REMOVED lines=36> */
[----:B------:R-:W1:Y:S01]  /*0960*/  I2F.F64.S64 R10, R10 ;  /* 0x0000000a000a7312 */ /* 0x000e620000301c00 */
[----:B------:R-:W-:Y:S02]  /*0970*/  LEA.HI R12, R2, R3, RZ, 0x1 ;  /* 0x00000003020c7211 */ /* 0x000fe400078f08ff */
[----:B------:R-:W-:-:S03]  /*0980*/  ISETP.GE.AND P0, PT, R0, RZ, PT ;  /* 0x000000ff0000720c */ /* 0x000fc60003f06270 */
[----:B------:R-:W-:-:S04]  /*0990*/  IMAD.MOV R0, RZ, RZ, -R12 ;  /* 0x000000ffff007224 */ /* 0x000fc800078e0a0c */
[----:B------:R-:W-:Y:S01]  /*09a0*/  @!P1 IMAD.MOV.U32 R12, RZ, RZ, R0 ;  /* 0x000000ffff0c9224 */ /* 0x000fe200078e0000 */
[----:B-1----:R-:W-:-:S10]  /*09b0*/  DMUL R16, R10, UR4 ;  /* 0x000000040a107c28 */ /* 0x002fd40008000000 */
[----:B------:R-:W1:Y:S02]  /*09c0*/  F2F.F32.F64 R16, R16 ;  /* 0x0000001000107310 */ /* 0x000e640000301000 */
[----:B01----:R-:W-:-:S07]  /*09d0*/  FSEL R10, -R16, R16, !P0 ;  /* 0x00000010100a7208 */ /* 0x003fce0004000100 */
.L_x_453:
        /* <DEDUP_REMOVED lines=8> */
[----:B------:R-:W0:Y:S01]  /*0a60*/  LDCU UR4, c[0x0][0x3b4] ;  /* 0x00007680ff0477ac */ /* 0x000e220008000800 */
[----:B------:R-:W-:Y:S02]  /*0a70*/  FSEL R7, R7, -0.00019574658654164522886, P0 ;  /* 0xb94d415307077808 */ /* 0x000fe40000000000 */
[----:B------:R-:W-:-:S02]  /*0a80*/  FSEL R3, R3, 0.041666727513074874878, !P0 ;  /* 0x3d2aaabb03037808 */ /* 0x000fc40004000000 */
[----:B------:R-:W-:Y:S02]  /*0a90*/  FSEL R0, R10, 1, !P0 ;  /* 0x3f8000000a007808 */ /* 0x000fe40004000000 */
[----:B------:R-:W-:Y:S01]  /*0aa0*/  FSEL R4, -R4, -0.4999999701976776123, !P0 ;  /* 0xbeffffff04047808 */ /* 0x000fe20004000100 */
[C---:B------:R-:W-:Y:S02]  /*0ab0*/  FFMA R7, R2.reuse, R7, R3 ;  /* 0x0000000702077223 */ /* 0x040fe40000000003 */
[C---:B------:R-:W-:Y:S02]  /*0ac0*/  FFMA R3, R2.reuse, R0, RZ ;  /* 0x0000000002037223 */ /* 0x040fe400000000ff */
[----:B------:R-:W-:-:S04]  /*0ad0*/  FFMA R4, R2, R7, R4 ;  /* 0x0000000702047223 */ /* 0x000fc80000000004 */
[----:B------:R-:W-:Y:S01]  /*0ae0*/  FFMA R3, R3, R4, R0 ;  /* 0x0000000403037223 */ /* 0x000fe20000000000 */
[----:B0-----:R-:W-:-:S03]  /*0af0*/  FMUL R2, R5, -UR4 ;  /* 0x8000000405027c20 */ /* 0x001fc60008400000 */
[----:B------:R-:W-:-:S04]  /*0b00*/  @P1 FADD R3, RZ, -R3 ;  /* 0x80000003ff031221 */ /* 0x000fc80000000000 */
[----:B------:R-:W-:-:S05]  /*0b10*/  FMUL R0, R3, R3 ;  /* 0x0000000303007220 */ /* 0x000fca0000400000 */
[----:B------:R-:W-:Y:S01]  /*0b20*/  FSETP.GT.AND P0, PT, R0, 0.5, PT ;  /* 0x3f0000000000780b */ /* 0x000fe20003f04000 */
[----:B------:R-:W-:-:S12]  /*0b30*/  FMUL R0, R3, UR4 ;  /* 0x0000000403007c20 */ /* 0x000fd80008400000 */
[----:B------:R-:W-:Y:S05]  /*0b40*/  @!P0 BRA `(.L_x_455) ;  /* 0x0000002800248947 */ /* 0x000fea0003800000 */
[----:B------:R-:W-:Y:S01]  /*0b50*/  ISETP.GE.AND P1, PT, R8, UR16, PT ;  /* 0x0000001008007c0c */ /* 0x000fe2000bf26270 */
[----:B------:R-:W0:Y:S01]  /*0b60*/  S2R R10, SR_CTAID.Y ;  /* 0x00000000000a7919 */ /* 0x000e220000002600 */
[----:B------:R-:W-:-:S11]  /*0b70*/  FSETP.GE.AND P0, PT, R3, RZ, PT ;  /* 0x000000ff0300720b */ /* 0x000fd60003f06000 */
[----:B------:R-:W0:Y:S01]  /*0b80*/  @!P1 LDC R5, c[0x0][0x3a0] ;  /* 0x0000e800ff059b82 */ /* 0x000e220000000800 */
[----:B------:R-:W-:-:S04]  /*0b90*/  @!P1 LOP3.LUT R4, RZ, R8, RZ, 0x33, !PT ;  /* 0x00000008ff049212 */ /* 0x000fc800078e33ff */
[----:B------:R-:W-:-:S03]  /*0ba0*/  @!P1 IADD3 R3, PT, PT, R4, UR16, RZ ;  /* 0x0000001004039c10 */ /* 0x000fc6000fffe0ff */
[----:B------:R-:W1:Y:S01]  /*0bb0*/  @!P1 LDC.64 R6, c[0x0][0x388] ;  /* 0x0000e200ff069b82 */ /* 0x000e620000000a00 */
[----:B------:R-:W-:Y:S01]  /*0bc0*/  @!P1 SEL R3, R8, R3, P0 ;  /* 0x0000000308039207 */ /* 0x000fe20000000000 */
[----:B0-----:R-:W-:-:S04]  /*0bd0*/  @!P1 IMAD R4, R5, UR13, R10 ;  /* 0x0000000d05049c24 */ /* 0x001fc8000f8e020a */
[----:B------:R-:W-:-:S04]  /*0be0*/  @!P1 IMAD R3, R4, UR16, R3 ;  /* 0x0000001004039c24 */ /* 0x000fc8000f8e0203 */
[----:B-1----:R-:W-:-:S06]  /*0bf0*/  @!P1 IMAD.WIDE R6, R3, 0x4, R6 ;  /* 0x0000000403069825 */ /* 0x002fcc00078e0206 */
[----:B------:R-:W2:Y:S01]  /*0c00*/  @!P1 LDG.E.CONSTANT R6, desc[UR10][R6.64] ;  /* 0x0000000a06069981 */ /* 0x000ea2000c1e9900 */
[----:B------:R-:W-:Y:S01]  /*0c10*/  MOV R11, 0x400 ;  /* 0x00000400000b7802 */ /* 0x000fe20000000f00 */
[----:B------:R-:W-:Y:S01]  /*0c20*/  BSSY.RECONVERGENT B0, `(.L_x_456) ;  /* 0x0000024000007945 */ /* 0x000fe20003800200 */
[----:B------:R-:W0:Y:S02]  /*0c30*/  S2R R16, SR_CgaCtaId ;  /* 0x0000000000107919 */ /* 0x000e240000008800 */
[----:B0-----:R-:W-:-:S05]  /*0c40*/  LEA R12, R16, R11, 0x18 ;  /* 0x0000000b100c7211 */ /* 0x001fca00078ec0ff */
[----:B------:R-:W-:-:S05]  /*0c50*/  IMAD R5, R15, 0x4, R12 ;  /* 0x000000040f057824 */ /* 0x000fca00078e020c */
[----:B--2---:R0:W-:Y:S04]  /*0c60*/  @!P1 STS [R5], R6 ;  /* 0x0000000605009388 */ /* 0x0041e80000000800 */
[----:B------:R0:W-:Y:S01]  /*0c70*/  @P1 STS [R5], RZ ;  /* 0x000000ff05001388 */ /* 0x0001e20000000800 */
[----:B------:R-:W-:Y:S05]  /*0c80*/  @!P0 BRA `(.L_x_457) ;  /* 0x00000000003c8947 */ /* 0x000fea0003800000 */
[----:B------:R-:W1:Y:S01]  /*0c90*/  LDCU UR4, c[0x0][0x3b0] ;  /* 0x00007600ff0477ac */ /* 0x000e620008000800 */
[----:B------:R-:W-:Y:S01]  /*0ca0*/  I2F.F64.U32 R20, UR9 ;  /* 0x0000000900147d12 */ /* 0x000fe20008201800 */
[----:B------:R-:W-:Y:S01]  /*0cb0*/  VIADD R24, R8, 0x1 ;  /* 0x0000000108187836 */ /* 0x000fe20000000000 */
[----:B------:R-:W-:Y:S01]  /*0cc0*/  MOV R14, 0x3f800000 ;  /* 0x3f800000000e7802 */ /* 0x000fe20000000f00 */
[----:B------:R-:W0:Y:S05]  /*0cd0*/  LDCU UR5, c[0x0][0x3c4] ;  /* 0x00007880ff0577ac */ /* 0x000e2a0008000800 */
[----:B------:R-:W2:Y:S08]  /*0ce0*/  I2F.F64 R22, UR16 ;  /* 0x0000001000167d12 */ /* 0x000eb00008201c00 */
[----:B------:R-:W3:Y:S01]  /*0cf0*/  I2F.F64.U32 R24, R24 ;  /* 0x0000001800187312 */ /* 0x000ee20000201800 */
[----:B--2---:R-:W-:-:S07]  /*0d00*/  DFMA R26, R22, -0.5, R20 ;  /* 0xbfe00000161a782b */ /* 0x004fce0000000014 */
[----:B-1----:R-:W-:Y:S01]  /*0d10*/  F2F.F64.F32 R18, UR4 ;  /* 0x0000000400127d10 */ /* 0x002fe20008201800 */
[----:B---3--:R-:W-:-:S07]  /*0d20*/  DFMA R22, R22, -0.5, R24 ;  /* 0xbfe000001616782b */ /* 0x008fce0000000018 */
[----:B0-----:R-:W0:Y:S08]  /*0d30*/  F2F.F64.F32 R6, UR5 ;  /* 0x0000000500067d10 */ /* 0x001e300008201800 */
[----:B------:R-:W1:Y:S01]  /*0d40*/  F2F.F64.F32 R20, R9 ;  /* 0x0000000900147310 */ /* 0x000e620000201800 */
[----:B0-----:R-:W-:-:S08]  /*0d50*/  DFMA R26, R26, R18, R6 ;  /* 0x000000121a1a722b */ /* 0x001fd00000000006 */
[----:B-1----:R-:W-:Y:S01]  /*0d60*/  DADD R26, R26, R20 ;  /* 0x000000001a1a7229 */ /* 0x002fe20000000014 */
[----:B------:R-:W-:Y:S10]  /*0d70*/  BRA `(.L_x_458) ;  /* 0x0000000000387947 */ /* 0x000ff40003800000 */
.L_x_457:
[----:B------:R-:W1:Y:S01]  /*0d80*/  LDCU UR4, c[0x0][0x3b0] ;  /* 0x00007600ff0477ac */ /* 0x000e620008000800 */
[----:B------:R-:W-:Y:S01]  /*0d90*/  I2F.F64 R24, UR16 ;  /* 0x0000001000187d12 */ /* 0x000fe20008201c00 */
[----:B------:R-:W-:Y:S01]  /*0da0*/  IMAD.MOV.U32 R14, RZ, RZ, -0x40800000 ;  /* 0xbf800000ff0e7424 */ /* 0x000fe200078e00ff */
[----:B------:R-:W0:Y:S06]  /*0db0*/  LDCU UR5, c[0x0][0x3c4] ;  /* 0x00007880ff0577ac */ /* 0x000e2c0008000800 */
[----:B------:R-:W2:Y:S08]  /*0dc0*/  I2F.F64.U32 R22, UR9 ;  /* 0x0000000900167d12 */ /* 0x000eb00008201800 */
[----:B------:R-:W3:Y:S01]  /*0dd0*/  I2F.F64.U32 R26, R8 ;  /* 0x00000008001a7312 */ /* 0x000ee20000201800 */
[----:B--2---:R-:W-:-:S07]  /*0de0*/  DFMA R22, R24, 0.5, -R22 ;  /* 0x3fe000001816782b */ /* 0x004fce0000000816 */
[----:B-1----:R-:W-:Y:S01]  /*0df0*/  F2F.F64.F32 R18, UR4 ;  /* 0x0000000400127d10 */ /* 0x002fe20008201800 */
[----:B---3--:R-:W-:-:S07]  /*0e00*/  DFMA R24, R24, 0.5, -R26 ;  /* 0x3fe000001818782b */ /* 0x008fce000000081a */
[----:B0-----:R-:W0:Y:S08]  /*0e10*/  F2F.F64.F32 R6, UR5 ;  /* 0x0000000500067d10 */ /* 0x001e300008201800 */
[----:B------:R-:W1:Y:S01]  /*0e20*/  F2F.F64.F32 R20, R9 ;  /* 0x0000000900147310 */ /* 0x000e620000201800 */
[----:B0-----:R-:W-:Y:S02]  /*0e30*/  DFMA R26, R18, R22, R6 ;  /* 0x00000016121a722b */ /* 0x001fe40000000006 */
[----:B------:R-:W-:-:S06]  /*0e40*/  DADD R22, R24, -1 ;  /* 0xbff0000018167429 */ /* 0x000fcc0000000000 */
[----:B-1----:R-:W-:-:S11]  /*0e50*/  DADD R26, R20, R26 ;  /* 0x00000000141a7229 */ /* 0x002fd6000000001a */
.L_x_458:
[----:B------:R-:W-:Y:S05]  /*0e60*/  BSYNC.RECONVERGENT B0 ;  /* 0x0000000000007941 */ /* 0x000fea0003800200 */
.L_x_456:
[----:B------:R-:W0:Y:S01]  /*0e70*/  F2F.F32.F64 R13, R26 ;  /* 0x0000001a000d7310 */ /* 0x000e220000301000 */
[----:B------:R-:W-:Y:S01]  /*0e80*/  DFMA R22, R22, R18, R6 ;  /* 0x000000121616722b */ /* 0x000fe20000000006 */
[----:B------:R-:W-:Y:S07]  /*0e90*/  BSSY.RECONVERGENT B0, `(.L_x_459) ;  /* 0x0000042000007945 */ /* 0x000fee0003800200 */
[----:B------:R-:W-:Y:S01]  /*0ea0*/  DADD R22, R20, R22 ;  /* 0x0000000014167229 */ /* 0x000fe20000000016 */
[C---:B0-----:R-:W-:Y:S01]  /*0eb0*/  FMUL R3, R13.reuse, 0.63661974668502807617 ;  /* 0x3f22f9830d037820 */ /* 0x041fe20000400000 */
[----:B------:R-:W-:-:S04]  /*0ec0*/  FSETP.GE.AND P0, PT, |R13|, 105615, PT ;  /* 0x47ce47800d00780b */ /* 0x000fc80003f06200 */
[----:B------:R0:W1:Y:S08]  /*0ed0*/  F2F.F32.F64 R9, R22 ;  /* 0x0000001600097310 */ /* 0x0000700000301000 */
        /* <DEDUP_REMOVED lines=12> */
[----:B------:R-:W0:Y:S01]  /*0fa0*/  LDCU.64 UR14, c[0x4][URZ] ;  /* 0x01000000ff0e77ac */ /* 0x000e220008000a00 */
[----:B------:R-:W-:Y:S01]  /*0fb0*/  IMAD.MOV.U32 R3, RZ, RZ, R1 ;  /* 0x000000ffff037224 */ /* 0x000fe200078e0001 */
[----:B------:R-:W-:Y:S01]  /*0fc0*/  LOP3.LUT R17, R4, 0x80000000, RZ, 0xfc, !PT ;  /* 0x8000000004117812 */ /* 0x000fe200078efcff */
[----:B------:R-:W-:Y:S01]  /*0fd0*/  UMOV UR5, URZ ;  /* 0x000000ff00057c82 */ /* 0x000fe20008000000 */
[----:B------:R-:W-:-:S05]  /*0fe0*/  UMOV UR4, URZ ;  /* 0x000000ff00047c82 */ /* 0x000fca0008000000 */
.L_x_461:
        /* <DEDUP_REMOVED lines=33> */
[C---:B------:R-:W-:Y:S02]  /*1200*/  LEA.HI R3, R6.reuse, R3, RZ, 0x1 ;  /* 0x0000000306037211 */ /* 0x040fe400078f08ff */
[C---:B------:R-:W-:Y:S02]  /*1210*/  LOP3.LUT R18, R7.reuse, R4, RZ, 0x3c, !PT ;  /* 0x0000000407127212 */ /* 0x040fe400078e3cff */
[----:B------:R-:W-:Y:S01]  /*1220*/  LOP3.LUT R19, R7, R6, RZ, 0x3c, !PT ;  /* 0x0000000607137212 */ /* 0x000fe200078e3cff */
[----:B------:R-:W-:Y:S01]  /*1230*/  IMAD.MOV R4, RZ, RZ, -R3 ;  /* 0x000000ffff047224 */ /* 0x000fe200078e0a03 */
[----:B------:R-:W-:-:S04]  /*1240*/  LOP3.LUT R13, R6, R13, RZ, 0x3c, !PT ;  /* 0x0000000d060d7212 */ /* 0x000fc800078e3cff */
[----:B------:R-:W1:Y:S01]  /*1250*/  I2F.F64.S64 R18, R18 ;  /* 0x0000001200127312 */ /* 0x000e620000301c00 */
[----:B------:R-:W-:Y:S02]  /*1260*/  ISETP.GE.AND P1, PT, R13, RZ, PT ;  /* 0x000000ff0d00720c */ /* 0x000fe40003f26270 */
[----:B------:R-:W-:Y:S01]  /*1270*/  @!P0 MOV R3, R4 ;  /* 0x0000000400038202 */ /* 0x000fe20000000f00 */
[----:B-1----:R-:W-:-:S10]  /*1280*/  DMUL R20, R18, UR4 ;  /* 0x0000000412147c28 */ /* 0x002fd40008000000 */
[----:B------:R-:W1:Y:S02]  /*1290*/  F2F.F32.F64 R20, R20 ;  /* 0x0000001400147310 */ /* 0x000e640000301000 */
[----:B01----:R-:W-:-:S07]  /*12a0*/  FSEL R4, -R20, R20, !P1 ;  /* 0x0000001414047208 */ /* 0x003fce0004800100 */
.L_x_460:
[----:B------:R-:W-:Y:S05]  /*12b0*/  BSYNC.RECONVERGENT B0 ;  /* 0x0000000000007941 */ /* 0x000fea0003800200 */
.L_x_459:
[----:B------:R-:W-:Y:S01]  /*12c0*/  IMAD.MOV.U32 R19, RZ, RZ, R4 ;  /* 0x000000ffff137224 */ /* 0x000fe200078e0004 */
[----:B------:R-:W-:Y:S01]  /*12d0*/  LOP3.LUT R3, R3, 0x1, RZ, 0xc0, !PT ;  /* 0x0000000103037812 */ /* 0x000fe200078ec0ff */
[----:B------:R-:W-:Y:S02]  /*12e0*/  IMAD.MOV.U32 R13, RZ, RZ, 0x3c190000 ;  /* 0x3c190000ff0d7424 */ /* 0x000fe400078e00ff */
[----:B------:R-:W-:Y:S01]  /*12f0*/  FMUL R6, R9, 0.63661974668502807617 ;  /* 0x3f22f98309067820 */ /* 0x000fe20000400000 */
[C---:B------:R-:W-:Y:S01]  /*1300*/  FMUL R4, R19.reuse, R19 ;  /* 0x0000001313047220 */ /* 0x040fe20000400000 */
[----:B------:R-:W-:Y:S01]  /*1310*/  FSETP.NEU.AND P0, PT, |R19|, 0.00049096695147454738617, PT ;  /* 0x3a00b43c1300780b */ /* 0x000fe20003f0d200 */
[----:B------:R-:W-:Y:S01]  /*1320*/  BSSY.RECONVERGENT B0, `(.L_x_462) ;  /* 0x0000045000007945 */ /* 0x000fe20003800200 */
        /* <DEDUP_REMOVED lines=27> */
.L_x_464:
[----:B0-----:R-:W-:-:S05]  /*14e0*/  IMAD.WIDE.U32 R20, R4, 0x4, R6 ;  /* 0x0000000404147825 */ /* 0x001fca00078e0006 */
[----:B------:R-:W2:Y:S01]  /*14f0*/  LDG.E.CONSTANT R18, desc[UR10][R20.64] ;  /* 0x0000000a14127981 */ /* 0x000ea2000c1e9900 */
[C---:B-1----:R-:W-:Y:S02]  /*1500*/  IMAD R3, R4.reuse, 0x4, R1 ;  /* 0x0000000404037824 */ /* 0x042fe400078e0201 */
        /* <DEDUP_REMOVED lines=33> */
[----:B------:R-:W-:-:S05]  /*1720*/  IMAD.MOV R3, RZ, RZ, -R8 ;  /* 0x000000ffff037224 */ /* 0x000fca00078e0a08 */
[----:B------:R-:W-:Y:S01]  /*1730*/  @!P0 MOV R8, R3 ;  /* 0x0000000300088202 */ /* 0x000fe20000000f00 */
[----:B-1----:R-:W-:-:S10]  /*1740*/  DMUL R18, R6, UR4 ;  /* 0x0000000406127c28 */ /* 0x002fd40008000000 */
[----:B------:R-:W1:Y:S02]  /*1750*/  F2F.F32.F64 R18, R18 ;  /* 0x0000001200127310 */ /* 0x000e640000301000 */
[----:B01----:R-:W-:-:S07]  /*1760*/  FSEL R3, -R18, R18, !P1 ;  /* 0x0000001212037208 */ /* 0x003fce0004800100 */
.L_x_463:
[----:B------:R-:W-:Y:S05]  /*1770*/  BSYNC.RECONVERGENT B0 ;  /* 0x0000000000007941 */ /* 0x000fea0003800200 */
.L_x_462:
[C---:B------:R-:W-:Y:S01]  /*1780*/  FMUL R4, R3.reuse, R3 ;  /* 0x0000000303047220 */ /* 0x040fe20000400000 */
[----:B------:R-:W-:Y:S01]  /*1790*/  FSETP.NEU.AND P0, PT, |R3|, 0.00049096695147454738617, PT ;  /* 0x3a00b43c0300780b */ /* 0x000fe20003f0d200 */
[----:B------:R-:W-:Y:S01]  /*17a0*/  VIADD R11, R11, 0x400 ;  /* 0x000004000b0b7836 */ /* 0x000fe20000000000 */
[----:B------:R-:W-:Y:S01]  /*17b0*/  LOP3.LUT R8, R8, 0x1, RZ, 0xc0, !PT ;  /* 0x0000000108087812 */ /* 0x000fe200078ec0ff */
[C---:B------:R-:W-:Y:S01]  /*17c0*/  FFMA R13, R4.reuse, R13, 0.003265380859375 ;  /* 0x3b560000040d7423 */ /* 0x040fe2000000000d */
[----:B------:R-:W-:Y:S05]  /*17d0*/  WARPSYNC.ALL ;  /* 0x0000000000007948 */ /* 0x000fea0003800000 */
[----:B------:R-:W-:Y:S01]  /*17e0*/  FFMA R13, R4, R13, 0.0242919921875 ;  /* 0x3cc70000040d7423 */ /* 0x000fe2000000000d */
[----:B------:R-:W-:Y:S01]  /*17f0*/  ISETP.NE.U32.AND P1, PT, R8, 0x1, PT ;  /* 0x000000010800780c */ /* 0x000fe20003f25070 */
[----:B------:R-:W-:Y:S01]  /*1800*/  BSSY.RECONVERGENT B0, `(.L_x_465) ;  /* 0x0000025000007945 */ /* 0x000fe20003800200 */
[----:B------:R-:W-:Y:S01]  /*1810*/  LEA R16, R16, R11, 0x18 ;  /* 0x0000000b10107211 */ /* 0x000fe200078ec0ff */
[C---:B------:R-:W-:Y:S01]  /*1820*/  FFMA R13, R4.reuse, R13, 0.053466796875 ;  /* 0x3d5b0000040d7423 */ /* 0x040fe2000000000d */
[----:B------:R-:W-:Y:S03]  /*1830*/  F2F.F64.F32 R8, R2 ;  /* 0x0000000200087310 */ /* 0x000fe60000201800 */
[----:B------:R-:W-:Y:S01]  /*1840*/  FFMA R13, R4, R13, 0.13337790966033935547 ;  /* 0x3e089438040d7423 */ /* 0x000fe2000000000d */
[----:B------:R-:W-:-:S03]  /*1850*/  IMAD R16, R15, 0x4, R16 ;  /* 0x000000040f107824 */ /* 0x000fc600078e0210 */
[C---:B------:R-:W-:Y:S01]  /*1860*/  FFMA R13, R4.reuse, R13, 0.33333230018615722656 ;  /* 0x3eaaaa88040d7423 */ /* 0x040fe2000000000d */
[----:B------:R-:W-:-:S04]  /*1870*/  FMUL R4, R4, R3 ;  /* 0x0000000304047220 */ /* 0x000fc80000400000 */
[----:B------:R-:W-:Y:S01]  /*1880*/  @P0 FFMA R3, R13, R4, R3 ;  /* 0x000000040d030223 */ /* 0x000fe20000000003 */
[----:B------:R-:W-:-:S05]  /*1890*/  ISETP.NE.AND P0, PT, R15, RZ, PT ;  /* 0x000000ff0f00720c */ /* 0x000fca0003f05270 */
[----:B------:R-:W0:Y:S08]  /*18a0*/  @!P1 MUFU.RCP R3, -R3 ;  /* 0x8000000300039308 */ /* 0x000e300000001000 */
[----:B------:R-:W-:Y:S01]  /*18b0*/  @!P0 STS [R12+0x400], R17 ;  /* 0x000400110c008388 */ /* 0x000fe20000000800 */
[----:B0-----:R-:W-:-:S05]  /*18c0*/  FFMA R13, R0, R3, R2 ;  /* 0x00000003000d7223 */ /* 0x001fca0000000002 */
[----:B------:R-:W-:Y:S01]  /*18d0*/  STS [R16+0x4], R13 ;  /* 0x0000040d10007388 */ /* 0x000fe20000000800 */
[----:B------:R-:W-:Y:S06]  /*18e0*/  BAR.SYNC.DEFER_BLOCKING 0x0 ;  /* 0x0000000000007b1d */ /* 0x000fec0000010000 */
[----:B------:R-:W0:Y:S02]  /*18f0*/  LDS R4, [R16] ;  /* 0x0000000010047984 */ /* 0x000e240000000800 */
[C-C-:B0-----:R-:W-:Y:S01]  /*1900*/  FADD R3, R13.reuse, R4.reuse ;  /* 0x000000040d037221 */ /* 0x141fe20000000000 */
[----:B------:R-:W-:-:S03]  /*1910*/  FADD R4, R13, -R4 ;  /* 0x800000040d047221 */ /* 0x000fc60000000000 */
[----:B------:R-:W0:Y:S02]  /*1920*/  F2F.F64.F32 R6, R3 ;  /* 0x0000000300067310 */ /* 0x000e240000201800 */
[----:B0-----:R-:W-:-:S10]  /*1930*/  DFMA R6, R6, 0.5, -R8 ;  /* 0x3fe000000606782b */ /* 0x001fd40000000808 */
[----:B------:R-:W0:Y:S02]  /*1940*/  F2F.F32.F64 R6, R6 ;  /* 0x0000000600067310 */ /* 0x000e240000301000 */
[----:B0-----:R-:W-:-:S04]  /*1950*/  FMUL R9, R6, R6 ;  /* 0x0000000606097220 */ /* 0x001fc80000400000 */
[----:B------:R-:W-:-:S04]  /*1960*/  FFMA R10, R0, R0, R9 ;  /* 0x00000000000a7223 */ /* 0x000fc80000000009 */
[----:B------:R0:W1:Y:S01]  /*1970*/  MUFU.RSQ R9, R10 ;  /* 0x0000000a00097308 */ /* 0x0000620000001400 */
[----:B------:R-:W-:-:S04]  /*1980*/  IADD3 R8, PT, PT, R10, -0xd000000, RZ ;  /* 0xf30000000a087810 */ /* 0x000fc80007ffe0ff */
[----:B------:R-:W-:-:S13]  /*1990*/  ISETP.GT.U32.AND P0, PT, R8, 0x727fffff, PT ;  /* 0x727fffff0800780c */ /* 0x000fda0003f04070 */
[----:B01----:R-:W-:Y:S05]  /*19a0*/  @!P0 BRA `(.L_x_466) ;  /* 0x0000000000188947 */ /* 0x003fea0003800000 */
[----:B------:R-:W-:Y:S01]  /*19b0*/  BSSY.RECONVERGENT B1, `(.L_x_467) ;  /* 0x0000004000017945 */ /* 0x000fe20003800200 */
[----:B------:R-:W-:Y:S01]  /*19c0*/  IMAD.MOV.U32 R3, RZ, RZ, R10 ;  /* 0x000000ffff037224 */ /* 0x000fe200078e000a */
[----:B------:R-:W-:-:S07]  /*19d0*/  MOV R11, 0x19f0 ;  /* 0x000019f0000b7802 */ /* 0x000fce0000000f00 */
[----:B------:R-:W-:Y:S05]  /*19e0*/  CALL.REL.NOINC `($__internal_4_$__cuda_sm20_sqrt_rn_f32_slowpath) ;  /* 0x0000004000f87944 */ /* 0x000fea0003c00000 */
[----:B------:R-:W-:Y:S05]  /*19f0*/  BSYNC.RECONVERGENT B1 ;  /* 0x0000000000017941 */ /* 0x000fea0003800200 */
.L_x_467:
[----:B------:R-:W-:Y:S05]  /*1a00*/  BRA `(.L_x_468) ;  /* 0x0000000000107947 */ /* 0x000fea0003800000 */
.L_x_466:
[----:B------:R-:W-:Y:S01]  /*1a10*/  FMUL.FTZ R23, R10, R9 ;  /* 0x000000090a177220 */ /* 0x000fe20000410000 */
[----:B------:R-:W-:-:S03]  /*1a20*/  FMUL.FTZ R3, R9, 0.5 ;  /* 0x3f00000009037820 */ /* 0x000fc60000410000 */
[----:B------:R-:W-:-:S04]  /*1a30*/  FFMA R6, -R23, R23, R10 ;  /* 0x0000001717067223 */ /* 0x000fc8000000010a */
[----:B------:R-:W-:-:S07]  /*1a40*/  FFMA R23, R6, R3, R23 ;  /* 0x0000000306177223 */ /* 0x000fce0000000017 */
.L_x_468:
[----:B------:R-:W-:Y:S05]  /*1a50*/  BSYNC.RECONVERGENT B0 ;  /* 0x0000000000007941 */ /* 0x000fea0003800200 */
.L_x_465:
[----:B------:R-:W0:Y:S01]  /*1a60*/  MUFU.RCP R6, R23 ;  /* 0x0000001700067308 */ /* 0x000e220000001000 */
[----:B------:R-:W-:Y:S07]  /*1a70*/  BSSY.RECONVERGENT B2, `(.L_x_469) ;  /* 0x000000b000027945 */ /* 0x000fee0003800200 */
[----:B------:R-:W1:Y:S01]  /*1a80*/  FCHK P0, |R0|, R23 ;  /* 0x0000001700007302 */ /* 0x000e620000000200 */
[----:B0-----:R-:W-:-:S04]  /*1a90*/  FFMA R3, R6, -R23, 1 ;  /* 0x3f80000006037423 */ /* 0x001fc80000000817 */
[----:B------:R-:W-:-:S04]  /*1aa0*/  FFMA R3, R6, R3, R6 ;  /* 0x0000000306037223 */ /* 0x000fc80000000006 */
[----:B------:R-:W-:-:S04]  /*1ab0*/  FFMA R6, |R0|, R3, RZ ;  /* 0x0000000300067223 */ /* 0x000fc800000002ff */
[----:B------:R-:W-:-:S04]  /*1ac0*/  FFMA R7, R6, -R23, |R0| ;  /* 0x8000001706077223 */ /* 0x000fc80000000400 */
[----:B------:R-:W-:Y:S01]  /*1ad0*/  FFMA R3, R3, R7, R6 ;  /* 0x0000000703037223 */ /* 0x000fe20000000006 */
[----:B-1----:R-:W-:Y:S06]  /*1ae0*/  @!P0 BRA `(.L_x_470) ;  /* 0x00000000000c8947 */ /* 0x002fec0003800000 */
[----:B------:R-:W-:Y:S01]  /*1af0*/  FADD R3, |R0|, -RZ ;  /* 0x800000ff00037221 */ /* 0x000fe20000000200 */
[----:B------:R-:W-:-:S07]  /*1b00*/  MOV R16, 0x1b20 ;  /* 0x00001b2000107802 */ /* 0x000fce0000000f00 */
[----:B------:R-:W-:Y:S05]  /*1b10*/  CALL.REL.NOINC `($__internal_5_$__cuda_sm3x_div_rn_noftz_f32_slowpath) ;  /* 0x0000004400087944 */ /* 0x000fea0003c00000 */
.L_x_470:
[----:B------:R-:W-:Y:S05]  /*1b20*/  BSYNC.RECONVERGENT B2 ;  /* 0x0000000000027941 */ /* 0x000fea0003800200 */
.L_x_469:
[----:B------:R-:W0:Y:S01]  /*1b30*/  LDCU UR4, c[0x0][0x3ac] ;  /* 0x00007580ff0477ac */ /* 0x000e220008000800 */
[----:B------:R-:W-:Y:S01]  /*1b40*/  FMUL R23, R4, R3 ;  /* 0x0000000304177220 */ /* 0x000fe20000400000 */
[----:B------:R-:W-:Y:S03]  /*1b50*/  BSSY.RECONVERGENT B2, `(.L_x_471) ;  /* 0x000000e000027945 */ /* 0x000fe60003800200 */
[----:B------:R-:W1:Y:S01]  /*1b60*/  MUFU.RCP R3, R23 ;  /* 0x0000001700037308 */ /* 0x000e620000001000 */
[----:B0-----:R-:W-:-:S07]  /*1b70*/  IMAD.U32 R6, RZ, RZ, UR4 ;  /* 0x00000004ff067e24 */ /* 0x001fce000f8e00ff */
[----:B------:R-:W0:Y:S01]  /*1b80*/  FCHK P0, R6, R23 ;  /* 0x0000001706007302 */ /* 0x000e220000000000 */
[----:B-1----:R-:W-:-:S04]  /*1b90*/  FFMA R4, -R23, R3, 1 ;  /* 0x3f80000017047423 */ /* 0x002fc80000000103 */
[----:B------:R-:W-:-:S04]  /*1ba0*/  FFMA R3, R3, R4, R3 ;  /* 0x0000000403037223 */ /* 0x000fc80000000003 */
[----:B------:R-:W-:-:S04]  /*1bb0*/  FFMA R4, R3, UR4, RZ ;  /* 0x0000000403047c23 */ /* 0x000fc800080000ff */
[----:B------:R-:W-:-:S04]  /*1bc0*/  FFMA R7, -R23, R4, UR4 ;  /* 0x0000000417077e23 */ /* 0x000fc80008000104 */
[----:B------:R-:W-:Y:S01]  /*1bd0*/  FFMA R3, R3, R7, R4 ;  /* 0x0000000703037223 */ /* 0x000fe20000000004 */
[----:B0-----:R-:W-:Y:S06]  /*1be0*/  @!P0 BRA `(.L_x_472) ;  /* 0x0000000000108947 */ /* 0x001fec0003800000 */
[----:B------:R-:W0:Y:S01]  /*1bf0*/  LDCU UR4, c[0x0][0x3ac] ;  /* 0x00007580ff0477ac */ /* 0x000e220008000800 */
[----:B------:R-:W-:Y:S02]  /*1c00*/  MOV R16, 0x1c30 ;  /* 0x00001c3000107802 */ /* 0x000fe40000000f00 */
[----:B0-----:R-:W-:-:S07]  /*1c10*/  MOV R3, UR4 ;  /* 0x0000000400037c02 */ /* 0x001fce0008000f00 */
[----:B------:R-:W-:Y:S05]  /*1c20*/  CALL.REL.NOINC `($__internal_5_$__cuda_sm3x_div_rn_noftz_f32_slowpath) ;  /* 0x0000004000c47944 */ /* 0x000fea0003c00000 */
.L_x_472:
[----:B------:R-:W-:Y:S05]  /*1c30*/  BSYNC.RECONVERGENT B2 ;  /* 0x0000000000027941 */ /* 0x000fea0003800200 */
.L_x_471:
[----:B------:R-:W0:Y:S01]  /*1c40*/  LDS R4, [R5] ;  /* 0x0000000005047984 */ /* 0x000e220000000800 */
[----:B------:R-:W1:Y:S01]  /*1c50*/  LDCU.64 UR14, c[0x0][0x398] ;  /* 0x00007300ff0e77ac */ /* 0x000e620008000a00 */
[----:B------:R-:W2:Y:S01]  /*1c60*/  LDCU UR4, c[0x0][0x3a8] ;  /* 0x00007500ff0477ac */ /* 0x000ea20008000800 */
[----:B------:R-:W3:Y:S01]  /*1c70*/  LDCU UR5, c[0x0][0x3bc] ;  /* 0x00007780ff0577ac */ /* 0x000ee20008000800 */
[----:B-1----:R-:W1:Y:S01]  /*1c80*/  I2F.F64 R10, UR14 ;  /* 0x0000000e000a7d12 */ /* 0x002e620008201c00 */
[----:B------:R-:W-:-:S07]  /*1c90*/  ISETP.NE.AND P0, PT, RZ, UR15, PT ;  /* 0x0000000fff007c0c */ /* 0x000fce000bf05270 */
[----:B--2---:R-:W2:Y:S01]  /*1ca0*/  F2F.F64.F32 R6, UR4 ;  /* 0x0000000400067d10 */ /* 0x004ea20008201800 */
[----:B------:R-:W-:Y:S01]  /*1cb0*/  UIADD3 UR4, UPT, UPT, -UR14, URZ, URZ ;  /* 0x000000ff0e047290 */ /* 0x000fe2000fffe1ff */
[----:B-1----:R-:W-:-:S06]  /*1cc0*/  DMUL R16, R10, 0.5 ;  /* 0x3fe000000a107828 */ /* 0x002fcc0000000000 */
[----:B---3--:R-:W1:Y:S01]  /*1cd0*/  F2F.F64.F32 R8, UR5 ;  /* 0x0000000500087d10 */ /* 0x008e620008201800 */
[----:B0-----:R-:W-:-:S07]  /*1ce0*/  FMUL R4, R4, R3 ;  /* 0x0000000304047220 */ /* 0x001fce0000400000 */
[----:B------:R-:W0:Y:S01]  /*1cf0*/  I2F.F64 R10, UR4 ;  /* 0x00000004000a7d12 */ /* 0x000e220008201c00 */
[----:B------:R3:W-:Y:S01]  /*1d00*/  STS [R5], R4 ;  /* 0x0000000405007388 */ /* 0x0007e20000000800 */
[----:B------:R-:W-:Y:S06]  /*1d10*/  BAR.SYNC.DEFER_BLOCKING 0x0 ;  /* 0x0000000000007b1d */ /* 0x000fec0000010000 */
[----:B--2---:R-:W-:Y:S05]  /*1d20*/  @!P0 EXIT ;  /* 0x000000000000894d */ /* 0x004fea0003800000 */
[----:B------:R-:W2:Y:S01]  /*1d30*/  LDCU UR4, c[0x0][0x3a4] ;  /* 0x00007480ff0477ac */ /* 0x000ea20008000800 */
[----:B0-----:R-:W-:Y:S01]  /*1d40*/  DMUL R10, R10, 0.5 ;  /* 0x3fe000000a0a7828 */ /* 0x001fe20000000000 */
[----:B---3--:R-:W-:Y:S01]  /*1d50*/  I2F.F64.U32 R4, UR9 ;  /* 0x0000000900047d12 */ /* 0x008fe20008201800 */
[----:B-1----:R-:W-:Y:S01]  /*1d60*/  DFMA R18, R6, R16, R8 ;  /* 0x000000100612722b */ /* 0x002fe20000000008 */
[----:B------:R-:W-:-:S05]  /*1d70*/  I2FP.F32.S32 R12, UR14 ;  /* 0x0000000e000c7c45 */ /* 0x000fca0008201400 */
[----:B------:R-:W-:Y:S01]  /*1d80*/  DFMA R16, R10, R6, R8 ;  /* 0x000000060a10722b */ /* 0x000fe20000000008 */
[----:B------:R-:W-:Y:S01]  /*1d90*/  I2F.F64 R6, UR15 ;  /* 0x0000000f00067d12 */ /* 0x000fe20008201c00 */
[----:B------:R-:W-:Y:S02]  /*1da0*/  IMAD.MOV.U32 R8, RZ, RZ, RZ ;  /* 0x000000ffff087224 */ /* 0x000fe400078e00ff */
[----:B------:R-:W-:-:S05]  /*1db0*/  IMAD.MOV.U32 R11, RZ, RZ, RZ ;  /* 0x000000ffff0b7224 */ /* 0x000fca00078e00ff */
[----:B--2---:R-:W0:Y:S08]  /*1dc0*/  I2F.F64 R20, UR4 ;  /* 0x0000000400147d12 */ /* 0x004e300008201c00 */
[----:B------:R-:W1:Y:S01]  /*1dd0*/  F2F.F32.F64 R19, R18 ;  /* 0x0000001200137310 */ /* 0x000e620000301000 */
[----:B0-----:R-:W-:-:S07]  /*1de0*/  DFMA R4, R20, 0.5, -R4 ;  /* 0x3fe000001404782b */ /* 0x001fce0000000804 */
[----:B------:R-:W0:Y:S01]  /*1df0*/  F2F.F32.F64 R17, R16 ;  /* 0x0000001000117310 */ /* 0x000e220000301000 */
[C---:B-1----:R-:W-:Y:S01]  /*1e00*/  FMUL R9, R0.reuse, R19 ;  /* 0x0000001300097220 */ /* 0x042fe20000400000 */
[----:B0-----:R-:W-:-:S07]  /*1e10*/  FMUL R10, R0, R17 ;  /* 0x00000011000a7220 */ /* 0x001fce0000400000 */
.L_x_503:
[----:B------:R-:W-:Y:S05]  /*1e20*/  YIELD ;  /* 0x0000000000007946 */ /* 0x000fea0003800000 */
[----:B0-----:R-:W0:Y:S01]  /*1e30*/  LDCU UR4, c[0x0][0x39c] ;  /* 0x00007380ff0477ac */ /* 0x001e220008000800 */
[----:B------:R-:W-:Y:S01]  /*1e40*/  IADD3 R8, PT, PT, R15, R8, RZ ;  /* 0x000000080f087210 */ /* 0x000fe20007ffe0ff */
[----:B------:R-:W-:Y:S03]  /*1e50*/  BSSY B2, `(.L_x_473) ;  /* 0x0000151000027945 */ /* 0x000fe60003800000 */
[----:B0-----:R-:W-:-:S13]  /*1e60*/  ISETP.GE.AND P0, PT, R8, UR4, PT ;  /* 0x0000000408007c0c */ /* 0x001fda000bf06270 */
[----:B-12---:R-:W-:Y:S05]  /*1e70*/  @P0 BRA `(.L_x_474) ;  /* 0x0000001400380947 */ /* 0x006fea0003800000 */
        /* <DEDUP_REMOVED lines=23> */
[----:B------:R-:W-:Y:S05]  /*1ff0*/  CALL.REL.NOINC `($__internal_5_$__cuda_sm3x_div_rn_noftz_f32_slowpath) ;  /* 0x0000003c00d07944 */ /* 0x000fea0003c00000 */
[----:B------:R-:W-:-:S07]  /*2000*/  IMAD.MOV.U32 R17, RZ, RZ, R3 ;  /* 0x000000ffff117224 */ /* 0x000fce00078e0003 */
.L_x_476:
[----:B------:R-:W-:Y:S05]  /*2010*/  BSYNC.RECONVERGENT B3 ;  /* 0x0000000000037941 */ /* 0x000fea0003800200 */
.L_x_475:
        /* <DEDUP_REMOVED lines=13> */
[----:B------:R-:W-:Y:S05]  /*20f0*/  CALL.REL.NOINC `($__internal_5_$__cuda_sm3x_div_rn_noftz_f32_slowpath) ;  /* 0x0000003c00907944 */ /* 0x000fea0003c00000 */
.L_x_478:
[----:B------:R-:W-:Y:S05]  /*2100*/  BSYNC.RECONVERGENT B3 ;  /* 0x0000000000037941 */ /* 0x000fea0003800200 */
.L_x_477:
        /* <DEDUP_REMOVED lines=13> */
[----:B------:R-:W-:-:S07]  /*21e0*/  MOV R25, R3 ;  /* 0x0000000300197202 */ /* 0x000fce0000000f00 */
.L_x_480:
[----:B------:R-:W-:Y:S05]  /*21f0*/  BSYNC.RECONVERGENT B3 ;  /* 0x0000000000037941 */ /* 0x000fea0003800200 */
.L_x_479:
[----:B------:R-:W-:Y:S01]  /*2200*/  IMAD.U32 R18, RZ, RZ, UR6 ;  /* 0x00000006ff127e24 */ /* 0x000fe2000f8e00ff */
[----:B------:R-:W0:Y:S01]  /*2210*/  LDCU UR4, c[0x0][0x3c4] ;  /* 0x00007880ff0477ac */ /* 0x000e220008000800 */
[----:B------:R-:W-:-:S05]  /*2220*/  IMAD.U32 R19, RZ, RZ, UR7 ;  /* 0x00000007ff137e24 */ /* 0x000fca000f8e00ff */
        /* <DEDUP_REMOVED lines=20> */
[----:B------:R-:W-:Y:S01]  /*2370*/  CS2R R20, SRZ ;  /* 0x0000000000147805 */ /* 0x000fe2000001ff00 */
[----:B------:R-:W-:Y:S01]  /*2380*/  IMAD.MOV.U32 R23, RZ, RZ, RZ ;  /* 0x000000ffff177224 */ /* 0x000fe200078e00ff */
[----:B------:R-:W-:Y:S02]  /*2390*/  MOV R3, R1 ;  /* 0x0000000100037202 */ /* 0x000fe40000000f00 */
[----:B------:R-:W-:Y:S02]  /*23a0*/  LOP3.LUT R24, R24, 0x80000000, RZ, 0xfc, !PT ;  /* 0x8000000018187812 */ /* 0x000fe400078efcff */
[----:B0-----:R-:W-:Y:S01]  /*23b0*/  MOV R27, UR4 ;  /* 0x00000004001b7c02 */ /* 0x001fe20008000f00 */
[----:B------:R-:W-:-:S07]  /*23c0*/  IMAD.U32 R22, RZ, RZ, UR5 ;  /* 0x00000005ff167e24 */ /* 0x000fce000f8e00ff */
.L_x_484:
[----:B------:R-:W-:Y:S01]  /*23d0*/  MOV R19, R22 ;  /* 0x0000001600137202 */ /* 0x000fe20000000f00 */
[----:B------:R-:W-:-:S05]  /*23e0*/  IMAD.MOV.U32 R18, RZ, RZ, R27 ;  /* 0x000000ffff127224 */ /* 0x000fca00078e001b */
        /* <DEDUP_REMOVED lines=12> */
.L_x_483:
        /* <DEDUP_REMOVED lines=15> */
[--C-:B0-----:R-:W-:Y:S02]  /*25a0*/  SHF.R.U32.HI R20, RZ, 0x1e, R3.reuse ;  /* 0x0000001eff147819 */ /* 0x101fe40000011603 */
[C---:B------:R-:W-:Y:S02]  /*25b0*/  SHF.L.W.U32.HI R21, R19.reuse, 0x2, R3 ;  /* 0x0000000213157819 */ /* 0x040fe40000010e03 */
[----:B------:R-:W-:Y:S02]  /*25c0*/  SHF.L.U32 R19, R19, 0x2, RZ ;  /* 0x0000000213137819 */ /* 0x000fe400000006ff */
[----:B------:R-:W-:-:S02]  /*25d0*/  SHF.R.S32.HI R22, RZ, 0x1f, R21 ;  /* 0x0000001fff167819 */ /* 0x000fc40000011415 */
[----:B------:R-:W-:Y:S02]  /*25e0*/  ISETP.GE.AND P0, PT, R16, RZ, PT ;  /* 0x000000ff1000720c */ /* 0x000fe40003f06270 */
[C---:B------:R-:W-:Y:S02]  /*25f0*/  LOP3.LUT R18, R22.reuse, R19, RZ, 0x3c, !PT ;  /* 0x0000001316127212 */ /* 0x040fe400078e3cff */
[----:B------:R-:W-:Y:S02]  /*2600*/  LOP3.LUT R19, R22, R21, RZ, 0x3c, !PT ;  /* 0x0000001516137212 */ /* 0x000fe400078e3cff */
[C---:B------:R-:W-:Y:S02]  /*2610*/  LOP3.LUT R16, R21.reuse, R16, RZ, 0x3c, !PT ;  /* 0x0000001015107212 */ /* 0x040fe400078e3cff */
[----:B------:R-:W-:Y:S02]  /*2620*/  LEA.HI R21, R21, R20, RZ, 0x1 ;  /* 0x0000001415157211 */ /* 0x000fe400078f08ff */
[----:B------:R-:W0:Y:S01]  /*2630*/  I2F.F64.S64 R18, R18 ;  /* 0x0000001200127312 */ /* 0x000e220000301c00 */
[----:B------:R-:W-:-:S02]  /*2640*/  ISETP.GE.AND P1, PT, R16, RZ, PT ;  /* 0x000000ff1000720c */ /* 0x000fc40003f26270 */
[----:B------:R-:W-:-:S05]  /*2650*/  IMAD.MOV R3, RZ, RZ, -R21 ;  /* 0x000000ffff037224 */ /* 0x000fca00078e0a15 */
[----:B------:R-:W-:Y:S01]  /*2660*/  @!P0 MOV R21, R3 ;  /* 0x0000000300158202 */ /* 0x000fe20000000f00 */
[----:B0-----:R-:W-:-:S06]  /*2670*/  DMUL R18, R18, UR4 ;  /* 0x0000000412127c28 */ /* 0x001fcc0008000000 */
[----:B------:R-:W0:Y:S02]  /*2680*/  F2F.F32.F64 R23, R18 ;  /* 0x0000001200177310 */ /* 0x000e240000301000 */
[----:B0-----:R-:W-:-:S07]  /*2690*/  FSEL R23, -R23, R23, !P1 ;  /* 0x0000001717177208 */ /* 0x001fce0004800100 */
.L_x_482:
[----:B------:R-:W-:Y:S02]  /*26a0*/  IMAD.MOV.U32 R3, RZ, RZ, 0x3c190000 ;  /* 0x3c190000ff037424 */ /* 0x000fe400078e00ff */
[C---:B------:R-:W-:Y:S01]  /*26b0*/  FMUL R16, R23.reuse, R23 ;  /* 0x0000001717107220 */ /* 0x040fe20000400000 */
[----:B------:R-:W-:Y:S01]  /*26c0*/  FSETP.NEU.AND P0, PT, |R23|, 0.00049096695147454738617, PT ;  /* 0x3a00b43c1700780b */ /* 0x000fe20003f0d200 */
[----:B------:R-:W-:Y:S01]  /*26d0*/  UMOV UR4, 0x3f800000 ;  /* 0x3f80000000047882 */ /* 0x000fe20000000000 */
[----:B------:R-:W-:Y:S01]  /*26e0*/  LOP3.LUT R21, R21, 0x1, RZ, 0xc0, !PT ;  /* 0x0000000115157812 */ /* 0x000fe200078ec0ff */
[C---:B------:R-:W-:Y:S01]  /*26f0*/  FFMA R3, R16.reuse, R3, 0.003265380859375 ;  /* 0x3b56000010037423 */ /* 0x040fe20000000003 */
[----:B------:R-:W-:Y:S02]  /*2700*/  BSSY.RECONVERGENT B3, `(.L_x_485) ;  /* 0x0000015000037945 */ /* 0x000fe40003800200 */
[----:B------:R-:W-:Y:S01]  /*2710*/  ISETP.NE.U32.AND P1, PT, R21, 0x1, PT ;  /* 0x000000011500780c */ /* 0x000fe20003f25070 */
[----:B------:R-:W-:-:S04]  /*2720*/  FFMA R3, R16, R3, 0.0242919921875 ;  /* 0x3cc7000010037423 */ /* 0x000fc80000000003 */
[----:B------:R-:W-:-:S04]  /*2730*/  FFMA R3, R16, R3, 0.053466796875 ;  /* 0x3d5b000010037423 */ /* 0x000fc80000000003 */
[----:B------:R-:W-:-:S04]  /*2740*/  FFMA R3, R16, R3, 0.13337790966033935547 ;  /* 0x3e08943810037423 */ /* 0x000fc80000000003 */
[C---:B------:R-:W-:Y:S01]  /*2750*/  FFMA R18, R16.reuse, R3, 0.33333230018615722656 ;  /* 0x3eaaaa8810127423 */ /* 0x040fe20000000003 */
[----:B------:R-:W-:-:S04]  /*2760*/  FMUL R16, R16, R23 ;  /* 0x0000001710107220 */ /* 0x000fc80000400000 */
[----:B------:R-:W-:Y:S01]  /*2770*/  @P0 FFMA R23, R18, R16, R23 ;  /* 0x0000001012170223 */ /* 0x000fe20000000017 */
[----:B------:R-:W-:-:S05]  /*2780*/  MOV R18, UR4 ;  /* 0x0000000400127c02 */ /* 0x000fca0008000f00 */
        /* <DEDUP_REMOVED lines=9> */
[----:B------:R-:W-:Y:S01]  /*2820*/  IMAD.MOV.U32 R3, RZ, RZ, -0x40800000 ;  /* 0xbf800000ff037424 */ /* 0x000fe200078e00ff */
[----:B------:R-:W-:-:S07]  /*2830*/  MOV R16, 0x2850 ;  /* 0x0000285000107802 */ /* 0x000fce0000000f00 */
[----:B------:R-:W-:Y:S05]  /*2840*/  CALL.REL.NOINC `($__internal_5_$__cuda_sm3x_div_rn_noftz_f32_slowpath) ;  /* 0x0000003400bc7944 */ /* 0x000fea0003c00000 */
.L_x_486:
[----:B------:R-:W-:Y:S05]  /*2850*/  BSYNC.RECONVERGENT B3 ;  /* 0x0000000000037941 */ /* 0x000fea0003800200 */
.L_x_485:
[----:B------:R-:W-:-:S07]  /*2860*/  MOV R27, R3 ;  /* 0x00000003001b7202 */ /* 0x000fce0000000f00 */
.L_x_481:
        /* <DEDUP_REMOVED lines=13> */
[----:B------:R-:W-:Y:S05]  /*2940*/  CALL.REL.NOINC `($__internal_5_$__cuda_sm3x_div_rn_noftz_f32_slowpath) ;  /* 0x00000034007c7944 */ /* 0x000fea0003c00000 */
.L_x_488:
[----:B------:R-:W-:Y:S05]  /*2950*/  BSYNC.RECONVERGENT B3 ;  /* 0x0000000000037941 */ /* 0x000fea0003800200 */
.L_x_487:
        /* <DEDUP_REMOVED lines=14> */
[----:B------:R-:W-:Y:S05]  /*2a40*/  CALL.REL.NOINC `($__internal_5_$__cuda_sm3x_div_rn_noftz_f32_slowpath) ;  /* 0x00000034003c7944 */ /* 0x000fea0003c00000 */
[----:B------:R-:W-:-:S07]  /*2a50*/  IMAD.MOV.U32 R16, RZ, RZ, R3 ;  /* 0x000000ffff107224 */ /* 0x000fce00078e0003 */
.L_x_490:
[----:B------:R-:W-:Y:S05]  /*2a60*/  BSYNC.RECONVERGENT B3 ;  /* 0x0000000000037941 */ /* 0x000fea0003800200 */
.L_x_489:
        /* <DEDUP_REMOVED lines=33> */
[----:B------:R-:W-:Y:S05]  /*2c80*/  CALL.REL.NOINC `($__internal_5_$__cuda_sm3x_div_rn_noftz_f32_slowpath) ;  /* 0x0000003000ac7944 */ /* 0x000fea0003c00000 */
[----:B------:R-:W-:-:S07]  /*2c90*/  IMAD.MOV.U32 R16, RZ, RZ, R3 ;  /* 0x000000ffff107224 */ /* 0x000fce00078e0003 */
.L_x_492:
[----:B------:R-:W-:Y:S05]  /*2ca0*/  BSYNC.RECONVERGENT B3 ;  /* 0x0000000000037941 */ /* 0x000fea0003800200 */
.L_x_491:
[----:B------:R-:W0:Y:S01]  /*2cb0*/  F2F.F64.F32 R18, R16 ;  /* 0x0000001000127310 */ /* 0x000e220000201800 */
[----:B------:R-:W-:Y:S01]  /*2cc0*/  BSSY.RECONVERGENT B3, `(.L_x_493) ;  /* 0x000001c000037945 */ /* 0x000fe20003800200 */
[----:B------:R-:W-:Y:S01]  /*2cd0*/  MOV R3, RZ ;  /* 0x000000ff00037202 */ /* 0x000fe20000000f00 */
[----:B------:R-:W-:Y:S01]  /*2ce0*/  IMAD.MOV.U32 R26, RZ, RZ, R17 ;  /* 0x000000ffff1a7224 */ /* 0x000fe200078e0011 */
[----:B0-----:R-:W-:-:S10]  /*2cf0*/  DADD R18, R4, R18 ;  /* 0x0000000004127229 */ /* 0x001fd40000000012 */
        /* <DEDUP_REMOVED lines=19> */
[----:B------:R-:W-:Y:S05]  /*2e30*/  CALL.REL.NOINC `($__internal_5_$__cuda_sm3x_div_rn_noftz_f32_slowpath) ;  /* 0x0000003000407944 */ /* 0x000fea0003c00000 */
[----:B------:R-:W-:-:S07]  /*2e40*/  IMAD.MOV.U32 R16, RZ, RZ, R3 ;  /* 0x000000ffff107224 */ /* 0x000fce00078e0003 */
.L_x_496:
[----:B------:R-:W-:Y:S05]  /*2e50*/  BSYNC.RECONVERGENT B4 ;  /* 0x0000000000047941 */ /* 0x000fea0003800200 */
.L_x_495:
[----:B------:R0:W1:Y:S01]  /*2e60*/  F2I.FLOOR.NTZ R3, R16 ;  /* 0x0000001000037305 */ /* 0x0000620000207100 */
[----:B------:R-:W-:-:S07]  /*2e70*/  HFMA2 R18, -RZ, RZ, 0, 0 ;  /* 0x00000000ff127431 */ /* 0x000fce00000001ff */
.L_x_494:
[----:B------:R-:W-:Y:S05]  /*2e80*/  BSYNC.RECONVERGENT B3 ;  /* 0x0000000000037941 */ /* 0x000fea0003800200 */
.L_x_493:
[----:B------:R-:W-:Y:S01]  /*2e90*/  ISETP.GE.AND P0, PT, R18, UR8, PT ;  /* 0x0000000812007c0c */ /* 0x000fe2000bf06270 */
[----:B------:R-:W2:Y:S01]  /*2ea0*/  LDCU UR4, c[0x0][0x398] ;  /* 0x00007300ff0477ac */ /* 0x000ea20008000800 */
[----:B------:R-:W-:Y:S11]  /*2eb0*/  BSSY B0, `(.L_x_497) ;  /* 0x000003e000007945 */ /* 0x000ff60003800000 */
[----:B------:R-:W3:Y:S01]  /*2ec0*/  @!P0 S2R R19, SR_CgaCtaId ;  /* 0x0000000000138919 */ /* 0x000ee20000008800 */
[----:B0-----:R-:W-:-:S05]  /*2ed0*/  @!P0 MOV R16, 0x400 ;  /* 0x0000040000108802 */ /* 0x001fca0000000f00 */
[----:B------:R-:W-:-:S05]  /*2ee0*/  @!P0 VIADD R16, R16, 0x400 ;  /* 0x0000040010108836 */ /* 0x000fca0000000000 */
[----:B---3--:R-:W-:Y:S02]  /*2ef0*/  @!P0 LEA R19, R19, R16, 0x18 ;  /* 0x0000001013138211 */ /* 0x008fe400078ec0ff */
[----:B--2---:R-:W-:Y:S02]  /*2f00*/  MOV R16, UR4 ;  /* 0x0000000400107c02 */ /* 0x004fe40008000f00 */
[----:B------:R-:W-:Y:S01]  /*2f10*/  @!P0 LEA R21, R18, R19, 0x2 ;  /* 0x0000001312158211 */ /* 0x000fe200078e10ff */
[----:B-1----:R-:W-:-:S04]  /*2f20*/  VIADD R19, R3, 0x1 ;  /* 0x0000000103137836 */ /* 0x002fc80000000000 */
[----:B------:R0:W1:Y:S01]  /*2f30*/  @!P0 LDS R13, [R21+0x4] ;  /* 0x00000400150d8984 */ /* 0x0000620000000800 */
[----:B------:R-:W-:Y:S02]  /*2f40*/  ISETP.GE.OR P0, PT, R3, R16, P0 ;  /* 0x000000100300720c */ /* 0x000fe40000706670 */
[----:B------:R-:W-:Y:S01]  /*2f50*/  I2FP.F32.S32 R20, R19 ;  /* 0x0000001300147245 */ /* 0x000fe20000201400 */
[----:B------:R-:W-:-:S04]  /*2f60*/  IMAD.MOV.U32 R19, RZ, RZ, RZ ;  /* 0x000000ffff137224 */ /* 0x000fc800078e00ff */
[----:B------:R-:W-:-:S06]  /*2f70*/  FFMA R22, R20, R25, R17 ;  /* 0x0000001914167223 */ /* 0x000fcc0000000011 */
[----:B0-----:R-:W-:Y:S05]  /*2f80*/  @P0 BRA `(.L_x_498) ;  /* 0x0000000000c00947 */ /* 0x001fea0003800000 */
[----:B------:R-:W0:Y:S01]  /*2f90*/  LDC R17, c[0x0][0x39c] ;  /* 0x0000e700ff117b82 */ /* 0x000e220000000800 */
[----:B------:R-:W-:Y:S01]  /*2fa0*/  MOV R19, RZ ;  /* 0x000000ff00137202 */ /* 0x000fe20000000f00 */
[----:B0-----:R-:W-:-:S04]  /*2fb0*/  IMAD R17, R17, UR13, R8 ;  /* 0x0000000d11117c24 */ /* 0x001fc8000f8e0208 */
[----:B------:R-:W-:-:S05]  /*2fc0*/  IMAD R20, R17, R16, RZ ;  /* 0x0000001011147224 */ /* 0x000fca00078e02ff */
[----:B------:R-:W-:-:S07]  /*2fd0*/  SHF.R.S32.HI R24, RZ, 0x1f, R20 ;  /* 0x0000001fff187819 */ /* 0x000fce0000011414 */
.L_x_502:
[----:B-12---:R-:W-:Y:S01]  /*2fe0*/  FSETP.GEU.AND P0, PT, R22, R13, PT ;  /* 0x0000000d1600720b */ /* 0x006fe20003f0e000 */
[----:B------:R-:W-:Y:S05]  /*2ff0*/  YIELD ;  /* 0x0000000000007946 */ /* 0x000fea0003800000 */
[----:B------:R-:W-:Y:S07]  /*3000*/  BSSY.RECONVERGENT B1, `(.L_x_499) ;  /* 0x0000023000017945 */ /* 0x000fee0003800200 */
[----:B------:R-:W-:Y:S05]  /*3010*/  @P0 BRA `(.L_x_500) ;  /* 0x0000000000480947 */ /* 0x000fea0003800000 */
[----:B------:R-:W0:Y:S01]  /*3020*/  S2UR UR5, SR_CgaCtaId ;  /* 0x00000000000579c3 */ /* 0x000e220000008800 */
[----:B------:R-:W-:Y:S01]  /*3030*/  UMOV UR4, 0x400 ;  /* 0x0000040000047882 */ /* 0x000fe20000000000 */
[----:B------:R-:W-:Y:S01]  /*3040*/  FADD R16, R22, -R26 ;  /* 0x8000001a16107221 */ /* 0x000fe20000000000 */
[----:B------:R-:W-:-:S04]  /*3050*/  IADD3 R17, P0, PT, R3, R20, RZ ;  /* 0x0000001403117210 */ /* 0x000fc80007f1e0ff */
[----:B------:R-:W-:Y:S01]  /*3060*/  LEA.HI.X.SX32 R26, R3, R24, 0x1, P0 ;  /* 0x00000018031a7211 */ /* 0x000fe200000f0eff */
[----:B0-----:R-:W-:-:S06]  /*3070*/  ULEA UR4, UR5, UR4, 0x18 ;  /* 0x0000000405047291 */ /* 0x001fcc000f8ec0ff */
[----:B------:R-:W-:-:S05]  /*3080*/  LEA R21, R18, UR4, 0x2 ;  /* 0x0000000412157c11 */ /* 0x000fca000f8e10ff */
[----:B------:R-:W0:Y:S01]  /*3090*/  LDCU.64 UR4, c[0x0][0x380] ;  /* 0x00007000ff0477ac */ /* 0x000e220008000a00 */
[----:B------:R-:W1:Y:S02]  /*30a0*/  LDS R21, [R21] ;  /* 0x0000000015157984 */ /* 0x000e640000000800 */
[----:B-1----:R-:W-:Y:S01]  /*30b0*/  FFMA R23, R16, R21, R19 ;  /* 0x0000001510177223 */ /* 0x002fe20000000013 */
[----:B0-----:R-:W-:-:S04]  /*30c0*/  LEA R16, P0, R17, UR4, 0x2 ;  /* 0x0000000411107c11 */ /* 0x001fc8000f8010ff */
[----:B------:R-:W-:-:S05]  /*30d0*/  LEA.HI.X R17, R17, UR5, R26, 0x2, P0 ;  /* 0x0000000511117c11 */ /* 0x000fca00080f141a */
[----:B------:R0:W-:Y:S01]  /*30e0*/  REDG.E.ADD.F32.FTZ.RN.STRONG.GPU desc[UR10][R16.64], R23 ;  /* 0x00000017100079a6 */ /* 0x0001e2000c12f30a */
[----:B------:R-:W-:Y:S02]  /*30f0*/  IMAD.MOV.U32 R26, RZ, RZ, R22 ;  /* 0x000000ffff1a7224 */ /* 0x000fe400078e0016 */
[----:B------:R-:W-:Y:S01]  /*3100*/  FADD R22, R22, R25 ;  /* 0x0000001916167221 */ /* 0x000fe20000000000 */
[----:B------:R-:W-:Y:S01]  /*3110*/  IADD3 R3, PT, PT, R3, 0x1, RZ ;  /* 0x0000000103037810 */ /* 0x000fe20007ffe0ff */
[----:B------:R-:W-:Y:S01]  /*3120*/  IMAD.MOV.U32 R19, RZ, RZ, RZ ;  /* 0x000000ffff137224 */ /* 0x000fe200078e00ff */
[----:B------:R-:W-:Y:S06]  /*3130*/  BRA `(.L_x_501) ;  /* 0x00000000003c7947 */ /* 0x000fec0003800000 */
.L_x_500:
[----:B------:R-:W0:Y:S01]  /*3140*/  S2R R28, SR_CgaCtaId ;  /* 0x00000000001c7919 */ /* 0x000e220000008800 */
[----:B------:R-:W-:Y:S01]  /*3150*/  MOV R17, 0x400 ;  /* 0x0000040000117802 */ /* 0x000fe20000000f00 */
[----:B------:R-:W-:-:S03]  /*3160*/  IMAD.MOV.U32 R16, RZ, RZ, R18 ;  /* 0x000000ffff107224 */ /* 0x000fc600078e0012 */
[----:B0-----:R-:W-:-:S04]  /*3170*/  LEA R21, R28, R17, 0x18 ;  /* 0x000000111c157211 */ /* 0x001fc800078ec0ff */
[C---:B------:R-:W-:Y:S02]  /*3180*/  LEA R21, R18.reuse, R21, 0x2 ;  /* 0x0000001512157211 */ /* 0x040fe400078e10ff */
[----:B------:R-:W-:-:S04]  /*3190*/  IADD3 R18, PT, PT, R18, 0x1, RZ ;  /* 0x0000000112127810 */ /* 0x000fc80007ffe0ff */
[----:B------:R-:W-:-:S13]  /*31a0*/  ISETP.GE.AND P0, PT, R18, UR8, PT ;  /* 0x0000000812007c0c */ /* 0x000fda000bf06270 */
[----:B------:R-:W-:-:S05]  /*31b0*/  @!P0 VIADD R17, R17, 0x400 ;  /* 0x0000040011118836 */ /* 0x000fca0000000000 */
[----:B------:R-:W-:Y:S02]  /*31c0*/  @!P0 LEA R17, R28, R17, 0x18 ;  /* 0x000000111c118211 */ /* 0x000fe400078ec0ff */
[----:B------:R-:W0:Y:S02]  /*31d0*/  LDS R28, [R21] ;  /* 0x00000000151c7984 */ /* 0x000e240000000800 */
[----:B------:R-:W-:Y:S01]  /*31e0*/  @!P0 LEA R17, R16, R17, 0x2 ;  /* 0x0000001110118211 */ /* 0x000fe200078e10ff */
[----:B------:R-:W-:Y:S01]  /*31f0*/  FADD R16, R13, -R26 ;  /* 0x8000001a0d107221 */ /* 0x000fe20000000000 */
[----:B------:R-:W-:-:S03]  /*3200*/  IMAD.MOV.U32 R26, RZ, RZ, R13 ;  /* 0x000000ffff1a7224 */ /* 0x000fc600078e000d */
[----:B------:R1:W2:Y:S02]  /*3210*/  @!P0 LDS R13, [R17+0x8] ;  /* 0x00000800110d8984 */ /* 0x0002a40000000800 */
[----:B01----:R-:W-:-:S07]  /*3220*/  FFMA R19, R28, R16, R19 ;  /* 0x000000101c137223 */ /* 0x003fce0000000013 */
.L_x_501:
[----:B------:R-:W-:Y:S05]  /*3230*/  BSYNC.RECONVERGENT B1 ;  /* 0x0000000000017941 */ /* 0x000fea0003800200 */
.L_x_499:
[----:B------:R-:W0:Y:S01]  /*3240*/  LDCU UR4, c[0x0][0x398] ;  /* 0x00007300ff0477ac */ /* 0x000e220008000800 */
[----:B------:R-:W-:Y:S02]  /*3250*/  ISETP.GE.AND P0, PT, R18, UR8, PT ;  /* 0x0000000812007c0c */ /* 0x000fe4000bf06270 */
[----:B0-----:R-:W-:-:S04]  /*3260*/  MOV R16, UR4 ;  /* 0x0000000400107c02 */ /* 0x001fc80008000f00 */
[----:B------:R-:W-:-:S13]  /*3270*/  ISETP.LT.AND P1, PT, R3, R16, PT ;  /* 0x000000100300720c */ /* 0x000fda0003f21270 */
[----:B------:R-:W-:Y:S05]  /*3280*/  @!P0 BRA P1, `(.L_x_502) ;  /* 0xfffffffc00548947 */ /* 0x000fea000083ffff */
.L_x_498:
[----:B------:R-:W-:Y:S05]  /*3290*/  BSYNC B0 ;  /* 0x0000000000007941 */ /* 0x000fea0003800000 */
.L_x_497:
[----:B------:R-:W-:-:S13]  /*32a0*/  FSETP.NEU.AND P0, PT, R19, RZ, PT ;  /* 0x000000ff1300720b */ /* 0x000fda0003f0d000 */
[----:B------:R-:W-:Y:S05]  /*32b0*/  @!P0 BRA `(.L_x_474) ;  /* 0x0000000000288947 */ /* 0x000fea0003800000 */
[----:B------:R-:W0:Y:S01]  /*32c0*/  LDC R17, c[0x0][0x39c] ;  /* 0x0000e700ff117b82 */ /* 0x000e220000000800 */
[----:B------:R-:W3:Y:S01]  /*32d0*/  LDCU.64 UR4, c[0x0][0x380] ;  /* 0x00007000ff0477ac */ /* 0x000ee20008000a00 */
[----:B0-----:R-:W-:Y:S01]  /*32e0*/  IMAD R17, R17, UR13, R8 ;  /* 0x0000000d11117c24 */ /* 0x001fe2000f8e0208 */
[----:B------:R-:W-:-:S03]  /*32f0*/  SHF.R.S32.HI R8, RZ, 0x1f, R3 ;  /* 0x0000001fff087819 */ /* 0x000fc60000011403 */
[----:B------:R-:W-:-:S05]  /*3300*/  IMAD R17, R17, R16, RZ ;  /* 0x0000001011117224 */ /* 0x000fca00078e02ff */
[----:B------:R-:W-:-:S04]  /*3310*/  IADD3 R3, P0, PT, R3, R17, RZ ;  /* 0x0000001103037210 */ /* 0x000fc80007f1e0ff */
[----:B------:R-:W-:Y:S02]  /*3320*/  LEA.HI.X.SX32 R8, R17, R8, 0x1, P0 ;  /* 0x0000000811087211 */ /* 0x000fe400000f0eff */
[----:B---3--:R-:W-:-:S04]  /*3330*/  LEA R16, P0, R3, UR4, 0x2 ;  /* 0x0000000403107c11 */ /* 0x008fc8000f8010ff */
[----:B------:R-:W-:-:S05]  /*3340*/  LEA.HI.X R17, R3, UR5, R8, 0x2, P0 ;  /* 0x0000000503117c11 */ /* 0x000fca00080f1408 */
[----:B------:R0:W-:Y:S04]  /*3350*/  REDG.E.ADD.F32.FTZ.RN.STRONG.GPU desc[UR10][R16.64], R19 ;  /* 0x00000013100079a6 */ /* 0x0001e8000c12f30a */
.L_x_474:
[----:B------:R-:W-:Y:S05]  /*3360*/  BSYNC B2 ;  /* 0x0000000000027941 */ /* 0x000fea0003800000 */
.L_x_473:
[----:B------:R-:W3:Y:S01]  /*3370*/  LDCU UR4, c[0x0][0x39c] ;  /* 0x00007380ff0477ac */ /* 0x000ee20008000800 */
[----:B------:R-:W-:-:S04]  /*3380*/  IMAD.U32 R8, RZ, RZ, UR12 ;  /* 0x0000000cff087e24 */ /* 0x000fc8000f8e00ff */
[C---:B------:R-:W-:Y:S01]  /*3390*/  IMAD R8, R11.reuse, R8, UR12 ;  /* 0x0000000c0b087e24 */ /* 0x040fe2000f8e0208 */
[----:B------:R-:W-:-:S04]  /*33a0*/  IADD3 R11, PT, PT, R11, 0x1, RZ ;  /* 0x000000010b0b7810 */ /* 0x000fc80007ffe0ff */
[----:B---3--:R-:W-:-:S13]  /*33b0*/  ISETP.GE.U32.AND P0, PT, R8, UR4, PT ;  /* 0x0000000408007c0c */ /* 0x008fda000bf06070 */
[----:B------:R-:W-:Y:S05]  /*33c0*/  @!P0 BRA `(.L_x_503) ;  /* 0xffffffe800948947 */ /* 0x000fea000383ffff */
[----:B------:R-:W-:Y:S05]  /*33d0*/  EXIT ;  /* 0x000000000000794d */ /* 0x000fea0003800000 */
.L_x_455:
[----:B------:R-:W-:Y:S01]  /*33e0*/  ISETP.GE.AND P1, PT, R8, UR16, PT ;  /* 0x0000001008007c0c */ /* 0x000fe2000bf26270 */
[----:B------:R-:W0:Y:S01]  /*33f0*/  S2R R11, SR_CTAID.Y ;  /* 0x00000000000b7919 */ /* 0x000e220000002600 */
[----:B------:R-:W-:-:S11]  /*3400*/  FSETP.GE.AND P0, PT, R5, RZ, PT ;  /* 0x000000ff0500720b */ /* 0x000fd60003f06000 */
[----:B------:R-:W0:Y:S01]  /*3410*/  @!P1 LDC R4, c[0x0][0x3a0] ;  /* 0x0000e800ff049b82 */ /* 0x000e220000000800 */
[----:B------:R-:W-:-:S05]  /*3420*/  @!P1 LOP3.LUT R3, RZ, R8, RZ, 0x33, !PT ;  /* 0x00000008ff039212 */ /* 0x000fca00078e33ff */
[----:B------:R-:W-:Y:S02]  /*3430*/  @!P1 VIADD R3, R3, UR16 ;  /* 0x0000001003039c36 */ /* 0x000fe40008000000 */
[----:B------:R-:W1:Y:S03]  /*3440*/  @!P1 LDC.64 R6, c[0x0][0x388] ;  /* 0x0000e200ff069b82 */ /* 0x000e660000000a00 */
[----:B------:R-:W-:Y:S01]  /*3450*/  @!P1 SEL R3, R8, R3, P0 ;  /* 0x0000000308039207 */ /* 0x000fe20000000000 */
[----:B0-----:R-:W-:-:S04]  /*3460*/  @!P1 IMAD R4, R4, UR13, R11 ;  /* 0x0000000d04049c24 */ /* 0x001fc8000f8e020b */
[----:B------:R-:W-:-:S04]  /*3470*/  @!P1 IMAD R3, R4, UR16, R3 ;  /* 0x0000001004039c24 */ /* 0x000fc8000f8e0203 */
[----:B-1----:R-:W-:-:S06]  /*3480*/  @!P1 IMAD.WIDE R6, R3, 0x4, R6 ;  /* 0x0000000403069825 */ /* 0x002fcc00078e0206 */
[----:B------:R-:W2:Y:S01]  /*3490*/  @!P1 LDG.E.CONSTANT R7, desc[UR10][R6.64] ;  /* 0x0000000a06079981 */ /* 0x000ea2000c1e9900 */
[----:B------:R-:W0:Y:S01]  /*34a0*/  S2UR UR5, SR_CgaCtaId ;  /* 0x00000000000579c3 */ /* 0x000e220000008800 */
[----:B------:R-:W-:Y:S01]  /*34b0*/  UMOV UR4, 0x400 ;  /* 0x0000040000047882 */ /* 0x000fe20000000000 */
[----:B------:R-:W-:Y:S01]  /*34c0*/  BSSY.RECONVERGENT B0, `(.L_x_504) ;  /* 0x0000023000007945 */ /* 0x000fe20003800200 */
[----:B0-----:R-:W-:-:S06]  /*34d0*/  ULEA UR4, UR5, UR4, 0x18 ;  /* 0x0000000405047291 */ /* 0x001fcc000f8ec0ff */
[----:B------:R-:W-:-:S05]  /*34e0*/  LEA R4, R15, UR4, 0x2 ;  /* 0x000000040f047c11 */ /* 0x000fca000f8e10ff */
[----:B--2---:R0:W-:Y:S04]  /*34f0*/  @!P1 STS [R4], R7 ;  /* 0x0000000704009388 */ /* 0x0041e80000000800 */
[----:B------:R0:W-:Y:S01]  /*3500*/  @P1 STS [R4], RZ ;  /* 0x000000ff04001388 */ /* 0x0001e20000000800 */
[----:B------:R-:W-:Y:S05]  /*3510*/  @!P0 BRA `(.L_x_505) ;  /* 0x00000000003c8947 */ /* 0x000fea0003800000 */
[----:B------:R-:W1:Y:S01]  /*3520*/  LDCU UR4, c[0x0][0x3b0] ;  /* 0x00007600ff0477ac */ /* 0x000e620008000800 */
[----:B------:R-:W-:Y:S01]  /*3530*/  I2F.F64.U32 R12, UR9 ;  /* 0x00000009000c7d12 */ /* 0x000fe20008201800 */
[----:B------:R-:W-:Y:S01]  /*3540*/  IADD3 R20, PT, PT, R8, 0x1, RZ ;  /* 0x0000000108147810 */ /* 0x000fe20007ffe0ff */
[----:B------:R-:W-:Y:S01]  /*3550*/  IMAD.MOV.U32 R14, RZ, RZ, 0x3f800000 ;  /* 0x3f800000ff0e7424 */ /* 0x000fe200078e00ff */
        /* <DEDUP_REMOVED lines=11> */
.L_x_505:
[----:B------:R-:W1:Y:S01]  /*3610*/  LDCU UR4, c[0x0][0x3b0] ;  /* 0x00007600ff0477ac */ /* 0x000e620008000800 */
[----:B------:R-:W-:Y:S01]  /*3620*/  I2F.F64 R12, UR16 ;  /* 0x00000010000c7d12 */ /* 0x000fe20008201c00 */
[----:B------:R-:W-:Y:S01]  /*3630*/  MOV R14, 0xbf800000 ;  /* 0xbf800000000e7802 */ /* 0x000fe20000000f00 */
        /* <DEDUP_REMOVED lines=11> */
.L_x_506:
[----:B------:R-:W-:Y:S05]  /*36f0*/  BSYNC.RECONVERGENT B0 ;  /* 0x0000000000007941 */ /* 0x000fea0003800200 */
.L_x_504:
[----:B------:R-:W0:Y:S01]  /*3700*/  F2F.F32.F64 R12, R12 ;  /* 0x0000000c000c7310 */ /* 0x000e220000301000 */
[----:B------:R-:W-:Y:S01]  /*3710*/  DFMA R18, R18, R10, R6 ;  /* 0x0000000a1212722b */ /* 0x000fe20000000006 */
[----:B------:R-:W-:Y:S07]  /*3720*/  BSSY.RECONVERGENT B0, `(.L_x_507) ;  /* 0x0000042000007945 */ /* 0x000fee0003800200 */
[----:B------:R-:W-:Y:S01]  /*3730*/  DADD R6, R16, R18 ;  /* 0x0000000010067229 */ /* 0x000fe20000000012 */
[C---:B0-----:R-:W-:Y:S01]  /*3740*/  FMUL R5, R12.reuse, 0.63661974668502807617 ;  /* 0x3f22f9830c057820 */ /* 0x041fe20000400000 */
[----:B------:R-:W-:-:S08]  /*3750*/  FSETP.GE.AND P0, PT, |R12|, 105615, PT ;  /* 0x47ce47800c00780b */ /* 0x000fd00003f06200 */
        /* <DEDUP_REMOVED lines=18> */
.L_x_509:
        /* <DEDUP_REMOVED lines=38> */
[----:B------:R-:W0:Y:S01]  /*3ae0*/  I2F.F64.S64 R8, R8 ;  /* 0x0000000800087312 */ /* 0x000e220000301c00 */
[----:B------:R-:W-:-:S05]  /*3af0*/  IADD3 R3, PT, PT, -R5, RZ, RZ ;  /* 0x000000ff05037210 */ /* 0x000fca0007ffe1ff */
[----:B------:R-:W-:Y:S01]  /*3b00*/  @!P0 IMAD.MOV.U32 R5, RZ, RZ, R3 ;  /* 0x000000ffff058224 */ /* 0x000fe200078e0003 */
[----:B0-----:R-:W-:-:S10]  /*3b10*/  DMUL R10, R8, UR4 ;  /* 0x00000004080a7c28 */ /* 0x001fd40008000000 */
[----:B------:R-:W0:Y:S02]  /*3b20*/  F2F.F32.F64 R10, R10 ;  /* 0x0000000a000a7310 */ /* 0x000e240000301000 */
[----:B0-----:R-:W-:-:S07]  /*3b30*/  FSEL R3, -R10, R10, !P1 ;  /* 0x0000000a0a037208 */ /* 0x001fce0004800100 */
.L_x_508:
[----:B------:R-:W-:Y:S05]  /*3b40*/  BSYNC.RECONVERGENT B0 ;  /* 0x0000000000007941 */ /* 0x000fea0003800200 */
.L_x_507:
[----:B------:R-:W-:Y:S01]  /*3b50*/  MOV R23, R3 ;  /* 0x0000000300177202 */ /* 0x000fe20000000f00 */
[----:B------:R-:W-:Y:S01]  /*3b60*/  IMAD.MOV.U32 R8, RZ, RZ, 0x3c190000 ;  /* 0x3c190000ff087424 */ /* 0x000fe200078e00ff */
[----:B------:R-:W-:Y:S01]  /*3b70*/  LOP3.LUT R5, R5, 0x1, RZ, 0xc0, !PT ;  /* 0x0000000105057812 */ /* 0x000fe200078ec0ff */
[----:B------:R-:W-:Y:S01]  /*3b80*/  BSSY.RECONVERGENT B2, `(.L_x_510) ;  /* 0x0000017000027945 */ /* 0x000fe20003800200 */
[C---:B------:R-:W-:Y:S01]  /*3b90*/  FSETP.NEU.AND P0, PT, |R23|.reuse, 0.00049096695147454738617, PT ;  /* 0x3a00b43c1700780b */ /* 0x040fe20003f0d200 */
[----:B------:R-:W-:Y:S01]  /*3ba0*/  FMUL R3, R23, R23 ;  /* 0x0000001717037220 */ /* 0x000fe20000400000 */
[----:B------:R-:W-:-:S03]  /*3bb0*/  ISETP.NE.U32.AND P1, PT, R5, 0x1, PT ;  /* 0x000000010500780c */ /* 0x000fc60003f25070 */
        /* <DEDUP_REMOVED lines=18> */
[----:B------:R-:W-:Y:S05]  /*3ce0*/  CALL.REL.NOINC `($__internal_5_$__cuda_sm3x_div_rn_noftz_f32_slowpath) ;  /* 0x0000002000947944 */ /* 0x000fea0003c00000 */
.L_x_511:
[----:B------:R-:W-:Y:S05]  /*3cf0*/  BSYNC.RECONVERGENT B2 ;  /* 0x0000000000027941 */ /* 0x000fea0003800200 */
.L_x_510:
        /* <DEDUP_REMOVED lines=16> */
[----:B------:R-:W-:Y:S02]  /*3e00*/  HFMA2 R7, -RZ, RZ, 0, 0 ;  /* 0x00000000ff077431 */ /* 0x000fe400000001ff */
[----:B------:R-:W-:Y:S01]  /*3e10*/  IMAD.MOV.U32 R10, RZ, RZ, RZ ;  /* 0x000000ffff0a7224 */ /* 0x000fe200078e00ff */
[----:B------:R-:W-:Y:S01]  /*3e20*/  UMOV UR4, URZ ;  /* 0x000000ff00047c82 */ /* 0x000fe20008000000 */
[----:B------:R-:W-:-:S07]  /*3e30*/  LOP3.LUT R11, R3, 0x80000000, RZ, 0xfc, !PT ;  /* 0x80000000030b7812 */ /* 0x000fce00078efcff */
.L_x_514:
[----:B0-----:R-:W-:-:S05]  /*3e40*/  IMAD.WIDE.U32 R16, R7, 0x4, R8 ;  /* 0x0000000407107825 */ /* 0x001fca00078e0008 */
[----:B-1----:R-:W2:Y:S01]  /*3e50*/  LDG.E.CONSTANT R12, desc[UR10][R16.64] ;  /* 0x0000000a100c7981 */ /* 0x002ea2000c1e9900 */
        /* <DEDUP_REMOVED lines=23> */
[--C-:B------:R-:W-:Y:S02]  /*3fd0*/  SHF.R.U32.HI R12, RZ, 0x1e, R3.reuse ;  /* 0x0000001eff0c7819 */ /* 0x100fe40000011603 */
        /* <DEDUP_REMOVED lines=12> */
[----:B0-----:R-:W-:-:S10]  /*40a0*/  DMUL R10, R8, UR4 ;  /* 0x00000004080a7c28 */ /* 0x001fd40008000000 */
[----:B------:R-:W0:Y:S02]  /*40b0*/  F2F.F32.F64 R10, R10 ;  /* 0x0000000a000a7310 */ /* 0x000e240000301000 */
[----:B0-----:R-:W-:-:S07]  /*40c0*/  FSEL R8, -R10, R10, !P1 ;  /* 0x0000000a0a087208 */ /* 0x001fce0004800100 */
.L_x_513:
[----:B------:R-:W-:Y:S05]  /*40d0*/  BSYNC.RECONVERGENT B0 ;  /* 0x0000000000007941 */ /* 0x000fea0003800200 */
.L_x_512:
        /* <DEDUP_REMOVED lines=26> */
.L_x_516:
[----:B------:R-:W-:Y:S05]  /*4280*/  BSYNC.RECONVERGENT B2 ;  /* 0x0000000000027941 */ /* 0x000fea0003800200 */
.L_x_515:
[----:B------:R-:W0:Y:S01]  /*4290*/  S2R R7, SR_CgaCtaId ;  /* 0x0000000000077919 */ /* 0x000e220000008800 */
[----:B------:R-:W-:Y:S01]  /*42a0*/  ISETP.NE.AND P0, PT, R15, RZ, PT ;  /* 0x000000ff0f00720c */ /* 0x000fe20003f05270 */
[----:B------:R-:W-:Y:S01]  /*42b0*/  FADD R13, R0, R3 ;  /* 0x00000003000d7221 */ /* 0x000fe20000000000 */
[----:B------:R-:W-:Y:S01]  /*42c0*/  MOV R6, 0x400 ;  /* 0x0000040000067802 */ /* 0x000fe20000000f00 */
[----:B------:R-:W-:Y:S05]  /*42d0*/  WARPSYNC.ALL ;  /* 0x0000000000007948 */ /* 0x000fea0003800000 */
[----:B------:R-:W-:Y:S01]  /*42e0*/  IADD3 R8, PT, PT, R6, 0x400, RZ ;  /* 0x0000040006087810 */ /* 0x000fe20007ffe0ff */
[----:B------:R-:W-:Y:S03]  /*42f0*/  BSSY.RECONVERGENT B0, `(.L_x_517) ;  /* 0x000001e000007945 */ /* 0x000fe60003800200 */
[----:B0-----:R-:W-:-:S02]  /*4300*/  LEA R8, R7, R8, 0x18 ;  /* 0x0000000807087211 */ /* 0x001fc400078ec0ff */
[----:B------:R-:W-:-:S03]  /*4310*/  @!P0 LEA R12, R7, R6, 0x18 ;  /* 0x00000006070c8211 */ /* 0x000fc600078ec0ff */
[----:B------:R-:W-:Y:S02]  /*4320*/  IMAD R16, R15, 0x4, R8 ;  /* 0x000000040f107824 */ /* 0x000fe400078e0208 */
[----:B------:R-:W-:Y:S01]  /*4330*/  @!P0 STS [R12+0x400], R5 ;  /* 0x000400050c008388 */ /* 0x000fe20000000800 */
[----:B------:R-:W-:Y:S03]  /*4340*/  F2F.F64.F32 R8, R0 ;  /* 0x0000000000087310 */ /* 0x000fe60000201800 */
[----:B------:R-:W-:Y:S01]  /*4350*/  STS [R16+0x4], R13 ;  /* 0x0000040d10007388 */ /* 0x000fe20000000800 */
[----:B------:R-:W-:Y:S06]  /*4360*/  BAR.SYNC.DEFER_BLOCKING 0x0 ;  /* 0x0000000000007b1d */ /* 0x000fec0000010000 */
[----:B------:R-:W0:Y:S02]  /*4370*/  LDS R10, [R16] ;  /* 0x00000000100a7984 */ /* 0x000e240000000800 */
[----:B0-----:R-:W-:-:S04]  /*4380*/  FADD R3, R13, R10 ;  /* 0x0000000a0d037221 */ /* 0x001fc80000000000 */
[----:B------:R-:W0:Y:S02]  /*4390*/  F2F.F64.F32 R6, R3 ;  /* 0x0000000300067310 */ /* 0x000e240000201800 */
[----:B0-----:R-:W-:-:S10]  /*43a0*/  DFMA R6, R6, 0.5, -R8 ;  /* 0x3fe000000606782b */ /* 0x001fd40000000808 */
[----:B------:R-:W0:Y:S02]  /*43b0*/  F2F.F32.F64 R6, R6 ;  /* 0x0000000600067310 */ /* 0x000e240000301000 */
[----:B0-----:R-:W-:-:S04]  /*43c0*/  FMUL R5, R6, R6 ;  /* 0x0000000606057220 */ /* 0x001fc80000400000 */
[----:B------:R-:W-:-:S04]  /*43d0*/  FFMA R8, R2, R2, R5 ;  /* 0x0000000202087223 */ /* 0x000fc80000000005 */
[----:B------:R0:W1:Y:S01]  /*43e0*/  MUFU.RSQ R9, R8 ;  /* 0x0000000800097308 */ /* 0x0000620000001400 */
[----:B------:R-:W-:-:S04]  /*43f0*/  IADD3 R5, PT, PT, R8, -0xd000000, RZ ;  /* 0xf300000008057810 */ /* 0x000fc80007ffe0ff */
[----:B------:R-:W-:Y:S01]  /*4400*/  ISETP.GT.U32.AND P0, PT, R5, 0x727fffff, PT ;  /* 0x727fffff0500780c */ /* 0x000fe20003f04070 */
[----:B------:R-:W-:-:S12]  /*4410*/  FADD R5, R13, -R10 ;  /* 0x8000000a0d057221 */ /* 0x000fd80000000000 */
[----:B01----:R-:W-:Y:S05]  /*4420*/  @!P0 BRA `(.L_x_518) ;  /* 0x0000000000188947 */ /* 0x003fea0003800000 */
[----:B------:R-:W-:Y:S01]  /*4430*/  BSSY.RECONVERGENT B1, `(.L_x_519) ;  /* 0x0000004000017945 */ /* 0x000fe20003800200 */
[----:B------:R-:W-:Y:S01]  /*4440*/  IMAD.MOV.U32 R3, RZ, RZ, R8 ;  /* 0x000000ffff037224 */ /* 0x000fe200078e0008 */
[----:B------:R-:W-:-:S07]  /*4450*/  MOV R11, 0x4470 ;  /* 0x00004470000b7802 */ /* 0x000fce0000000f00 */
[----:B------:R-:W-:Y:S05]  /*4460*/  CALL.REL.NOINC `($__internal_4_$__cuda_sm20_sqrt_rn_f32_slowpath) ;  /* 0x0000001800587944 */ /* 0x000fea0003c00000 */
[----:B------:R-:W-:Y:S05]  /*4470*/  BSYNC.RECONVERGENT B1 ;  /* 0x0000000000017941 */ /* 0x000fea0003800200 */
.L_x_519:
[----:B------:R-:W-:Y:S05]  /*4480*/  BRA `(.L_x_520) ;  /* 0x0000000000107947 */ /* 0x000fea0003800000 */
.L_x_518:
[----:B------:R-:W-:Y:S01]  /*4490*/  FMUL.FTZ R23, R8, R9 ;  /* 0x0000000908177220 */ /* 0x000fe20000410000 */
[----:B------:R-:W-:-:S03]  /*44a0*/  FMUL.FTZ R3, R9, 0.5 ;  /* 0x3f00000009037820 */ /* 0x000fc60000410000 */
[----:B------:R-:W-:-:S04]  /*44b0*/  FFMA R6, -R23, R23, R8 ;  /* 0x0000001717067223 */ /* 0x000fc80000000108 */
[----:B------:R-:W-:-:S07]  /*44c0*/  FFMA R23, R6, R3, R23 ;  /* 0x0000000306177223 */ /* 0x000fce0000000017 */
.L_x_520:
[----:B------:R-:W-:Y:S05]  /*44d0*/  BSYNC.RECONVERGENT B0 ;  /* 0x0000000000007941 */ /* 0x000fea0003800200 */
.L_x_517:
        /* <DEDUP_REMOVED lines=12> */
.L_x_522:
[----:B------:R-:W-:Y:S05]  /*45a0*/  BSYNC.RECONVERGENT B2 ;  /* 0x0000000000027941 */ /* 0x000fea0003800200 */
.L_x_521:
[----:B------:R-:W0:Y:S01]  /*45b0*/  LDCU UR4, c[0x0][0x3a8] ;  /* 0x00007500ff0477ac */ /* 0x000e220008000800 */
[----:B------:R-:W-:Y:S01]  /*45c0*/  FMUL R23, R5, R3 ;  /* 0x0000000305177220 */ /* 0x000fe20000400000 */
[----:B------:R-:W-:Y:S03]  /*45d0*/  BSSY.RECONVERGENT B2, `(.L_x_523) ;  /* 0x000000e000027945 */ /* 0x000fe60003800200 */
[----:B------:R-:W1:Y:S01]  /*45e0*/  MUFU.RCP R3, R23 ;  /* 0x0000001700037308 */ /* 0x000e620000001000 */
[----:B0-----:R-:W-:-:S07]  /*45f0*/  MOV R8, UR4 ;  /* 0x0000000400087c02 */ /* 0x001fce0008000f00 */
        /* <DEDUP_REMOVED lines=8> */
[----:B------:R-:W-:Y:S01]  /*4680*/  MOV R16, 0x46b0 ;  /* 0x000046b000107802 */ /* 0x000fe20000000f00 */
[----:B0-----:R-:W-:-:S07]  /*4690*/  IMAD.U32 R3, RZ, RZ, UR4 ;  /* 0x00000004ff037e24 */ /* 0x001fce000f8e00ff */
[----:B------:R-:W-:Y:S05]  /*46a0*/  CALL.REL.NOINC `($__internal_5_$__cuda_sm3x_div_rn_noftz_f32_slowpath) ;  /* 0x0000001800247944 */ /* 0x000fea0003c00000 */
.L_x_524:
[----:B------:R-:W-:Y:S05]  /*46b0*/  BSYNC.RECONVERGENT B2 ;  /* 0x0000000000027941 */ /* 0x000fea0003800200 */
.L_x_523:
        /* <DEDUP_REMOVED lines=8> */
[----:B-1----:R-:W-:-:S08]  /*4740*/  DMUL R16, R16, 0.5 ;  /* 0x3fe0000010107828 */ /* 0x002fd00000000000 */
[----:B------:R-:W1:Y:S01]  /*4750*/  I2F.F64 R10, UR4 ;  /* 0x00000004000a7d12 */ /* 0x000e620008201c00 */
[----:B0-----:R-:W-:-:S05]  /*4760*/  FMUL R3, R8, R3 ;  /* 0x0000000308037220 */ /* 0x001fca0000400000 */
[----:B------:R0:W-:Y:S02]  /*4770*/  STS [R4], R3 ;  /* 0x0000000304007388 */ /* 0x0001e40000000800 */
[----:B---3--:R-:W3:Y:S01]  /*4780*/  F2F.F64.F32 R8, UR5 ;  /* 0x0000000500087d10 */ /* 0x008ee20008201800 */
[----:B------:R-:W-:Y:S06]  /*4790*/  BAR.SYNC.DEFER_BLOCKING 0x0 ;  /* 0x0000000000007b1d */ /* 0x000fec0000010000 */
[----:B--2---:R-:W-:Y:S05]  /*47a0*/  @!P0 EXIT ;  /* 0x000000000000894d */ /* 0x004fea0003800000 */
[----:B------:R-:W0:Y:S01]  /*47b0*/  LDCU UR4, c[0x0][0x3a4] ;  /* 0x00007480ff0477ac */ /* 0x000e220008000800 */
[----:B-1----:R-:W-:Y:S01]  /*47c0*/  DMUL R10, R10, 0.5 ;  /* 0x3fe000000a0a7828 */ /* 0x002fe20000000000 */
[----:B------:R-:W-:Y:S01]  /*47d0*/  I2F.F64.U32 R26, UR9 ;  /* 0x00000009001a7d12 */ /* 0x000fe20008201800 */
[----:B---3--:R-:W-:Y:S01]  /*47e0*/  DFMA R16, R6, R16, R8 ;  /* 0x000000100610722b */ /* 0x008fe20000000008 */
[----:B------:R-:W-:Y:S01]  /*47f0*/  I2FP.F32.S32 R12, UR15 ;  /* 0x0000000f000c7c45 */ /* 0x000fe20008201400 */
[----:B------:R-:W-:-:S04]  /*4800*/  UMOV UR5, URZ ;  /* 0x000000ff00057c82 */ /* 0x000fc80008000000 */
[----:B------:R-:W-:Y:S01]  /*4810*/  DFMA R10, R6, R10, R8 ;  /* 0x0000000a060a722b */ /* 0x000fe20000000008 */
[----:B------:R-:W-:Y:S01]  /*4820*/  I2F.F64 R28, UR14 ;  /* 0x0000000e001c7d12 */ /* 0x000fe20008201c00 */
[----:B------:R-:W-:-:S07]  /*4830*/  UIMAD UR14, UR13, UR15, UR15 ;  /* 0x0000000f0d0e72a4 */ /* 0x000fce000f8e020f */
[----:B0-----:R-:W0:Y:S01]  /*4840*/  I2F.F64 R4, UR4 ;  /* 0x0000000400047d12 */ /* 0x001e220008201c00 */
[----:B------:R-:W-:-:S07]  /*4850*/  UMOV UR4, URZ ;  /* 0x000000ff00047c82 */ /* 0x000fce0008000000 */
[----:B------:R-:W1:Y:S01]  /*4860*/  F2F.F32.F64 R17, R16 ;  /* 0x0000001000117310 */ /* 0x000e620000301000 */
[----:B0-----:R-:W-:-:S07]  /*4870*/  DFMA R26, R4, 0.5, -R26 ;  /* 0x3fe00000041a782b */ /* 0x001fce000000081a */
[----:B------:R-:W0:Y:S01]  /*4880*/  F2F.F32.F64 R11, R10 ;  /* 0x0000000a000b7310 */ /* 0x000e220000301000 */
[C---:B-1----:R-:W-:Y:S01]  /*4890*/  FMUL R5, R2.reuse, R17 ;  /* 0x0000001102057220 */ /* 0x042fe20000400000 */
[----:B0-----:R-:W-:-:S07]  /*48a0*/  FMUL R6, R2, R11 ;  /* 0x0000000b02067220 */ /* 0x001fce0000400000 */
.L_x_553:
[----:B0-----:R-:W0:Y:S01]  /*48b0*/  LDCU UR9, c[0x0][0x398] ;  /* 0x00007300ff0977ac */ /* 0x001e220008000800 */
[----:B------:R-:W-:Y:S01]  /*48c0*/  IADD3 R4, PT, PT, R15, UR4, RZ ;  /* 0x000000040f047c10 */ /* 0x000fe2000fffe0ff */
[----:B------:R-:W-:Y:S03]  /*48d0*/  BSSY.RECONVERGENT B2, `(.L_x_525) ;  /* 0x0000149000027945 */ /* 0x000fe60003800200 */
        /* <DEDUP_REMOVED lines=27> */
.L_x_528:
[----:B------:R-:W-:Y:S05]  /*4a90*/  BSYNC.RECONVERGENT B3 ;  /* 0x0000000000037941 */ /* 0x000fea0003800200 */
.L_x_527:
        /* <DEDUP_REMOVED lines=14> */
.L_x_530:
[----:B------:R-:W-:Y:S05]  /*4b80*/  BSYNC.RECONVERGENT B3 ;  /* 0x0000000000037941 */ /* 0x000fea0003800200 */
.L_x_529:
        /* <DEDUP_REMOVED lines=14> */
.L_x_532:
[----:B------:R-:W-:Y:S05]  /*4c70*/  BSYNC.RECONVERGENT B3 ;  /* 0x0000000000037941 */ /* 0x000fea0003800200 */
.L_x_531:
        /* <DEDUP_REMOVED lines=17> */
[----:B------:R-:W-:Y:S01]  /*4d90*/  SHF.L.U32 R8, R20, 0x8, RZ ;  /* 0x0000000814087819 */ /* 0x000fe200000006ff */
[----:B------:R-:W-:Y:S02]  /*4da0*/  HFMA2 R19, -RZ, RZ, 0, 0 ;  /* 0x00000000ff137431 */ /* 0x000fe400000001ff */
[----:B------:R-:W-:Y:S01]  /*4db0*/  IMAD.MOV.U32 R7, RZ, RZ, RZ ;  /* 0x000000ffff077224 */ /* 0x000fe200078e00ff */
[----:B------:R-:W0:Y:S01]  /*4dc0*/  LDCU.64 UR16, c[0x4][URZ] ;  /* 0x01000000ff1077ac */ /* 0x000e220008000a00 */
[----:B------:R-:W-:Y:S01]  /*4dd0*/  IMAD.MOV.U32 R3, RZ, RZ, R1 ;  /* 0x000000ffff037224 */ /* 0x000fe200078e0001 */
[----:B------:R-:W-:Y:S01]  /*4de0*/  LOP3.LUT R21, R8, 0x80000000, RZ, 0xfc, !PT ;  /* 0x8000000008157812 */ /* 0x000fe200078efcff */
[----:B------:R-:W-:-:S06]  /*4df0*/  UMOV UR4, URZ ;  /* 0x000000ff00047c82 */ /* 0x000fcc0008000000 */
.L_x_534:
        /* <DEDUP_REMOVED lines=42> */
[----:B------:R-:W0:Y:S02]  /*50a0*/  F2F.F32.F64 R18, R18 ;  /* 0x0000001200127310 */ /* 0x000e240000301000 */
[----:B0-----:R-:W-:-:S07]  /*50b0*/  FSEL R7, -R18, R18, !P0 ;  /* 0x0000001212077208 */ /* 0x001fce0004000100 */
.L_x_533:
        /* <DEDUP_REMOVED lines=13> */
[----:B------:R-:W-:-:S07]  /*5190*/  IMAD.MOV.U32 R8, RZ, RZ, R3 ;  /* 0x000000ffff087224 */ /* 0x000fce00078e0003 */
.L_x_536:
[----:B------:R-:W-:Y:S05]  /*51a0*/  BSYNC.RECONVERGENT B3 ;  /* 0x0000000000037941 */ /* 0x000fea0003800200 */
.L_x_535:
        /* <DEDUP_REMOVED lines=27> */
[----:B------:R-:W-:Y:S05]  /*5360*/  CALL.REL.NOINC `($__internal_5_$__cuda_sm3x_div_rn_noftz_f32_slowpath) ;  /* 0x0000000800f47944 */ /* 0x000fea0003c00000 */
.L_x_538:
[----:B------:R-:W-:Y:S05]  /*5370*/  BSYNC.RECONVERGENT B3 ;  /* 0x0000000000037941 */ /* 0x000fea0003800200 */
.L_x_537:
        /* <DEDUP_REMOVED lines=15> */
.L_x_540:
[----:B------:R-:W-:Y:S05]  /*5470*/  BSYNC.RECONVERGENT B3 ;  /* 0x0000000000037941 */ /* 0x000fea0003800200 */
.L_x_539:
[----:B------:R-:W0:Y:S01]  /*5480*/  MUFU.RCP R8, |R7| ;  /* 0x4000000700087308 */ /* 0x000e220000001000 */
[----:B------:R-:W-:Y:S01]  /*5490*/  FSETP.GT.AND P0, PT, |R7|, 1, PT ;  /* 0x3f8000000700780b */ /* 0x000fe20003f04200 */
[----:B------:R-:W-:Y:S03]  /*54a0*/  BSSY.RECONVERGENT B3, `(.L_x_541) ;  /* 0x0000021000037945 */ /* 0x000fe60003800200 */
[----:B0-----:R-:W-:Y:S01]  /*54b0*/  FSEL R3, R8, |R7|, P0 ;  /* 0x4000000708037208 */ /* 0x001fe20000000000 */
[----:B------:R-:W-:-:S04]  /*54c0*/  HFMA2 R8, -RZ, RZ, 0.890625, -0.00056934356689453125 ;  /* 0x3b2090aaff087431 */ /* 0x000fc800000001ff */
        /* <DEDUP_REMOVED lines=10> */
[----:B------:R-:W-:Y:S01]  /*5570*/  IMAD.MOV.U32 R9, RZ, RZ, 0x3f6ee581 ;  /* 0x3f6ee581ff097424 */ /* 0x000fe200078e00ff */
        /* <DEDUP_REMOVED lines=18> */
[----:B------:R-:W-:Y:S05]  /*56a0*/  CALL.REL.NOINC `($__internal_5_$__cuda_sm3x_div_rn_noftz_f32_slowpath) ;  /* 0x0000000800247944 */ /* 0x000fea0003c00000 */
.L_x_542:
[----:B------:R-:W-:Y:S05]  /*56b0*/  BSYNC.RECONVERGENT B3 ;  /* 0x0000000000037941 */ /* 0x000fea0003800200 */
.L_x_541:
        /* <DEDUP_REMOVED lines=26> */
.L_x_546:
[----:B------:R-:W-:Y:S05]  /*5860*/  BSYNC.RECONVERGENT B4 ;  /* 0x0000000000047941 */ /* 0x000fea0003800200 */
.L_x_545:
[----:B------:R-:W0:Y:S01]  /*5870*/  F2I.FLOOR.NTZ R16, R16 ;  /* 0x0000001000107305 */ /* 0x000e220000207100 */
[----:B------:R-:W-:-:S07]  /*5880*/  HFMA2 R3, -RZ, RZ, 0, 0 ;  /* 0x00000000ff037431 */ /* 0x000fce00000001ff */
.L_x_544:
[----:B------:R-:W-:Y:S05]  /*5890*/  BSYNC.RECONVERGENT B3 ;  /* 0x0000000000037941 */ /* 0x000fea0003800200 */
.L_x_543:
[----:B------:R-:W-:Y:S01]  /*58a0*/  ISETP.GE.AND P0, PT, R3, UR8, PT ;  /* 0x0000000803007c0c */ /* 0x000fe2000bf06270 */
[----:B------:R-:W1:Y:S01]  /*58b0*/  LDCU UR4, c[0x0][0x39c] ;  /* 0x00007380ff0477ac */ /* 0x000e620008000800 */
[----:B------:R-:W-:Y:S11]  /*58c0*/  BSSY.RECONVERGENT B0, `(.L_x_547) ;  /* 0x000003c000007945 */ /* 0x000ff60003800200 */
[----:B------:R-:W2:Y:S01]  /*58d0*/  @!P0 S2R R9, SR_CgaCtaId ;  /* 0x0000000000098919 */ /* 0x000ea20000008800 */
[----:B------:R-:W-:-:S05]  /*58e0*/  @!P0 MOV R8, 0x400 ;  /* 0x0000040000088802 */ /* 0x000fca0000000f00 */
[----:B------:R-:W-:-:S05]  /*58f0*/  @!P0 VIADD R8, R8, 0x400 ;  /* 0x0000040008088836 */ /* 0x000fca0000000000 */
[----:B--2---:R-:W-:-:S04]  /*5900*/  @!P0 LEA R8, R9, R8, 0x18 ;  /* 0x0000000809088211 */ /* 0x004fc800078ec0ff */
[----:B------:R-:W-:Y:S01]  /*5910*/  @!P0 LEA R9, R3, R8, 0x2 ;  /* 0x0000000803098211 */ /* 0x000fe200078e10ff */
[----:B0-----:R-:W-:-:S04]  /*5920*/  VIADD R8, R16, 0x1 ;  /* 0x0000000110087836 */ /* 0x001fc80000000000 */
[----:B------:R0:W2:Y:S01]  /*5930*/  @!P0 LDS R13, [R9+0x4] ;  /* 0x00000400090d8984 */ /* 0x0000a20000000800 */
[----:B-1----:R-:W-:Y:S02]  /*5940*/  ISETP.GE.OR P0, PT, R16, UR4, P0 ;  /* 0x0000000410007c0c */ /* 0x002fe40008706670 */
[----:B------:R-:W-:-:S05]  /*5950*/  I2FP.F32.S32 R8, R8 ;  /* 0x0000000800087245 */ /* 0x000fca0000201400 */
[----:B------:R-:W-:Y:S01]  /*5960*/  FFMA R18, R8, R10, R11 ;  /* 0x0000000a08127223 */ /* 0x000fe2000000000b */
[----:B------:R-:W-:-:S05]  /*5970*/  MOV R11, RZ ;  /* 0x000000ff000b7202 */ /* 0x000fca0000000f00 */
[----:B0-----:R-:W-:Y:S05]  /*5980*/  @P0 BRA `(.L_x_548) ;  /* 0x0000000000bc0947 */ /* 0x001fea0003800000 */
[----:B------:R-:W-:Y:S01]  /*5990*/  SHF.R.S32.HI R17, RZ, 0x1f, R4 ;  /* 0x0000001fff117819 */ /* 0x000fe20000011404 */
[----:B------:R-:W-:-:S07]  /*59a0*/  IMAD.MOV.U32 R11, RZ, RZ, RZ ;  /* 0x000000ffff0b7224 */ /* 0x000fce00078e00ff */
.L_x_552:
[----:B--2---:R-:W-:Y:S01]  /*59b0*/  FSETP.GEU.AND P0, PT, R18, R13, PT ;  /* 0x0000000d1200720b */ /* 0x004fe20003f0e000 */
[----:B------:R-:W-:-:S12]  /*59c0*/  BSSY.RECONVERGENT B1, `(.L_x_549) ;  /* 0x0000027000017945 */ /* 0x000fd80003800200 */
[----:B0-----:R-:W-:Y:S05]  /*59d0*/  @P0 BRA `(.L_x_550) ;  /* 0x0000000000580947 */ /* 0x001fea0003800000 */
[----:B------:R-:W0:Y:S01]  /*59e0*/  S2UR UR9, SR_CgaCtaId ;  /* 0x00000000000979c3 */ /* 0x000e220000008800 */
[----:B------:R-:W-:Y:S01]  /*59f0*/  UMOV UR4, 0x400 ;  /* 0x0000040000047882 */ /* 0x000fe20000000000 */
[----:B------:R-:W-:Y:S01]  /*5a00*/  LOP3.LUT R8, RZ, R16, RZ, 0x33, !PT ;  /* 0x00000010ff087212 */ /* 0x000fe200078e33ff */
[----:B------:R-:W1:Y:S01]  /*5a10*/  LDCU.64 UR16, c[0x0][0x380] ;  /* 0x00007000ff1077ac */ /* 0x000e620008000a00 */
[----:B------:R-:W-:Y:S02]  /*5a20*/  FADD R20, R18, -R7 ;  /* 0x8000000712147221 */ /* 0x000fe40000000000 */
[----:B------:R-:W-:Y:S01]  /*5a30*/  IADD3 R8, PT, PT, R8, UR14, RZ ;  /* 0x0000000e08087c10 */ /* 0x000fe2000fffe0ff */
[----:B0-----:R-:W-:-:S06]  /*5a40*/  ULEA UR4, UR9, UR4, 0x18 ;  /* 0x0000000409047291 */ /* 0x001fcc000f8ec0ff */
[----:B------:R-:W-:-:S05]  /*5a50*/  LEA R19, R3, UR4, 0x2 ;  /* 0x0000000403137c11 */ /* 0x000fca000f8e10ff */
[----:B------:R-:W0:Y:S01]  /*5a60*/  LDCU UR4, c[0x0][0x398] ;  /* 0x00007300ff0477ac */ /* 0x000e220008000800 */
[----:B------:R-:W2:Y:S01]  /*5a70*/  LDS R19, [R19] ;  /* 0x0000000013137984 */ /* 0x000ea20000000800 */
[----:B0-----:R-:W-:-:S05]  /*5a80*/  IMAD R8, R8, UR4, RZ ;  /* 0x0000000408087c24 */ /* 0x001fca000f8e02ff */
[----:B------:R-:W-:-:S04]  /*5a90*/  IADD3 R9, P0, PT, R4, R8, RZ ;  /* 0x0000000804097210 */ /* 0x000fc80007f1e0ff */
[----:B------:R-:W-:Y:S02]  /*5aa0*/  LEA.HI.X.SX32 R22, R8, R17, 0x1, P0 ;  /* 0x0000001108167211 */ /* 0x000fe400000f0eff */
[----:B-1----:R-:W-:-:S04]  /*5ab0*/  LEA R8, P0, R9, UR16, 0x2 ;  /* 0x0000001009087c11 */ /* 0x002fc8000f8010ff */
[----:B------:R-:W-:Y:S01]  /*5ac0*/  LEA.HI.X R9, R9, UR17, R22, 0x2, P0 ;  /* 0x0000001109097c11 */ /* 0x000fe200080f1416 */
[----:B--2---:R-:W-:-:S05]  /*5ad0*/  FFMA R19, R20, R19, R11 ;  /* 0x0000001314137223 */ /* 0x004fca000000000b */
[----:B------:R0:W-:Y:S01]  /*5ae0*/  REDG.E.ADD.F32.FTZ.RN.STRONG.GPU desc[UR10][R8.64], R19 ;  /* 0x00000013080079a6 */ /* 0x0001e2000c12f30a */
[----:B------:R-:W-:Y:S01]  /*5af0*/  IMAD.MOV.U32 R7, RZ, RZ, R18 ;  /* 0x000000ffff077224 */ /* 0x000fe200078e0012 */
[----:B------:R-:W-:Y:S01]  /*5b00*/  IADD3 R16, PT, PT, R16, 0x1, RZ ;  /* 0x0000000110107810 */ /* 0x000fe20007ffe0ff */
[----:B------:R-:W-:Y:S01]  /*5b10*/  FADD R18, R18, R10 ;  /* 0x0000000a12127221 */ /* 0x000fe20000000000 */
[----:B------:R-:W-:Y:S01]  /*5b20*/  IMAD.MOV.U32 R11, RZ, RZ, RZ ;  /* 0x000000ffff0b7224 */ /* 0x000fe200078e00ff */
[----:B------:R-:W-:Y:S06]  /*5b30*/  BRA `(.L_x_551) ;  /* 0x00000000003c7947 */ /* 0x000fec0003800000 */
.L_x_550:
[----:B------:R-:W0:Y:S01]  /*5b40*/  S2R R20, SR_CgaCtaId ;  /* 0x0000000000147919 */ /* 0x000e220000008800 */
[----:B------:R-:W-:Y:S02]  /*5b50*/  MOV R9, 0x400 ;  /* 0x0000040000097802 */ /* 0x000fe40000000f00 */
[----:B------:R-:W-:Y:S02]  /*5b60*/  MOV R8, R3 ;  /* 0x0000000300087202 */ /* 0x000fe40000000f00 */
[----:B0-----:R-:W-:-:S05]  /*5b70*/  LEA R22, R20, R9, 0x18 ;  /* 0x0000000914167211 */ /* 0x001fca00078ec0ff */
[C---:B------:R-:W-:Y:S01]  /*5b80*/  IMAD R22, R3.reuse, 0x4, R22 ;  /* 0x0000000403167824 */ /* 0x040fe200078e0216 */
[----:B------:R-:W-:-:S04]  /*5b90*/  IADD3 R3, PT, PT, R3, 0x1, RZ ;  /* 0x0000000103037810 */ /* 0x000fc80007ffe0ff */
[----:B------:R-:W-:Y:S01]  /*5ba0*/  ISETP.GE.AND P0, PT, R3, UR8, PT ;  /* 0x0000000803007c0c */ /* 0x000fe2000bf06270 */
[----:B------:R-:W0:-:S12]  /*5bb0*/  LDS R22, [R22] ;  /* 0x0000000016167984 */ /* 0x000e180000000800 */
[----:B------:R-:W-:-:S05]  /*5bc0*/  @!P0 VIADD R9, R9, 0x400 ;  /* 0x0000040009098836 */ /* 0x000fca0000000000 */
[----:B------:R-:W-:-:S04]  /*5bd0*/  @!P0 LEA R9, R20, R9, 0x18 ;  /* 0x0000000914098211 */ /* 0x000fc800078ec0ff */
[----:B------:R-:W-:Y:S01]  /*5be0*/  @!P0 LEA R9, R8, R9, 0x2 ;  /* 0x0000000908098211 */ /* 0x000fe200078e10ff */
[----:B------:R-:W-:Y:S01]  /*5bf0*/  FADD R8, R13, -R7 ;  /* 0x800000070d087221 */ /* 0x000fe20000000000 */
[----:B------:R-:W-:-:S03]  /*5c00*/  IMAD.MOV.U32 R7, RZ, RZ, R13 ;  /* 0x000000ffff077224 */ /* 0x000fc600078e000d */
[----:B------:R1:W2:Y:S02]  /*5c10*/  @!P0 LDS R13, [R9+0x8] ;  /* 0x00000800090d8984 */ /* 0x0002a40000000800 */
[----:B01----:R-:W-:-:S07]  /*5c20*/  FFMA R11, R22, R8, R11 ;  /* 0x00000008160b7223 */ /* 0x003fce000000000b */
.L_x_551:
[----:B------:R-:W-:Y:S05]  /*5c30*/  BSYNC.RECONVERGENT B1 ;  /* 0x0000000000017941 */ /* 0x000fea0003800200 */
.L_x_549:
[----:B------:R-:W1:Y:S01]  /*5c40*/  LDCU UR4, c[0x0][0x39c] ;  /* 0x00007380ff0477ac */ /* 0x000e620008000800 */
[----:B------:R-:W-:Y:S02]  /*5c50*/  ISETP.GE.AND P0, PT, R3, UR8, PT ;  /* 0x0000000803007c0c */ /* 0x000fe4000bf06270 */
[----:B-1----:R-:W-:-:S13]  /*5c60*/  ISETP.LT.AND P1, PT, R16, UR4, PT ;  /* 0x0000000410007c0c */ /* 0x002fda000bf21270 */
[----:B------:R-:W-:Y:S05]  /*5c70*/  @!P0 BRA P1, `(.L_x_552) ;  /* 0xfffffffc004c8947 */ /* 0x000fea000083ffff */
.L_x_548:
[----:B------:R-:W-:Y:S05]  /*5c80*/  BSYNC.RECONVERGENT B0 ;  /* 0x0000000000007941 */ /* 0x000fea0003800200 */
.L_x_547:
[----:B------:R-:W-:-:S13]  /*5c90*/  FSETP.NEU.AND P0, PT, R11, RZ, PT ;  /* 0x000000ff0b00720b */ /* 0x000fda0003f0d000 */
[----:B------:R-:W-:Y:S05]  /*5ca0*/  @!P0 BRA `(.L_x_526) ;  /* 0x00000000002c8947 */ /* 0x000fea0003800000 */
[----:B------:R-:W1:Y:S01]  /*5cb0*/  LDCU UR4, c[0x0][0x398] ;  /* 0x00007300ff0477ac */ /* 0x000e620008000800 */
[----:B------:R-:W-:Y:S02]  /*5cc0*/  LOP3.LUT R16, RZ, R16, RZ, 0x33, !PT ;  /* 0x00000010ff107212 */ /* 0x000fe400078e33ff */
[----:B0-----:R-:W-:Y:S01]  /*5cd0*/  SHF.R.S32.HI R8, RZ, 0x1f, R4 ;  /* 0x0000001fff087819 */ /* 0x001fe20000011404 */
[----:B------:R-:W0:Y:S01]  /*5ce0*/  LDCU.64 UR16, c[0x0][0x380] ;  /* 0x00007000ff1077ac */ /* 0x000e220008000a00 */
[----:B------:R-:W-:-:S05]  /*5cf0*/  IADD3 R16, PT, PT, R16, UR14, RZ ;  /* 0x0000000e10107c10 */ /* 0x000fca000fffe0ff */
[----:B-1----:R-:W-:-:S05]  /*5d00*/  IMAD R3, R16, UR4, RZ ;  /* 0x0000000410037c24 */ /* 0x002fca000f8e02ff */
[----:B------:R-:W-:-:S04]  /*5d10*/  IADD3 R4, P0, PT, R4, R3, RZ ;  /* 0x0000000304047210 */ /* 0x000fc80007f1e0ff */
[----:B------:R-:W-:Y:S02]  /*5d20*/  LEA.HI.X.SX32 R3, R3, R8, 0x1, P0 ;  /* 0x0000000803037211 */ /* 0x000fe400000f0eff */
[----:B0-----:R-:W-:-:S04]  /*5d30*/  LEA R8, P0, R4, UR16, 0x2 ;  /* 0x0000001004087c11 */ /* 0x001fc8000f8010ff */
[----:B------:R-:W-:-:S05]  /*5d40*/  LEA.HI.X R9, R4, UR17, R3, 0x2, P0 ;  /* 0x0000001104097c11 */ /* 0x000fca00080f1403 */
[----:B------:R1:W-:Y:S04]  /*5d50*/  REDG.E.ADD.F32.FTZ.RN.STRONG.GPU desc[UR10][R8.64], R11 ;  /* 0x0000000b080079a6 */ /* 0x0003e8000c12f30a */
.L_x_526:
[----:B------:R-:W-:Y:S05]  /*5d60*/  BSYNC.RECONVERGENT B2 ;  /* 0x0000000000027941 */ /* 0x000fea0003800200 */
.L_x_525:
[----:B------:R-:W3:Y:S01]  /*5d70*/  LDCU UR9, c[0x0][0x398] ;  /* 0x00007300ff0977ac */ /* 0x000ee20008000800 */
[----:B------:R-:W-:Y:S02]  /*5d80*/  UIMAD UR4, UR12, UR5, UR12 ;  /* 0x000000050c0472a4 */ /* 0x000fe4000f8e020c */
[----:B------:R-:W-:Y:S02]  /*5d90*/  UIADD3 UR5, UPT, UPT, UR5, 0x1, URZ ;  /* 0x0000000105057890 */ /* 0x000fe4000fffe0ff */
[----:B---3--:R-:W-:-:S09]  /*5da0*/  UISETP.GE.U32.AND UP0, UPT, UR4, UR9, UPT ;  /* 0x000000090400728c */ /* 0x008fd2000bf06070 */
[----:B------:R-:W-:Y:S05]  /*5db0*/  BRA.U !UP0, `(.L_x_553) ;  /* 0xffffffe908bc7547 */ /* 0x000fea000b83ffff */
[----:B------:R-:W-:Y:S05]  /*5dc0*/  EXIT ;  /* 0x000000000000794d */ /* 0x000fea0003800000 */
        .weak           $__internal_4_$__cuda_sm20_sqrt_rn_f32_slowpath
        .type           $__internal_4_$__cuda_sm20_sqrt_rn_f32_slowpath,@function
        .size           $__internal_4_$__cuda_sm20_sqrt_rn_f32_slowpath,($__internal_5_$__cuda_sm3x_div_rn_noftz_f32_slowpath - $__internal_4_$__cuda_sm20_sqrt_rn_f32_slowpath)
$__internal_4_$__cuda_sm20_sqrt_rn_f32_slowpath:
[----:B------:R-:W-:-:S13]  /*5dd0*/  LOP3.LUT P0, RZ, R3, 0x7fffffff, RZ, 0xc0, !PT ;  /* 0x7fffffff03ff7812 */ /* 0x000fda000780c0ff */
[----:B------:R-:W-:Y:S01]  /*5de0*/  @!P0 IMAD.MOV.U32 R6, RZ, RZ, R3 ;  /* 0x000000ffff068224 */ /* 0x000fe200078e0003 */
[----:B------:R-:W-:Y:S06]  /*5df0*/  @!P0 BRA `(.L_x_554) ;  /* 0x0000000000408947 */ /* 0x000fec0003800000 */
[----:B------:R-:W-:-:S13]  /*5e00*/  FSETP.GEU.FTZ.AND P0, PT, R3, RZ, PT ;  /* 0x000000ff0300720b */ /* 0x000fda0003f1e000 */
[----:B------:R-:W-:Y:S01]  /*5e10*/  @!P0 MOV R6, 0x7fffffff ;  /* 0x7fffffff00068802 */ /* 0x000fe20000000f00 */
[----:B------:R-:W-:Y:S06]  /*5e20*/  @!P0 BRA `(.L_x_554) ;  /* 0x0000000000348947 */ /* 0x000fec0003800000 */
[----:B------:R-:W-:-:S13]  /*5e30*/  FSETP.GTU.FTZ.AND P0, PT, |R3|, +INF , PT ;  /* 0x7f8000000300780b */ /* 0x000fda0003f1c200 */
[----:B------:R-:W-:Y:S01]  /*5e40*/  @P0 FADD.FTZ R6, R3, 1 ;  /* 0x3f80000003060421 */ /* 0x000fe20000010000 */
[----:B------:R-:W-:Y:S06]  /*5e50*/  @P0 BRA `(.L_x_554) ;  /* 0x0000000000280947 */ /* 0x000fec0003800000 */
[----:B------:R-:W-:-:S13]  /*5e60*/  FSETP.NEU.FTZ.AND P0, PT, |R3|, +INF , PT ;  /* 0x7f8000000300780b */ /* 0x000fda0003f1d200 */
[----:B------:R-:W-:-:S04]  /*5e70*/  @P0 FFMA R7, R3, 1.84467440737095516160e+19, RZ ;  /* 0x5f80000003070823 */ /* 0x000fc800000000ff */
[----:B------:R-:W0:Y:S02]  /*5e80*/  @P0 MUFU.RSQ R6, R7 ;  /* 0x0000000700060308 */ /* 0x000e240000001400 */
[----:B0-----:R-:W-:Y:S01]  /*5e90*/  @P0 FMUL.FTZ R8, R7, R6 ;  /* 0x0000000607080220 */ /* 0x001fe20000410000 */
[----:B------:R-:W-:Y:S01]  /*5ea0*/  @P0 FMUL.FTZ R10, R6, 0.5 ;  /* 0x3f000000060a0820 */ /* 0x000fe20000410000 */
[----:B------:R-:W-:Y:S02]  /*5eb0*/  @!P0 IMAD.MOV.U32 R6, RZ, RZ, R3 ;  /* 0x000000ffff068224 */ /* 0x000fe400078e0003 */
[----:B------:R-:W-:-:S04]  /*5ec0*/  @P0 FADD.FTZ R9, -R8, -RZ ;  /* 0x800000ff08090221 */ /* 0x000fc80000010100 */
[----:B------:R-:W-:-:S04]  /*5ed0*/  @P0 FFMA R9, R8, R9, R7 ;  /* 0x0000000908090223 */ /* 0x000fc80000000007 */
[----:B------:R-:W-:-:S04]  /*5ee0*/  @P0 FFMA R9, R9, R10, R8 ;  /* 0x0000000a09090223 */ /* 0x000fc80000000008 */
[----:B------:R-:W-:-:S07]  /*5ef0*/  @P0 FMUL.FTZ R6, R9, 2.3283064365386962891e-10 ;  /* 0x2f80000009060820 */ /* 0x000fce0000410000 */
.L_x_554:
[----:B------:R-:W-:Y:S01]  /*5f00*/  HFMA2 R7, -RZ, RZ, 0, 0 ;  /* 0x00000000ff077431 */ /* 0x000fe200000001ff */
[----:B------:R-:W-:Y:S01]  /*5f10*/  MOV R23, R6 ;  /* 0x0000000600177202 */ /* 0x000fe20000000f00 */
[----:B------:R-:W-:-:S04]  /*5f20*/  IMAD.MOV.U32 R6, RZ, RZ, R11 ;  /* 0x000000ffff067224 */ /* 0x000fc800078e000b */
[----:B------:R-:W-:Y:S05]  /*5f30*/  RET.REL.NODEC R6 `(_Z30ProjTransFanArcDisCUDA2dKernelPfPKfS1_iiiiffffffff) ;  /* 0xffffffa006307950 */ /* 0x000fea0003c3ffff */
        .weak           $__internal_5_$__cuda_sm3x_div_rn_noftz_f32_slowpath
        .type           $__internal_5_$__cuda_sm3x_div_rn_noftz_f32_slowpath,@function
        .size           $__internal_5_$__cuda_sm3x_div_rn_noftz_f32_slowpath,(.L_x_692 - $__internal_5_$__cuda_sm3x_div_rn_noftz_f32_slowpath)
$__internal_5_$__cuda_sm3x_div_rn_noftz_f32_slowpath:
        /* <DEDUP_REMOVED lines=34> */
.L_x_556:
[----:B------:R-:W-:Y:S01]  /*6160*/  LEA R21, R18, 0xc0800000, 0x17 ;  /* 0xc080000012157811 */ /* 0x000fe200078eb8ff */
[----:B------:R-:W-:Y:S01]  /*6170*/  BSSY.RECONVERGENT B1, `(.L_x_561) ;  /* 0x0000036000017945 */ /* 0x000fe20003800200 */
[----:B------:R-:W-:-:S03]  /*6180*/  IADD3 R22, PT, PT, R22, -0x7f, RZ ;  /* 0xffffff8116167810 */ /* 0x000fc60007ffe0ff */
[----:B------:R-:W-:Y:S02]  /*6190*/  IMAD.IADD R21, R23, 0x1, -R21 ;  /* 0x0000000117157824 */ /* 0x000fe400078e0a15 */
[C---:B------:R-:W-:Y:S01]  /*61a0*/  IMAD R3, R22.reuse, -0x800000, R3 ;  /* 0xff80000016037824 */ /* 0x040fe200078e0203 */
[----:B------:R-:W-:Y:S01]  /*61b0*/  IADD3 R22, PT, PT, R22, 0x7f, -R18 ;  /* 0x0000007f16167810 */ /* 0x000fe20007ffe812 */
[----:B------:R0:W1:Y:S04]  /*61c0*/  MUFU.RCP R20, R21 ;  /* 0x0000001500147308 */ /* 0x0000680000001000 */
[----:B------:R-:W-:Y:S02]  /*61d0*/  IMAD.IADD R22, R22, 0x1, R19 ;  /* 0x0000000116167824 */ /* 0x000fe400078e0213 */
        /* <DEDUP_REMOVED lines=24> */
[C---:B------:R-:W-:Y:S02]  /*6360*/  IADD3 R3, PT, PT, R18.reuse, 0x20, RZ ;  /* 0x0000002012037810 */ /* 0x040fe40007ffe0ff */
[----:B------:R-:W-:Y:S02]  /*6370*/  LOP3.LUT R19, R19, 0x7fffff, RZ, 0xc0, !PT ;  /* 0x007fffff13137812 */ /* 0x000fe400078ec0ff */
[C---:B------:R-:W-:Y:S02]  /*6380*/  ISETP.NE.AND P2, PT, R18.reuse, RZ, PT ;  /* 0x000000ff1200720c */ /* 0x040fe40003f45270 */
[----:B------:R-:W-:Y:S02]  /*6390*/  LOP3.LUT R19, R19, 0x800000, RZ, 0xfc, !PT ;  /* 0x0080000013137812 */ /* 0x000fe400078efcff */
[----:B------:R-:W-:Y:S01]  /*63a0*/  ISETP.NE.AND P1, PT, R18, RZ, PT ;  /* 0x000000ff1200720c */ /* 0x000fe20003f25270 */
[----:B------:R-:W-:Y:S01]  /*63b0*/  IMAD.MOV R18, RZ, RZ, -R18 ;  /* 0x000000ffff127224 */ /* 0x000fe200078e0a12 */
[----:B------:R-:W-:-:S02]  /*63c0*/  SHF.L.U32 R3, R19, R3, RZ ;  /* 0x0000000313037219 */ /* 0x000fc400000006ff */
[----:B------:R-:W-:Y:S02]  /*63d0*/  FSETP.NEU.FTZ.AND P0, PT, R22, R20, PT ;  /* 0x000000141600720b */ /* 0x000fe40003f1d000 */
[----:B------:R-:W-:Y:S02]  /*63e0*/  SEL R18, R18, RZ, P2 ;  /* 0x000000ff12127207 */ /* 0x000fe40001000000 */
[----:B------:R-:W-:Y:S02]  /*63f0*/  ISETP.NE.AND P1, PT, R3, RZ, P1 ;  /* 0x000000ff0300720c */ /* 0x000fe40000f25270 */
[----:B------:R-:W-:Y:S02]  /*6400*/  SHF.R.U32.HI R19, RZ, R18, R19 ;  /* 0x00000012ff137219 */ /* 0x000fe40000011613 */
[----:B------:R-:W-:Y:S02]  /*6410*/  PLOP3.LUT P0, PT, P0, P1, PT, 0xf8, 0x8f ;  /* 0x00000000008f781c */ /* 0x000fe40000703f70 */
[----:B------:R-:W-:-:S02]  /*6420*/  SHF.R.U32.HI R18, RZ, 0x1, R19 ;  /* 0x00000001ff127819 */ /* 0x000fc40000011613 */
[----:B------:R-:W-:-:S04]  /*6430*/  SEL R3, RZ, 0x1, !P0 ;  /* 0x00000001ff037807 */ /* 0x000fc80004000000 */
[----:B------:R-:W-:-:S04]  /*6440*/  LOP3.LUT R3, R3, 0x1, R18, 0xf8, !PT ;  /* 0x0000000103037812 */ /* 0x000fc800078ef812 */
[----:B------:R-:W-:-:S04]  /*6450*/  LOP3.LUT R3, R3, R19, RZ, 0xc0, !PT ;  /* 0x0000001303037212 */ /* 0x000fc800078ec0ff */
[----:B------:R-:W-:-:S04]  /*6460*/  IADD3 R3, PT, PT, R18, R3, RZ ;  /* 0x0000000312037210 */ /* 0x000fc80007ffe0ff */
[----:B------:R-:W-:Y:S01]  /*6470*/  LOP3.LUT R21, R3, R21, RZ, 0xfc, !PT ;  /* 0x0000001503157212 */ /* 0x000fe200078efcff */
[----:B------:R-:W-:Y:S06]  /*6480*/  BRA `(.L_x_564) ;  /* 0x0000000000107947 */ /* 0x000fec0003800000 */
.L_x_563:
[----:B------:R-:W-:-:S04]  /*6490*/  LOP3.LUT R21, R21, 0x80000000, RZ, 0xc0, !PT ;  /* 0x8000000015157812 */ /* 0x000fc800078ec0ff */
[----:B------:R-:W-:Y:S01]  /*64a0*/  LOP3.LUT R21, R21, 0x7f800000, RZ, 0xfc, !PT ;  /* 0x7f80000015157812 */ /* 0x000fe200078efcff */
[----:B------:R-:W-:Y:S06]  /*64b0*/  BRA `(.L_x_564) ;  /* 0x0000000000047947 */ /* 0x000fec0003800000 */
.L_x_562:
[----:B------:R-:W-:-:S07]  /*64c0*/  IMAD R21, R22, 0x800000, R21 ;  /* 0x0080000016157824 */ /* 0x000fce00078e0215 */
.L_x_564:
[----:B------:R-:W-:Y:S05]  /*64d0*/  BSYNC.RECONVERGENT B1 ;  /* 0x0000000000017941 */ /* 0x000fea0003800200 */
.L_x_561:
[----:B------:R-:W-:Y:S01]  /*64e0*/  MOV R3, R21 ;  /* 0x0000001500037202 */ /* 0x000fe20000000f00 */
[----:B------:R-:W-:Y:S06]  /*64f0*/  BRA `(.L_x_565) ;  /* 0x0000000000207947 */ /* 0x000fec0003800000 */
.L_x_560:
[----:B------:R-:W-:-:S04]  /*6500*/  LOP3.LUT R3, R23, 0x80000000, R3, 0x48, !PT ;  /* 0x8000000017037812 */ /* 0x000fc800078e4803 */
[----:B------:R-:W-:Y:S01]  /*6510*/  LOP3.LUT R3, R3, 0x7f800000, RZ, 0xfc, !PT ;  /* 0x7f80000003037812 */ /* 0x000fe200078efcff */
[----:B------:R-:W-:Y:S06]  /*6520*/  BRA `(.L_x_565) ;  /* 0x0000000000147947 */ /* 0x000fec0003800000 */
.L_x_559:
[----:B------:R-:W-:Y:S01]  /*6530*/  LOP3.LUT R3, R23, 0x80000000, R3, 0x48, !PT ;  /* 0x8000000017037812 */ /* 0x000fe200078e4803 */
[----:B------:R-:W-:Y:S06]  /*6540*/  BRA `(.L_x_565) ;  /* 0x00000000000c7947 */ /* 0x000fec0003800000 */
.L_x_558:
[----:B------:R-:W0:Y:S01]  /*6550*/  MUFU.RSQ R3, -QNAN ;  /* 0xffc0000000037908 */ /* 0x000e220000001400 */
[----:B------:R-:W-:Y:S05]  /*6560*/  BRA `(.L_x_565) ;  /* 0x0000000000047947 */ /* 0x000fea0003800000 */
.L_x_557:
[----:B------:R-:W-:-:S07]  /*6570*/  FADD.FTZ R3, R3, R23 ;  /* 0x0000001703037221 */ /* 0x000fce0000010000 */
.L_x_565:
[----:B------:R-:W-:Y:S05]  /*6580*/  BSYNC.RECONVERGENT B0 ;  /* 0x0000000000007941 */ /* 0x000fea0003800200 */
.L_x_555:
[----:B------:R-:W-:Y:S02]  /*6590*/  HFMA2 R19, -RZ, RZ, 0, 0 ;  /* 0x00000000ff137431 */ /* 0x000fe400000001ff */
[----:B------:R-:W-:-:S04]  /*65a0*/  IMAD.MOV.U32 R18, RZ, RZ, R16 ;  /* 0x000000ffff127224 */ /* 0x000fc800078e0010 */
[----:B0-----:R-:W-:Y:S05]  /*65b0*/  RET.REL.NODEC R18 `(_Z30ProjTransFanArcDisCUDA2dKernelPfPKfS1_iiiiffffffff) ;  /* 0xffffff9812907950 */ /* 0x001fea0003c3ffff */
.L_x_566:
        /* <DEDUP_REMOVED lines=12> */
.L_x_692:


//--------------------- .text._Z25ProjFanArcDisCUDA2dKernelPfyPKfiiiiffffffff --------------------------
	.section	.text._Z25ProjFanArcDisCUDA2dKernelPfyPKfiiiiffffffff,"ax",@progbits
	.align	128
        .global         _Z25ProjFanArcDisCUDA2dKernelPfyPKfiiiiffffffff
        .type           _Z25ProjFanArcDisCUDA2dKernelPfyPKfiiiiffffffff,@function
        .size           _Z25ProjFanArcDisCUDA2dKernelPfyPKfiiiiffffffff,(.L_x_694 - _Z25ProjFanArcDisCUDA2dKernelPfyPKfiiiiffffffff)
        .other          _Z25ProjFanArcDisCUDA2dKernelPfyPKfiiiiffffffff,@"STO_CUDA_ENTRY STV_DEFAULT"
_Z25ProjFanArcDisCUDA2dKernelPfyPKfiiiiffffffff:
.text._Z25ProjFanArcDisCUDA2dKernelPfyPKfiiiiffffffff:
        /* <DEDUP_REMOVED lines=41> */
.L_x_568:
        /* <DEDUP_REMOVED lines=44> */
.L_x_567:
        /* <DEDUP_REMOVED lines=29> */
.L_x_570:
        /* <DEDUP_REMOVED lines=44> */
.L_x_569:
        /* <DEDUP_REMOVED lines=33> */
[----:B------:R-:W-:Y:S01]  /*0bf0*/  VIADD R2, R22, 0x1 ;  /* 0x0000000116027836 */ /* 0x000fe20000000000 */
[----:B------:R-:W2:Y:S01]  /*0c00*/  LDCU UR5, c[0x0][0x3c4] ;  /* 0x00007880ff0577ac */ /* 0x000ea20008000800 */
[----:B------:R-:W-:-:S05]  /*0c10*/  IMAD.MOV.U32 R17, RZ, RZ, 0x3f800000 ;  /* 0x3f800000ff117424 */ /* 0x000fca00078e00ff */
[----:B------:R-:W3:Y:S08]  /*0c20*/  I2F.F64 R8, UR15 ;  /* 0x0000000f00087d12 */ /* 0x000ef00008201c00 */
[----:B------:R-:W4:Y:S01]  /*0c30*/  I2F.F64.U32 R26, R2 ;  /* 0x00000002001a7312 */ /* 0x000f220000201800 */
[----:B---3--:R-:W-:-:S07]  /*0c40*/  DFMA R24, R8, -0.5, R20 ;  /* 0xbfe000000818782b */ /* 0x008fce0000000014 */
[----:B-1----:R-:W-:Y:S01]  /*0c50*/  F2F.F64.F32 R12, UR4 ;  /* 0x00000004000c7d10 */ /* 0x002fe20008201800 */
[----:B----4-:R-:W-:-:S07]  /*0c60*/  DFMA R26, R8, -0.5, R26 ;  /* 0xbfe00000081a782b */ /* 0x010fce000000001a */
[----:B--2---:R-:W1:Y:S08]  /*0c70*/  F2F.F64.F32 R6, UR5 ;  /* 0x0000000500067d10 */ /* 0x004e700008201800 */
[----:B------:R-:W2:Y:S01]  /*0c80*/  F2F.F64.F32 R10, R11 ;  /* 0x0000000b000a7310 */ /* 0x000ea20000201800 */
[----:B-1----:R-:W-:-:S08]  /*0c90*/  DFMA R24, R24, R12, R6 ;  /* 0x0000000c1818722b */ /* 0x002fd00000000006 */
[----:B--2---:R-:W-:Y:S01]  /*0ca0*/  DADD R24, R24, R10 ;  /* 0x0000000018187229 */ /* 0x004fe2000000000a */
[----:B------:R-:W-:Y:S10]  /*0cb0*/  BRA `(.L_x_574) ;  /* 0x0000000000387947 */ /* 0x000ff40003800000 */
.L_x_573:
[----:B------:R-:W1:Y:S01]  /*0cc0*/  LDCU UR4, c[0x0][0x3b0] ;  /* 0x00007600ff0477ac */ /* 0x000e620008000800 */
[----:B------:R-:W-:Y:S01]  /*0cd0*/  I2F.F64 R8, UR15 ;  /* 0x0000000f00087d12 */ /* 0x000fe20008201c00 */
[----:B------:R-:W-:Y:S01]  /*0ce0*/  MOV R17, 0xbf800000 ;  /* 0xbf80000000117802 */ /* 0x000fe20000000f00 */
[----:B------:R-:W2:Y:S06]  /*0cf0*/  LDCU UR5, c[0x0][0x3c4] ;  /* 0x00007880ff0577ac */ /* 0x000eac0008000800 */
[----:B------:R-:W3:Y:S08]  /*0d00*/  I2F.F64.U32 R20, UR8 ;  /* 0x0000000800147d12 */ /* 0x000ef00008201800 */
[----:B------:R-:W4:Y:S01]  /*0d10*/  I2F.F64.U32 R26, R22 ;  /* 0x00000016001a7312 */ /* 0x000f220000201800 */
[----:B---3--:R-:W-:-:S07]  /*0d20*/  DFMA R24, R8, 0.5, -R20 ;  /* 0x3fe000000818782b */ /* 0x008fce0000000814 */
[----:B-1----:R-:W-:Y:S01]  /*0d30*/  F2F.F64.F32 R12, UR4 ;  /* 0x00000004000c7d10 */ /* 0x002fe20008201800 */
[----:B----4-:R-:W-:-:S07]  /*0d40*/  DFMA R26, R8, 0.5, -R26 ;  /* 0x3fe00000081a782b */ /* 0x010fce000000081a */
[----:B--2---:R-:W1:Y:S01]  /*0d50*/  F2F.F64.F32 R6, UR5 ;  /* 0x0000000500067d10 */ /* 0x004e620008201800 */
[----:B------:R-:W-:-:S07]  /*0d60*/  DADD R26, R26, -1 ;  /* 0xbff000001a1a7429 */ /* 0x000fce0000000000 */
[----:B------:R-:W2:Y:S01]  /*0d70*/  F2F.F64.F32 R10, R11 ;  /* 0x0000000b000a7310 */ /* 0x000ea20000201800 */
[----:B-1----:R-:W-:-:S08]  /*0d80*/  DFMA R24, R12, R24, R6 ;  /* 0x000000180c18722b */ /* 0x002fd00000000006 */
[----:B--2---:R-:W-:-:S11]  /*0d90*/  DADD R24, R10, R24 ;  /* 0x000000000a187229 */ /* 0x004fd60000000018 */
.L_x_574:
[----:B------:R-:W-:Y:S05]  /*0da0*/  BSYNC.RECONVERGENT B0 ;  /* 0x0000000000007941 */ /* 0x000fea0003800200 */
.L_x_572:
        /* <DEDUP_REMOVED lines=24> */
.L_x_577:
        /* <DEDUP_REMOVED lines=37> */
[----:B------:R-:W2:Y:S01]  /*1180*/  I2F.F64.S64 R12, R12 ;  /* 0x0000000c000c7312 */ /* 0x000ea20000301c00 */
[----:B------:R-:W-:-:S05]  /*1190*/  LEA.HI R2, R6, R5, RZ, 0x1 ;  /* 0x0000000506027211 */ /* 0x000fca00078f08ff */
[----:B------:R-:W-:-:S04]  /*11a0*/  IMAD.MOV R5, RZ, RZ, -R2 ;  /* 0x000000ffff057224 */ /* 0x000fc800078e0a02 */
[----:B------:R-:W-:Y:S01]  /*11b0*/  @!P0 IMAD.MOV.U32 R2, RZ, RZ, R5 ;  /* 0x000000ffff028224 */ /* 0x000fe200078e0005 */
[----:B--2---:R-:W-:-:S10]  /*11c0*/  DMUL R26, R12, UR4 ;  /* 0x000000040c1a7c28 */ /* 0x004fd40008000000 */
[----:B------:R-:W2:Y:S02]  /*11d0*/  F2F.F32.F64 R26, R26 ;  /* 0x0000001a001a7310 */ /* 0x000ea40000301000 */
[----:B-12---:R-:W-:-:S07]  /*11e0*/  FSEL R5, -R26, R26, !P1 ;  /* 0x0000001a1a057208 */ /* 0x006fce0004800100 */
.L_x_576:
[----:B------:R-:W-:Y:S05]  /*11f0*/  BSYNC.RECONVERGENT B0 ;  /* 0x0000000000007941 */ /* 0x000fea0003800200 */
.L_x_575:
[----:B------:R-:W-:Y:S01]  /*1200*/  MOV R12, R5 ;  /* 0x00000005000c7202 */ /* 0x000fe20000000f00 */
[----:B------:R-:W-:Y:S01]  /*1210*/  IMAD.MOV.U32 R13, RZ, RZ, 0x3c190000 ;  /* 0x3c190000ff0d7424 */ /* 0x000fe200078e00ff */
[----:B------:R-:W-:Y:S01]  /*1220*/  LOP3.LUT R2, R2, 0x1, RZ, 0xc0, !PT ;  /* 0x0000000102027812 */ /* 0x000fe200078ec0ff */
[----:B------:R-:W-:Y:S01]  /*1230*/  FMUL R7, R11, 0.63661974668502807617 ;  /* 0x3f22f9830b077820 */ /* 0x000fe20000400000 */
[C---:B------:R-:W-:Y:S01]  /*1240*/  FSETP.NEU.AND P0, PT, |R12|.reuse, 0.00049096695147454738617, PT ;  /* 0x3a00b43c0c00780b */ /* 0x040fe20003f0d200 */
[----:B------:R-:W-:Y:S01]  /*1250*/  FMUL R6, R12, R12 ;  /* 0x0000000c0c067220 */ /* 0x000fe20000400000 */
[----:B------:R-:W-:Y:S01]  /*1260*/  ISETP.NE.U32.AND P1, PT, R2, 0x1, PT ;  /* 0x000000010200780c */ /* 0x000fe20003f25070 */
[----:B------:R-:W1:Y:S01]  /*1270*/  F2I.NTZ R10, R7 ;  /* 0x00000007000a7305 */ /* 0x000e620000203100 */
[----:B------:R-:W-:Y:S01]  /*1280*/  BSSY.RECONVERGENT B0, `(.L_x_578) ;  /* 0x0000043000007945 */ /* 0x000fe20003800200 */
[----:B------:R-:W-:-:S04]  /*1290*/  FFMA R5, R6, R13, 0.003265380859375 ;  /* 0x3b56000006057423 */ /* 0x000fc8000000000d */
[----:B------:R-:W-:-:S04]  /*12a0*/  FFMA R5, R6, R5, 0.0242919921875 ;  /* 0x3cc7000006057423 */ /* 0x000fc80000000005 */
[----:B------:R-:W-:-:S04]  /*12b0*/  FFMA R5, R6, R5, 0.053466796875 ;  /* 0x3d5b000006057423 */ /* 0x000fc80000000005 */
[----:B------:R-:W-:Y:S01]  /*12c0*/  FFMA R5, R6, R5, 0.13337790966033935547 ;  /* 0x3e08943806057423 */ /* 0x000fe20000000005 */
[----:B-1----:R-:W-:-:S03]  /*12d0*/  I2FP.F32.S32 R2, R10 ;  /* 0x0000000a00027245 */ /* 0x002fc60000201400 */
[C---:B------:R-:W-:Y:S01]  /*12e0*/  FFMA R5, R6.reuse, R5, 0.33333230018615722656 ;  /* 0x3eaaaa8806057423 */ /* 0x040fe20000000005 */
[----:B------:R-:W-:-:S04]  /*12f0*/  FMUL R6, R6, R12 ;  /* 0x0000000c06067220 */ /* 0x000fc80000400000 */
[----:B------:R-:W-:Y:S01]  /*1300*/  @P0 FFMA R12, R5, R6, R12 ;  /* 0x00000006050c0223 */ /* 0x000fe2000000000c */
[----:B------:R-:W-:Y:S01]  /*1310*/  FSETP.GE.AND P0, PT, |R11|, 105615, PT ;  /* 0x47ce47800b00780b */ /* 0x000fe20003f06200 */
[----:B------:R-:W-:-:S04]  /*1320*/  FFMA R5, R2, -1.5707962512969970703, R11 ;  /* 0xbfc90fda02057823 */ /* 0x000fc8000000000b */
[----:B------:R-:W1:Y:S01]  /*1330*/  @!P1 MUFU.RCP R12, -R12 ;  /* 0x8000000c000c9308 */ /* 0x000e620000001000 */
[----:B------:R-:W-:-:S04]  /*1340*/  FFMA R5, R2, -7.5497894158615963534e-08, R5 ;  /* 0xb3a2216802057823 */ /* 0x000fc80000000005 */
[----:B------:R-:W-:Y:S01]  /*1350*/  FFMA R2, R2, -5.3903029534742383927e-15, R5 ;  /* 0xa7c234c502027823 */ /* 0x000fe20000000005 */
[----:B-1----:R-:W-:Y:S02]  /*1360*/  FFMA R25, R0, R12, R3 ;  /* 0x0000000c00197223 */ /* 0x002fe40000000003 */
[----:B------:R-:W-:Y:S05]  /*1370*/  @!P0 BRA `(.L_x_579) ;  /* 0x0000000000cc8947 */ /* 0x000fea0003800000 */
        /* <DEDUP_REMOVED lines=9> */
.L_x_580:
        /* <DEDUP_REMOVED lines=36> */
[----:B------:R-:W-:-:S05]  /*1650*/  LEA.HI R10, R10, R5, RZ, 0x1 ;  /* 0x000000050a0a7211 */ /* 0x000fca00078f08ff */
[----:B------:R-:W-:-:S04]  /*1660*/  IMAD.MOV R2, RZ, RZ, -R10 ;  /* 0x000000ffff027224 */ /* 0x000fc800078e0a0a */
[----:B------:R-:W-:Y:S01]  /*1670*/  @!P0 IMAD.MOV.U32 R10, RZ, RZ, R2 ;  /* 0x000000ffff0a8224 */ /* 0x000fe200078e0002 */
[----:B-1----:R-:W-:-:S10]  /*1680*/  DMUL R26, R6, UR4 ;  /* 0x00000004061a7c28 */ /* 0x002fd40008000000 */
[----:B------:R-:W1:Y:S02]  /*1690*/  F2F.F32.F64 R26, R26 ;  /* 0x0000001a001a7310 */ /* 0x000e640000301000 */
[----:B-12---:R-:W-:-:S07]  /*16a0*/  FSEL R2, -R26, R26, !P1 ;  /* 0x0000001a1a027208 */ /* 0x006fce0004800100 */
.L_x_579:
[----:B------:R-:W-:Y:S05]  /*16b0*/  BSYNC.RECONVERGENT B0 ;  /* 0x0000000000007941 */ /* 0x000fea0003800200 */
.L_x_578:
[----:B------:R-:W-:Y:S01]  /*16c0*/  MOV R6, R2 ;  /* 0x0000000200067202 */ /* 0x000fe20000000f00 */
[----:B------:R-:W-:Y:S01]  /*16d0*/  VIADD R15, R15, 0x400 ;  /* 0x000004000f0f7836 */ /* 0x000fe20000000000 */
[----:B------:R-:W-:Y:S01]  /*16e0*/  LOP3.LUT R10, R10, 0x1, RZ, 0xc0, !PT ;  /* 0x000000010a0a7812 */ /* 0x000fe200078ec0ff */
[----:B------:R-:W-:Y:S05]  /*16f0*/  WARPSYNC.ALL ;  /* 0x0000000000007948 */ /* 0x000fea0003800000 */
[C---:B------:R-:W-:Y:S01]  /*1700*/  FMUL R2, R6.reuse, R6 ;  /* 0x0000000606027220 */ /* 0x040fe20000400000 */
[----:B------:R-:W-:Y:S01]  /*1710*/  FSETP.NEU.AND P0, PT, |R6|, 0.00049096695147454738617, PT ;  /* 0x3a00b43c0600780b */ /* 0x000fe20003f0d200 */
[----:B------:R-:W1:Y:S01]  /*1720*/  LDCU.64 UR16, c[0x0][0x398] ;  /* 0x00007300ff1077ac */ /* 0x000e620008000a00 */
[----:B------:R-:W-:Y:S01]  /*1730*/  ISETP.NE.U32.AND P1, PT, R10, 0x1, PT ;  /* 0x000000010a00780c */ /* 0x000fe20003f25070 */
[----:B------:R-:W-:Y:S01]  /*1740*/  FFMA R13, R2, R13, 0.003265380859375 ;  /* 0x3b560000020d7423 */ /* 0x000fe2000000000d */
[----:B------:R-:W-:Y:S01]  /*1750*/  LEA R16, R16, R15, 0x18 ;  /* 0x0000000f10107211 */ /* 0x000fe200078ec0ff */
[----:B------:R-:W-:Y:S01]  /*1760*/  F2F.F64.F32 R26, R3 ;  /* 0x00000003001a7310 */ /* 0x000fe20000201800 */
[----:B------:R-:W2:Y:S01]  /*1770*/  LDCU UR5, c[0x0][0x3a8] ;  /* 0x00007500ff0577ac */ /* 0x000ea20008000800 */
[----:B------:R-:W-:-:S02]  /*1780*/  FFMA R13, R2, R13, 0.0242919921875 ;  /* 0x3cc70000020d7423 */ /* 0x000fc4000000000d */
[----:B------:R-:W-:Y:S01]  /*1790*/  IMAD R16, R23, 0x4, R16 ;  /* 0x0000000417107824 */ /* 0x000fe200078e0210 */
[----:B------:R-:W3:Y:S01]  /*17a0*/  LDCU UR18, c[0x0][0x3bc] ;  /* 0x00007780ff1277ac */ /* 0x000ee20008000800 */
[----:B------:R-:W-:-:S04]  /*17b0*/  FFMA R13, R2, R13, 0.053466796875 ;  /* 0x3d5b0000020d7423 */ /* 0x000fc8000000000d */
[----:B------:R-:W-:-:S04]  /*17c0*/  FFMA R13, R2, R13, 0.13337790966033935547 ;  /* 0x3e089438020d7423 */ /* 0x000fc8000000000d */
[C---:B------:R-:W-:Y:S01]  /*17d0*/  FFMA R13, R2.reuse, R13, 0.33333230018615722656 ;  /* 0x3eaaaa88020d7423 */ /* 0x040fe2000000000d */
[----:B------:R-:W-:Y:S01]  /*17e0*/  FMUL R2, R2, R6 ;  /* 0x0000000602027220 */ /* 0x000fe20000400000 */
[----:B-1----:R-:W-:Y:S02]  /*17f0*/  UIADD3 UR4, UPT, UPT, -UR16, URZ, URZ ;  /* 0x000000ff10047290 */ /* 0x002fe4000fffe1ff */
[----:B------:R-:W-:Y:S01]  /*1800*/  UISETP.NE.AND UP0, UPT, UR17, URZ, UPT ;  /* 0x000000ff1100728c */ /* 0x000fe2000bf05270 */
[----:B------:R-:W-:Y:S01]  /*1810*/  @P0 FFMA R6, R13, R2, R6 ;  /* 0x000000020d060223 */ /* 0x000fe20000000006 */
[----:B------:R-:W-:Y:S01]  /*1820*/  ISETP.NE.AND P0, PT, R23, RZ, PT ;  /* 0x000000ff1700720c */ /* 0x000fe20003f05270 */
[----:B--2---:R-:W-:Y:S08]  /*1830*/  F2F.F64.F32 R10, UR5 ;  /* 0x00000005000a7d10 */ /* 0x004ff00008201800 */
[----:B------:R-:W1:Y:S04]  /*1840*/  @!P1 MUFU.RCP R6, -R6 ;  /* 0x8000000600069308 */ /* 0x000e680000001000 */
[----:B------:R2:W-:Y:S04]  /*1850*/  @!P0 STS [R14+0x400], R25 ;  /* 0x000400190e008388 */ /* 0x0005e80000000800 */
[----:B------:R-:W-:Y:S08]  /*1860*/  I2F.F64 R12, UR4 ;  /* 0x00000004000c7d12 */ /* 0x000ff00008201c00 */
[----:B--2---:R-:W-:Y:S01]  /*1870*/  I2F.F64 R14, UR16 ;  /* 0x00000010000e7d12 */ /* 0x004fe20008201c00 */
[----:B-1----:R-:W-:-:S05]  /*1880*/  FFMA R5, R0, R6, R3 ;  /* 0x0000000600057223 */ /* 0x002fca0000000003 */
[----:B------:R-:W-:Y:S02]  /*1890*/  STS [R16+0x4], R5 ;  /* 0x0000040510007388 */ /* 0x000fe40000000800 */
[----:B---3--:R-:W-:Y:S01]  /*18a0*/  F2F.F64.F32 R6, UR18 ;  /* 0x0000001200067d10 */ /* 0x008fe20008201800 */
[----:B------:R-:W-:Y:S06]  /*18b0*/  BAR.SYNC.DEFER_BLOCKING 0x0 ;  /* 0x0000000000007b1d */ /* 0x000fec0000010000 */
[----:B------:R-:W1:Y:S02]  /*18c0*/  LDS R18, [R16] ;  /* 0x0000000010127984 */ /* 0x000e640000000800 */
[----:B-1----:R-:W-:-:S04]  /*18d0*/  FADD R2, R5, R18 ;  /* 0x0000001205027221 */ /* 0x002fc80000000000 */
[----:B------:R-:W1:Y:S02]  /*18e0*/  F2F.F64.F32 R24, R2 ;  /* 0x0000000200187310 */ /* 0x000e640000201800 */
[----:B-1----:R-:W-:Y:S02]  /*18f0*/  DFMA R24, R24, 0.5, -R26 ;  /* 0x3fe000001818782b */ /* 0x002fe4000000081a */
[----:B------:R-:W-:Y:S02]  /*1900*/  DMUL R26, R14, 0.5 ;  /* 0x3fe000000e1a7828 */ /* 0x000fe40000000000 */
[----:B------:R-:W-:-:S06]  /*1910*/  DMUL R14, R12, 0.5 ;  /* 0x3fe000000c0e7828 */ /* 0x000fcc0000000000 */
[----:B------:R-:W1:Y:S01]  /*1920*/  F2F.F32.F64 R24, R24 ;  /* 0x0000001800187310 */ /* 0x000e620000301000 */
[--C-:B------:R-:W-:Y:S02]  /*1930*/  DFMA R12, R10, R26, R6.reuse ;  /* 0x0000001a0a0c722b */ /* 0x100fe40000000006 */
[----:B------:R-:W-:Y:S01]  /*1940*/  DFMA R26, R14, R10, R6 ;  /* 0x0000000a0e1a722b */ /* 0x000fe20000000006 */
[----:B-1----:R-:W-:-:S04]  /*1950*/  FMUL R7, R24, R24 ;  /* 0x0000001818077220 */ /* 0x002fc80000400000 */
[----:B------:R-:W-:Y:S01]  /*1960*/  FFMA R6, R0, R0, R7 ;  /* 0x0000000000067223 */ /* 0x000fe20000000007 */
[----:B------:R-:W-:Y:S06]  /*1970*/  BRA.U !UP0, `(.L_x_581) ;  /* 0x00000015089c7547 */ /* 0x000fec000b800000 */
[----:B------:R-:W1:Y:S01]  /*1980*/  F2F.F32.F64 R11, R12 ;  /* 0x0000000c000b7310 */ /* 0x000e620000301000 */
[----:B------:R-:W-:Y:S01]  /*1990*/  DFMA R20, R8, 0.5, -R20 ;  /* 0x3fe000000814782b */ /* 0x000fe20000000814 */
[----:B------:R-:W-:Y:S01]  /*19a0*/  MOV R2, RZ ;  /* 0x000000ff00027202 */ /* 0x000fe20000000f00 */
[----:B------:R-:W-:Y:S02]  /*19b0*/  IMAD.MOV.U32 R16, RZ, RZ, RZ ;  /* 0x000000ffff107224 */ /* 0x000fe400078e00ff */
[----:B------:R-:W-:-:S03]  /*19c0*/  IMAD.MOV.U32 R15, RZ, RZ, R5 ;  /* 0x000000ffff0f7224 */ /* 0x000fc600078e0005 */
[----:B------:R-:W2:Y:S01]  /*19d0*/  F2F.F32.F64 R7, R26 ;  /* 0x0000001a00077310 */ /* 0x000ea20000301000 */
[----:B-1----:R-:W-:-:S07]  /*19e0*/  FMUL R11, R0, R11 ;  /* 0x0000000b000b7220 */ /* 0x002fce0000400000 */
[----:B------:R-:W1:Y:S01]  /*19f0*/  I2F.F64 R34, UR17 ;  /* 0x0000001100227d12 */ /* 0x000e620008201c00 */
[----:B--2---:R-:W-:-:S07]  /*1a00*/  FMUL R7, R0, R7 ;  /* 0x0000000700077220 */ /* 0x004fce0000400000 */
.L_x_613:
[----:B------:R-:W-:Y:S05]  /*1a10*/  YIELD ;  /* 0x0000000000007946 */ /* 0x000fea0003800000 */
[----:B--2---:R-:W2:Y:S01]  /*1a20*/  LDCU UR4, c[0x0][0x39c] ;  /* 0x00007380ff0477ac */ /* 0x004ea20008000800 */
[----:B------:R-:W-:Y:S01]  /*1a30*/  IADD3 R9, PT, PT, R23, R2, RZ ;  /* 0x0000000217097210 */ /* 0x000fe20007ffe0ff */
[----:B------:R-:W-:Y:S03]  /*1a40*/  BSSY B0, `(.L_x_582) ;  /* 0x0000154000007945 */ /* 0x000fe60003800000 */
[----:B--2---:R-:W-:-:S13]  /*1a50*/  ISETP.GE.AND P0, PT, R9, UR4, PT ;  /* 0x0000000409007c0c */ /* 0x004fda000bf06270 */
[----:B-1----:R-:W-:Y:S05]  /*1a60*/  @P0 BRA `(.L_x_583) ;  /* 0x0000001400440947 */ /* 0x002fea0003800000 */
[----:B------:R-:W2:Y:S01]  /*1a70*/  LDCU UR4, c[0x0][0x3ac] ;  /* 0x00007580ff0477ac */ /* 0x000ea20008000800 */
[----:B------:R-:W1:Y:S01]  /*1a80*/  I2F.F64 R26, R9 ;  /* 0x00000009001a7312 */ /* 0x000e620000201c00 */
[----:B------:R-:W-:Y:S01]  /*1a90*/  BSSY.RECONVERGENT B3, `(.L_x_584) ;  /* 0x0000017000037945 */ /* 0x000fe20003800200 */
[----:B------:R-:W3:Y:S01]  /*1aa0*/  LDCU UR5, c[0x0][0x3c0] ;  /* 0x00007800ff0577ac */ /* 0x000ee20008000800 */
[----:B-1----:R-:W-:-:S05]  /*1ab0*/  DFMA R26, R34, 0.5, -R26 ;  /* 0x3fe00000221a782b */ /* 0x002fca000000081a */
[----:B--2---:R-:W-:Y:S03]  /*1ac0*/  F2F.F64.F32 R24, UR4 ;  /* 0x0000000400187d10 */ /* 0x004fe60008201800 */
[----:B------:R-:W-:-:S05]  /*1ad0*/  DADD R26, R26, -0.5 ;  /* 0xbfe000001a1a7429 */ /* 0x000fca0000000000 */
[----:B---3--:R-:W1:Y:S03]  /*1ae0*/  F2F.F64.F32 R12, UR5 ;  /* 0x00000005000c7d10 */ /* 0x008e660008201800 */
[----:B-1----:R-:W-:-:S10]  /*1af0*/  DFMA R12, R26, R24, R12 ;  /* 0x000000181a0c722b */ /* 0x002fd4000000000c */
[----:B------:R-:W1:Y:S02]  /*1b00*/  F2F.F32.F64 R12, R12 ;  /* 0x0000000c000c7310 */ /* 0x000e640000301000 */
[----:B-1----:R-:W-:Y:S01]  /*1b10*/  FADD R10, -R0, R12 ;  /* 0x0000000c000a7221 */ /* 0x002fe20000000100 */
[----:B------:R-:W-:-:S05]  /*1b20*/  FMUL R24, R3, R12 ;  /* 0x0000000c03187220 */ /* 0x000fca0000400000 */
[----:B------:R-:W1:Y:S01]  /*1b30*/  MUFU.RCP R25, R10 ;  /* 0x0000000a00197308 */ /* 0x000e620000001000 */
[----:B------:R-:W-:-:S07]  /*1b40*/  FADD R2, -R7, R24 ;  /* 0x0000001807027221 */ /* 0x000fce0000000100 */
        /* <DEDUP_REMOVED lines=8> */
[----:B------:R-:W-:-:S07]  /*1bd0*/  MOV R12, 0x1bf0 ;  /* 0x00001bf0000c7802 */ /* 0x000fce0000000f00 */
[----:B0-----:R-:W-:Y:S05]  /*1be0*/  CALL.REL.NOINC `($__internal_7_$__cuda_sm3x_div_rn_noftz_f32_slowpath) ;  /* 0x0000004400107944 */ /* 0x001fea0003c00000 */
[----:B------:R-:W-:-:S07]  /*1bf0*/  MOV R8, R2 ;  /* 0x0000000200087202 */ /* 0x000fce0000000f00 */
.L_x_585:
[----:B------:R-:W-:Y:S05]  /*1c00*/  BSYNC.RECONVERGENT B3 ;  /* 0x0000000000037941 */ /* 0x000fea0003800200 */
.L_x_584:
[----:B------:R-:W1:Y:S01]  /*1c10*/  MUFU.RCP R13, R10 ;  /* 0x0000000a000d7308 */ /* 0x000e620000001000 */
[----:B------:R-:W-:Y:S01]  /*1c20*/  FADD R25, -R11, R24 ;  /* 0x000000180b197221 */ /* 0x000fe20000000100 */
[----:B------:R-:W-:Y:S06]  /*1c30*/  BSSY.RECONVERGENT B3, `(.L_x_586) ;  /* 0x000000c000037945 */ /* 0x000fec0003800200 */
        /* <DEDUP_REMOVED lines=10> */
[----:B0-----:R-:W-:Y:S05]  /*1ce0*/  CALL.REL.NOINC `($__internal_7_$__cuda_sm3x_div_rn_noftz_f32_slowpath) ;  /* 0x0000004000d07944 */ /* 0x001fea0003c00000 */
.L_x_587:
[----:B------:R-:W-:Y:S05]  /*1cf0*/  BSYNC.RECONVERGENT B3 ;  /* 0x0000000000037941 */ /* 0x000fea0003800200 */
.L_x_586:
[----:B------:R-:W1:Y:S01]  /*1d00*/  LDCU UR4, c[0x0][0x398] ;  /* 0x00007300ff0477ac */ /* 0x000e620008000800 */
[----:B------:R-:W-:Y:S01]  /*1d10*/  FADD R2, R2, -R8 ;  /* 0x8000000802027221 */ /* 0x000fe20000000000 */
[----:B------:R-:W-:Y:S01]  /*1d20*/  BSSY.RECONVERGENT B3, `(.L_x_588) ;  /* 0x000000d000037945 */ /* 0x000fe20003800200 */
[----:B-1----:R-:W-:-:S04]  /*1d30*/  I2FP.F32.S32 R32, UR4 ;  /* 0x0000000400207c45 */ /* 0x002fc80008201400 */
[----:B------:R-:W1:Y:S08]  /*1d40*/  MUFU.RCP R13, R32 ;  /* 0x00000020000d7308 */ /* 0x000e700000001000 */
[----:B------:R-:W2:Y:S01]  /*1d50*/  FCHK P0, R2, R32 ;  /* 0x0000002002007302 */ /* 0x000ea20000000000 */
[----:B-1----:R-:W-:-:S04]  /*1d60*/  FFMA R10, -R32, R13, 1 ;  /* 0x3f800000200a7423 */ /* 0x002fc8000000010d */
[----:B------:R-:W-:-:S04]  /*1d70*/  FFMA R13, R13, R10, R13 ;  /* 0x0000000a0d0d7223 */ /* 0x000fc8000000000d */
[----:B------:R-:W-:-:S04]  /*1d80*/  FFMA R10, R2, R13, RZ ;  /* 0x0000000d020a7223 */ /* 0x000fc800000000ff */
[----:B------:R-:W-:-:S04]  /*1d90*/  FFMA R12, -R32, R10, R2 ;  /* 0x0000000a200c7223 */ /* 0x000fc80000000102 */
[----:B------:R-:W-:Y:S01]  /*1da0*/  FFMA R13, R13, R12, R10 ;  /* 0x0000000c0d0d7223 */ /* 0x000fe2000000000a */
[----:B--2---:R-:W-:Y:S06]  /*1db0*/  @!P0 BRA `(.L_x_589) ;  /* 0x00000000000c8947 */ /* 0x004fec0003800000 */
[----:B------:R-:W-:-:S07]  /*1dc0*/  MOV R12, 0x1de0 ;  /* 0x00001de0000c7802 */ /* 0x000fce0000000f00 */
[----:B0-----:R-:W-:Y:S05]  /*1dd0*/  CALL.REL.NOINC `($__internal_7_$__cuda_sm3x_div_rn_noftz_f32_slowpath) ;  /* 0x0000004000947944 */ /* 0x001fea0003c00000 */
[----:B------:R-:W-:-:S07]  /*1de0*/  IMAD.MOV.U32 R13, RZ, RZ, R2 ;  /* 0x000000ffff0d7224 */ /* 0x000fce00078e0002 */
.L_x_589:
[----:B------:R-:W-:Y:S05]  /*1df0*/  BSYNC.RECONVERGENT B3 ;  /* 0x0000000000037941 */ /* 0x000fea0003800200 */
.L_x_588:
[----:B------:R-:W-:Y:S01]  /*1e00*/  MOV R24, UR6 ;  /* 0x0000000600187c02 */ /* 0x000fe20008000f00 */
[----:B------:R-:W-:Y:S01]  /*1e10*/  IMAD.U32 R25, RZ, RZ, UR7 ;  /* 0x00000007ff197e24 */ /* 0x000fe2000f8e00ff */
[----:B------:R-:W1:Y:S04]  /*1e20*/  LDCU UR4, c[0x0][0x3c4] ;  /* 0x00007880ff0477ac */ /* 0x000e680008000800 */
[----:B------:R-:W1:Y:S01]  /*1e30*/  LDG.E.CONSTANT R12, desc[UR10][R24.64] ;  /* 0x0000000a180c7981 */ /* 0x000e62000c1e9900 */
[----:B------:R-:W-:Y:S02]  /*1e40*/  HFMA2 R10, -RZ, RZ, 32.65625, 4.5359134674072265625e-05 ;  /* 0x501502f9ff0a7431 */ /* 0x000fe400000001ff */
[----:B-1----:R-:W-:-:S05]  /*1e50*/  FADD R12, R12, UR4 ;  /* 0x000000040c0c7e21 */ /* 0x002fca0008000000 */
[----:B------:R-:W-:-:S13]  /*1e60*/  FSETP.NEU.AND P0, PT, R12, RZ, PT ;  /* 0x000000ff0c00720b */ /* 0x000fda0003f0d000 */
[----:B------:R-:W-:Y:S05]  /*1e70*/  @!P0 BRA `(.L_x_590) ;  /* 0x00000004007c8947 */ /* 0x000fea0003800000 */
[C---:B------:R-:W-:Y:S01]  /*1e80*/  FMUL R2, R12.reuse, 0.63661974668502807617 ;  /* 0x3f22f9830c027820 */ /* 0x040fe20000400000 */
[----:B------:R-:W-:-:S05]  /*1e90*/  FSETP.GE.AND P0, PT, |R12|, 105615, PT ;  /* 0x47ce47800c00780b */ /* 0x000fca0003f06200 */
        /* <DEDUP_REMOVED lines=10> */
[----:B------:R-:W1:Y:S01]  /*1f40*/  LDCU.64 UR4, c[0x4][URZ] ;  /* 0x01000000ff0477ac */ /* 0x000e620008000a00 */
[----:B------:R-:W-:Y:S01]  /*1f50*/  SHF.L.U32 R24, R12, 0x8, RZ ;  /* 0x000000080c187819 */ /* 0x000fe200000006ff */
[----:B------:R-:W-:Y:S01]  /*1f60*/  BSSY.RECONVERGENT B1, `(.L_x_592) ;  /* 0x0000014000017945 */ /* 0x000fe20003800200 */
[----:B------:R-:W-:Y:S01]  /*1f70*/  IMAD.MOV.U32 R10, RZ, RZ, RZ ;  /* 0x000000ffff0a7224 */ /* 0x000fe200078e00ff */
[----:B------:R-:W-:Y:S01]  /*1f80*/  MOV R33, RZ ;  /* 0x000000ff00217202 */ /* 0x000fe20000000f00 */
[----:B------:R-:W-:Y:S01]  /*1f90*/  IMAD.MOV.U32 R14, RZ, RZ, RZ ;  /* 0x000000ffff0e7224 */ /* 0x000fe200078e00ff */
[----:B------:R-:W-:Y:S02]  /*1fa0*/  MOV R2, R1 ;  /* 0x0000000100027202 */ /* 0x000fe40000000f00 */
[----:B------:R-:W-:Y:S01]  /*1fb0*/  LOP3.LUT R29, R24, 0x80000000, RZ, 0xfc, !PT ;  /* 0x80000000181d7812 */ /* 0x000fe200078efcff */
[----:B-1----:R-:W-:Y:S01]  /*1fc0*/  IMAD.U32 R28, RZ, RZ, UR4 ;  /* 0x00000004ff1c7e24 */ /* 0x002fe2000f8e00ff */
[----:B------:R-:W-:-:S07]  /*1fd0*/  MOV R25, UR5 ;  /* 0x0000000500197c02 */ /* 0x000fce0008000f00 */
.L_x_593:
[----:B------:R-:W-:-:S05]  /*1fe0*/  IMAD.MOV.U32 R24, RZ, RZ, R28 ;  /* 0x000000ffff187224 */ /* 0x000fca00078e001c */
[----:B------:R1:W2:Y:S01]  /*1ff0*/  LDG.E.CONSTANT R26, desc[UR10][R24.64] ;  /* 0x0000000a181a7981 */ /* 0x0002a2000c1e9900 */
[----:B------:R-:W-:Y:S02]  /*2000*/  IADD3 R14, PT, PT, R14, 0x1, RZ ;  /* 0x000000010e0e7810 */ /* 0x000fe40007ffe0ff */
[----:B------:R-:W-:Y:S02]  /*2010*/  IADD3 R28, P2, PT, R28, 0x4, RZ ;  /* 0x000000041c1c7810 */ /* 0x000fe40007f5e0ff */
[----:B------:R-:W-:Y:S02]  /*2020*/  ISETP.NE.AND P0, PT, R14, 0x6, PT ;  /* 0x000000060e00780c */ /* 0x000fe40003f05270 */
[----:B-1----:R-:W-:Y:S01]  /*2030*/  IADD3.X R25, PT, PT, RZ, R25, RZ, P2, !PT ;  /* 0x00000019ff197210 */ /* 0x002fe200017fe4ff */
[----:B--2---:R-:W-:-:S03]  /*2040*/  IMAD.WIDE.U32 R26, R26, R29, RZ ;  /* 0x0000001d1a1a7225 */ /* 0x004fc600078e00ff */
[----:B------:R-:W-:-:S05]  /*2050*/  IADD3 R31, P1, PT, R26, R10, RZ ;  /* 0x0000000a1a1f7210 */ /* 0x000fca0007f3e0ff */
[----:B------:R1:W-:Y:S01]  /*2060*/  STL [R2], R31 ;  /* 0x0000001f02007387 */ /* 0x0003e20000100800 */
[----:B------:R-:W-:Y:S02]  /*2070*/  IMAD.X R10, R27, 0x1, R33, P1 ;  /* 0x000000011b0a7824 */ /* 0x000fe400008e0621 */
[----:B-1----:R-:W-:Y:S01]  /*2080*/  VIADD R2, R2, 0x4 ;  /* 0x0000000402027836 */ /* 0x002fe20000000000 */
[----:B------:R-:W-:Y:S06]  /*2090*/  @P0 BRA `(.L_x_593) ;  /* 0xfffffffc00d00947 */ /* 0x000fec000383ffff */
[----:B------:R-:W-:Y:S05]  /*20a0*/  BSYNC.RECONVERGENT B1 ;  /* 0x0000000000017941 */ /* 0x000fea0003800200 */
.L_x_592:
        /* <DEDUP_REMOVED lines=20> */
[----:B------:R-:W-:Y:S02]  /*21f0*/  LEA.HI R2, R29, R2, RZ, 0x1 ;  /* 0x000000021d027211 */ /* 0x000fe400078f08ff */
[C---:B------:R-:W-:Y:S02]  /*2200*/  LOP3.LUT R24, R25.reuse, R14, RZ, 0x3c, !PT ;  /* 0x0000000e19187212 */ /* 0x040fe400078e3cff */
[----:B------:R-:W-:Y:S02]  /*2210*/  LOP3.LUT R25, R25, R29, RZ, 0x3c, !PT ;  /* 0x0000001d19197212 */ /* 0x000fe400078e3cff */
[----:B------:R-:W-:Y:S02]  /*2220*/  LOP3.LUT R12, R29, R12, RZ, 0x3c, !PT ;  /* 0x0000000c1d0c7212 */ /* 0x000fe400078e3cff */
[----:B-1----:R-:W-:Y:S02]  /*2230*/  IADD3 R10, PT, PT, -R2, RZ, RZ ;  /* 0x000000ff020a7210 */ /* 0x002fe40007ffe1ff */
[----:B------:R-:W1:Y:S01]  /*2240*/  I2F.F64.S64 R24, R24 ;  /* 0x0000001800187312 */ /* 0x000e620000301c00 */
[----:B------:R-:W-:-:S02]  /*2250*/  ISETP.GE.AND P1, PT, R12, RZ, PT ;  /* 0x000000ff0c00720c */ /* 0x000fc40003f26270 */
[----:B------:R-:W-:Y:S01]  /*2260*/  @!P0 IMAD.MOV.U32 R2, RZ, RZ, R10 ;  /* 0x000000ffff028224 */ /* 0x000fe200078e000a */
[----:B-1----:R-:W-:-:S10]  /*2270*/  DMUL R26, R24, UR4 ;  /* 0x00000004181a7c28 */ /* 0x002fd40008000000 */
[----:B------:R-:W1:Y:S02]  /*2280*/  F2F.F32.F64 R26, R26 ;  /* 0x0000001a001a7310 */ /* 0x000e640000301000 */
[----:B-1----:R-:W-:-:S07]  /*2290*/  FSEL R32, -R26, R26, !P1 ;  /* 0x0000001a1a207208 */ /* 0x002fce0004800100 */
.L_x_591:
[----:B------:R-:W-:Y:S01]  /*22a0*/  MOV R10, 0x3c190000 ;  /* 0x3c190000000a7802 */ /* 0x000fe20000000f00 */
        /* <DEDUP_REMOVED lines=13> */
[----:B------:R-:W-:-:S05]  /*2380*/  IMAD.U32 R27, RZ, RZ, UR4 ;  /* 0x00000004ff1b7e24 */ /* 0x000fca000f8e00ff */
[----:B------:R-:W1:Y:S08]  /*2390*/  @!P1 MUFU.RCP R32, -R32 ;  /* 0x8000002000209308 */ /* 0x000e700000001000 */
[----:B-1----:R-:W1:Y:S08]  /*23a0*/  MUFU.RCP R25, R32 ;  /* 0x0000002000197308 */ /* 0x002e700000001000 */
[----:B------:R-:W2:Y:S01]  /*23b0*/  FCHK P0, -R27, R32 ;  /* 0x000000201b007302 */ /* 0x000ea20000000100 */
[----:B-1----:R-:W-:-:S04]  /*23c0*/  FFMA R2, -R32, R25, 1 ;  /* 0x3f80000020027423 */ /* 0x002fc80000000119 */
[----:B------:R-:W-:-:S04]  /*23d0*/  FFMA R2, R25, R2, R25 ;  /* 0x0000000219027223 */ /* 0x000fc80000000019 */
[----:B------:R-:W-:-:S04]  /*23e0*/  FFMA R25, R2, -1, RZ ;  /* 0xbf80000002197823 */ /* 0x000fc800000000ff */
[----:B------:R-:W-:-:S04]  /*23f0*/  FFMA R10, -R32, R25, -1 ;  /* 0xbf800000200a7423 */ /* 0x000fc80000000119 */
[----:B------:R-:W-:Y:S01]  /*2400*/  FFMA R10, R2, R10, R25 ;  /* 0x0000000a020a7223 */ /* 0x000fe20000000019 */
[----:B--2---:R-:W-:Y:S06]  /*2410*/  @!P0 BRA `(.L_x_594) ;  /* 0x0000000000108947 */ /* 0x004fec0003800000 */
[----:B------:R-:W-:Y:S02]  /*2420*/  MOV R2, 0xbf800000 ;  /* 0xbf80000000027802 */ /* 0x000fe40000000f00 */
[----:B------:R-:W-:-:S07]  /*2430*/  MOV R12, 0x2450 ;  /* 0x00002450000c7802 */ /* 0x000fce0000000f00 */
[----:B0-----:R-:W-:Y:S05]  /*2440*/  CALL.REL.NOINC `($__internal_7_$__cuda_sm3x_div_rn_noftz_f32_slowpath) ;  /* 0x0000003800f87944 */ /* 0x001fea0003c00000 */
[----:B------:R-:W-:-:S07]  /*2450*/  IMAD.MOV.U32 R10, RZ, RZ, R2 ;  /* 0x000000ffff0a7224 */ /* 0x000fce00078e0002 */
.L_x_594:
[----:B------:R-:W-:Y:S05]  /*2460*/  BSYNC.RECONVERGENT B3 ;  /* 0x0000000000037941 */ /* 0x000fea0003800200 */
.L_x_590:
[----:B------:R-:W-:Y:S01]  /*2470*/  FADD R25, R3, -R8 ;  /* 0x8000000803197221 */ /* 0x000fe20000000000 */
[----:B------:R-:W-:Y:S03]  /*2480*/  BSSY.RECONVERGENT B3, `(.L_x_595) ;  /* 0x000000d000037945 */ /* 0x000fe60003800200 */
        /* <DEDUP_REMOVED lines=8> */
[----:B------:R-:W-:Y:S01]  /*2510*/  MOV R2, R0 ;  /* 0x0000000000027202 */ /* 0x000fe20000000f00 */
[----:B------:R-:W-:Y:S01]  /*2520*/  IMAD.MOV.U32 R32, RZ, RZ, R25 ;  /* 0x000000ffff207224 */ /* 0x000fe200078e0019 */
[----:B------:R-:W-:-:S07]  /*2530*/  MOV R12, 0x2550 ;  /* 0x00002550000c7802 */ /* 0x000fce0000000f00 */
[----:B0-----:R-:W-:Y:S05]  /*2540*/  CALL.REL.NOINC `($__internal_7_$__cuda_sm3x_div_rn_noftz_f32_slowpath) ;  /* 0x0000003800b87944 */ /* 0x001fea0003c00000 */
.L_x_596:
[----:B------:R-:W-:Y:S05]  /*2550*/  BSYNC.RECONVERGENT B3 ;  /* 0x0000000000037941 */ /* 0x000fea0003800200 */
.L_x_595:
[----:B------:R-:W-:Y:S01]  /*2560*/  FSETP.NEU.AND P0, PT, R25, RZ, PT ;  /* 0x000000ff1900720b */ /* 0x000fe20003f0d000 */
[----:B------:R-:W-:Y:S03]  /*2570*/  BSSY.RECONVERGENT B3, `(.L_x_597) ;  /* 0x0000010000037945 */ /* 0x000fe60003800200 */
[----:B------:R-:W-:-:S05]  /*2580*/  FSEL R25, R2, 1.00000000000000000000e+10, P0 ;  /* 0x501502f902197808 */ /* 0x000fca0000000000 */
[C---:B------:R-:W-:Y:S01]  /*2590*/  FFMA R29, R25.reuse, R10, 1 ;  /* 0x3f800000191d7423 */ /* 0x040fe2000000000a */
[----:B------:R-:W-:-:S03]  /*25a0*/  FADD R2, R25, -R10 ;  /* 0x8000000a19027221 */ /* 0x000fc60000000000 */
        /* <DEDUP_REMOVED lines=8> */
[----:B------:R-:W-:Y:S02]  /*2630*/  MOV R32, R29 ;  /* 0x0000001d00207202 */ /* 0x000fe40000000f00 */
[----:B------:R-:W-:-:S07]  /*2640*/  MOV R12, 0x2660 ;  /* 0x00002660000c7802 */ /* 0x000fce0000000f00 */
[----:B0-----:R-:W-:Y:S05]  /*2650*/  CALL.REL.NOINC `($__internal_7_$__cuda_sm3x_div_rn_noftz_f32_slowpath) ;  /* 0x0000003800747944 */ /* 0x001fea0003c00000 */
[----:B------:R-:W-:-:S07]  /*2660*/  IMAD.MOV.U32 R10, RZ, RZ, R2 ;  /* 0x000000ffff0a7224 */ /* 0x000fce00078e0002 */
.L_x_598:
[----:B------:R-:W-:Y:S05]  /*2670*/  BSYNC.RECONVERGENT B3 ;  /* 0x0000000000037941 */ /* 0x000fea0003800200 */
.L_x_597:
[----:B------:R-:W1:Y:S01]  /*2680*/  MUFU.RCP R25, |R10| ;  /* 0x4000000a00197308 */ /* 0x000e620000001000 */
[----:B------:R-:W-:Y:S01]  /*2690*/  FSETP.GT.AND P0, PT, |R10|, 1, PT ;  /* 0x3f8000000a00780b */ /* 0x000fe20003f04200 */
[----:B------:R-:W-:Y:S01]  /*26a0*/  IMAD.MOV.U32 R14, RZ, RZ, 0x3f6ee581 ;  /* 0x3f6ee581ff0e7424 */ /* 0x000fe200078e00ff */
[----:B------:R-:W-:Y:S02]  /*26b0*/  BSSY.RECONVERGENT B3, `(.L_x_599) ;  /* 0x0000020000037945 */ /* 0x000fe40003800200 */
[----:B-1----:R-:W-:Y:S01]  /*26c0*/  FSEL R2, R25, |R10|, P0 ;  /* 0x4000000a19027208 */ /* 0x002fe20000000000 */
[----:B------:R-:W-:-:S04]  /*26d0*/  HFMA2 R25, -RZ, RZ, 0.890625, -0.00056934356689453125 ;  /* 0x3b2090aaff197431 */ /* 0x000fc800000001ff */
[----:B------:R-:W-:-:S04]  /*26e0*/  FMUL R12, R2, R2 ;  /* 0x00000002020c7220 */ /* 0x000fc80000400000 */
[----:B------:R-:W-:-:S04]  /*26f0*/  FFMA R25, R12, R25, -0.014396979473531246185 ;  /* 0xbc6be14f0c197423 */ /* 0x000fc80000000019 */
[C---:B------:R-:W-:Y:S02]  /*2700*/  FFMA R27, R12.reuse, R25, 0.039849750697612762451 ;  /* 0x3d23397e0c1b7423 */ /* 0x040fe40000000019 */
[----:B------:R-:W1:Y:S02]  /*2710*/  LDC R25, c[0x0][0x3b0] ;  /* 0x0000ec00ff197b82 */ /* 0x000e640000000800 */
[----:B------:R-:W-:-:S04]  /*2720*/  FFMA R27, R12, R27, -0.072529748082160949707 ;  /* 0xbd948a7a0c1b7423 */ /* 0x000fc8000000001b */
[----:B------:R-:W-:-:S04]  /*2730*/  FFMA R27, R12, R27, 0.10518480092287063599 ;  /* 0x3dd76b210c1b7423 */ /* 0x000fc8000000001b */
[----:B------:R-:W-:-:S04]  /*2740*/  FFMA R27, R12, R27, -0.14171802997589111328 ;  /* 0xbe111e880c1b7423 */ /* 0x000fc8000000001b */
[----:B------:R-:W-:-:S04]  /*2750*/  FFMA R27, R12, R27, 0.19988775253295898438 ;  /* 0x3e4caf600c1b7423 */ /* 0x000fc8000000001b */
[----:B------:R-:W-:-:S04]  /*2760*/  FFMA R27, R12, R27, -0.33332940936088562012 ;  /* 0xbeaaaa270c1b7423 */ /* 0x000fc8000000001b */
[----:B------:R-:W-:Y:S02]  /*2770*/  FMUL R27, R12, R27 ;  /* 0x0000001b0c1b7220 */ /* 0x000fe40000400000 */
[----:B-1----:R-:W1:Y:S02]  /*2780*/  MUFU.RCP R12, R25 ;  /* 0x00000019000c7308 */ /* 0x002e640000001000 */
[----:B------:R-:W-:-:S04]  /*2790*/  FFMA R27, R2, R27, R2 ;  /* 0x0000001b021b7223 */ /* 0x000fc80000000002 */
[----:B------:R-:W-:Y:S01]  /*27a0*/  @P0 FFMA R27, R14, 1.6832555532455444336, -R27 ;  /* 0x3fd774eb0e1b0823 */ /* 0x000fe2000000081b */
[----:B------:R-:W-:-:S04]  /*27b0*/  FSETP.NAN.AND P0, PT, |R10|, |R10|, PT ;  /* 0x4000000a0a00720b */ /* 0x000fc80003f08200 */
[----:B------:R-:W-:-:S04]  /*27c0*/  LOP3.LUT R10, R27, 0x80000000, R10, 0xb8, !PT ;  /* 0x800000001b0a7812 */ /* 0x000fc800078eb80a */
[----:B------:R-:W-:Y:S01]  /*27d0*/  FSEL R2, R10, R27, !P0 ;  /* 0x0000001b0a027208 */ /* 0x000fe20004000000 */
[----:B-1----:R-:W-:-:S04]  /*27e0*/  FFMA R27, R12, -R25, 1 ;  /* 0x3f8000000c1b7423 */ /* 0x002fc80000000819 */
[----:B------:R-:W-:Y:S01]  /*27f0*/  FMUL R2, R2, R17 ;  /* 0x0000001102027220 */ /* 0x000fe20000400000 */
[----:B------:R-:W-:-:S03]  /*2800*/  FFMA R27, R12, R27, R12 ;  /* 0x0000001b0c1b7223 */ /* 0x000fc6000000000c */
[----:B------:R-:W1:Y:S01]  /*2810*/  FCHK P0, R2, R25 ;  /* 0x0000001902007302 */ /* 0x000e620000000000 */
[----:B------:R-:W-:-:S04]  /*2820*/  FFMA R10, R2, R27, RZ ;  /* 0x0000001b020a7223 */ /* 0x000fc800000000ff */
[----:B------:R-:W-:-:S04]  /*2830*/  FFMA R12, R10, -R25, R2 ;  /* 0x800000190a0c7223 */ /* 0x000fc80000000002 */
[----:B------:R-:W-:Y:S01]  /*2840*/  FFMA R10, R27, R12, R10 ;  /* 0x0000000c1b0a7223 */ /* 0x000fe2000000000a */
[----:B-1----:R-:W-:Y:S06]  /*2850*/  @!P0 BRA `(.L_x_600) ;  /* 0x0000000000148947 */ /* 0x002fec0003800000 */
[----:B------:R-:W1:Y:S01]  /*2860*/  LDCU UR4, c[0x0][0x3b0] ;  /* 0x00007600ff0477ac */ /* 0x000e620008000800 */
[----:B------:R-:W-:Y:S02]  /*2870*/  MOV R12, 0x28a0 ;  /* 0x000028a0000c7802 */ /* 0x000fe40000000f00 */
[----:B-1----:R-:W-:-:S07]  /*2880*/  MOV R32, UR4 ;  /* 0x0000000400207c02 */ /* 0x002fce0008000f00 */
[----:B0-----:R-:W-:Y:S05]  /*2890*/  CALL.REL.NOINC `($__internal_7_$__cuda_sm3x_div_rn_noftz_f32_slowpath) ;  /* 0x0000003400e47944 */ /* 0x001fea0003c00000 */
[----:B------:R-:W-:-:S07]  /*28a0*/  IMAD.MOV.U32 R10, RZ, RZ, R2 ;  /* 0x000000ffff0a7224 */ /* 0x000fce00078e0002 */
.L_x_600:
[----:B------:R-:W-:Y:S05]  /*28b0*/  BSYNC.RECONVERGENT B3 ;  /* 0x0000000000037941 */ /* 0x000fea0003800200 */
.L_x_599:
[----:B------:R-:W1:Y:S01]  /*28c0*/  F2F.F64.F32 R26, R10 ;  /* 0x0000000a001a7310 */ /* 0x000e620000201800 */
[----:B------:R-:W-:Y:S01]  /*28d0*/  BSSY.RECONVERGENT B3, `(.L_x_601) ;  /* 0x000001c000037945 */ /* 0x000fe20003800200 */
[----:B------:R-:W-:Y:S01]  /*28e0*/  MOV R2, RZ ;  /* 0x000000ff00027202 */ /* 0x000fe20000000f00 */
[----:B------:R-:W-:Y:S01]  /*28f0*/  IMAD.MOV.U32 R24, RZ, RZ, R8 ;  /* 0x000000ffff187224 */ /* 0x000fe200078e0008 */
[----:B-1----:R-:W-:-:S10]  /*2900*/  DADD R26, R20, R26 ;  /* 0x00000000141a7229 */ /* 0x002fd4000000001a */
[----:B------:R-:W1:Y:S02]  /*2910*/  F2I.F64.FLOOR R26, R26 ;  /* 0x0000001a001a7311 */ /* 0x000e640000305100 */
[----:B-1----:R-:W-:-:S13]  /*2920*/  ISETP.GT.AND P0, PT, R26, -0x1, PT ;  /* 0xffffffff1a00780c */ /* 0x002fda0003f04270 */
[----:B------:R-:W-:Y:S05]  /*2930*/  @P0 BRA `(.L_x_602) ;  /* 0x0000000000540947 */ /* 0x000fea0003800000 */
[----:B------:R-:W1:Y:S01]  /*2940*/  S2UR UR5, SR_CgaCtaId ;  /* 0x00000000000579c3 */ /* 0x000e620000008800 */
[----:B------:R-:W-:Y:S01]  /*2950*/  UMOV UR4, 0x400 ;  /* 0x0000040000047882 */ /* 0x000fe20000000000 */
[----:B------:R-:W2:Y:S01]  /*2960*/  MUFU.RCP R10, R13 ;  /* 0x0000000d000a7308 */ /* 0x000ea20000001000 */
[----:B------:R-:W-:Y:S01]  /*2970*/  BSSY.RECONVERGENT B4, `(.L_x_603) ;  /* 0x000000f000047945 */ /* 0x000fe20003800200 */
[----:B--2---:R-:W-:-:S04]  /*2980*/  FFMA R25, R10, -R13, 1 ;  /* 0x3f8000000a197423 */ /* 0x004fc8000000080d */
[----:B------:R-:W-:Y:S01]  /*2990*/  FFMA R25, R10, R25, R10 ;  /* 0x000000190a197223 */ /* 0x000fe2000000000a */
[----:B-1----:R-:W-:-:S09]  /*29a0*/  ULEA UR4, UR5, UR4, 0x18 ;  /* 0x0000000405047291 */ /* 0x002fd2000f8ec0ff */
[----:B------:R-:W1:Y:S02]  /*29b0*/  LDS R24, [UR4+0x400] ;  /* 0x00040004ff187984 */ /* 0x000e640008000800 */
[----:B-1----:R-:W-:-:S04]  /*29c0*/  FADD R2, R24, -R8 ;  /* 0x8000000818027221 */ /* 0x002fc80000000000 */
[----:B------:R-:W1:Y:S01]  /*29d0*/  FCHK P0, R2, R13 ;  /* 0x0000000d02007302 */ /* 0x000e620000000000 */
[----:B------:R-:W-:-:S04]  /*29e0*/  FFMA R10, R2, R25, RZ ;  /* 0x00000019020a7223 */ /* 0x000fc800000000ff */
[----:B------:R-:W-:-:S04]  /*29f0*/  FFMA R12, R10, -R13, R2 ;  /* 0x8000000d0a0c7223 */ /* 0x000fc80000000002 */
[----:B------:R-:W-:Y:S01]  /*2a00*/  FFMA R10, R25, R12, R10 ;  /* 0x0000000c190a7223 */ /* 0x000fe2000000000a */
[----:B-1----:R-:W-:Y:S06]  /*2a10*/  @!P0 BRA `(.L_x_604) ;  /* 0x0000000000108947 */ /* 0x002fec0003800000 */
[----:B------:R-:W-:Y:S02]  /*2a20*/  MOV R32, R13 ;  /* 0x0000000d00207202 */ /* 0x000fe40000000f00 */
[----:B------:R-:W-:-:S07]  /*2a30*/  MOV R12, 0x2a50 ;  /* 0x00002a50000c7802 */ /* 0x000fce0000000f00 */
[----:B0-----:R-:W-:Y:S05]  /*2a40*/  CALL.REL.NOINC `($__internal_7_$__cuda_sm3x_div_rn_noftz_f32_slowpath) ;  /* 0x0000003400787944 */ /* 0x001fea0003c00000 */
[----:B------:R-:W-:-:S07]  /*2a50*/  IMAD.MOV.U32 R10, RZ, RZ, R2 ;  /* 0x000000ffff0a7224 */ /* 0x000fce00078e0002 */
.L_x_604:
[----:B------:R-:W-:Y:S05]  /*2a60*/  BSYNC.RECONVERGENT B4 ;  /* 0x0000000000047941 */ /* 0x000fea0003800200 */
.L_x_603:
[----:B------:R1:W2:Y:S01]  /*2a70*/  F2I.FLOOR.NTZ R2, R10 ;  /* 0x0000000a00027305 */ /* 0x0002a20000207100 */
[----:B------:R-:W-:-:S07]  /*2a80*/  HFMA2 R26, -RZ, RZ, 0, 0 ;  /* 0x00000000ff1a7431 */ /* 0x000fce00000001ff */
.L_x_602:
[----:B------:R-:W-:Y:S05]  /*2a90*/  BSYNC.RECONVERGENT B3 ;  /* 0x0000000000037941 */ /* 0x000fea0003800200 */
.L_x_601:
[----:B------:R-:W-:Y:S01]  /*2aa0*/  ISETP.GE.AND P0, PT, R26, UR9, PT ;  /* 0x000000091a007c0c */ /* 0x000fe2000bf06270 */
[----:B------:R-:W3:Y:S01]  /*2ab0*/  LDCU UR4, c[0x0][0x398] ;  /* 0x00007300ff0477ac */ /* 0x000ee20008000800 */
[----:B------:R-:W-:Y:S11]  /*2ac0*/  BSSY B1, `(.L_x_605) ;  /* 0x0000041000017945 */ /* 0x000ff60003800000 */
[----:B------:R-:W4:Y:S01]  /*2ad0*/  @!P0 S2R R25, SR_CgaCtaId ;  /* 0x0000000000198919 */ /* 0x000f220000008800 */
[----:B-1----:R-:W-:-:S05]  /*2ae0*/  @!P0 MOV R10, 0x400 ;  /* 0x00000400000a8802 */ /* 0x002fca0000000f00 */
[----:B------:R-:W-:-:S05]  /*2af0*/  @!P0 VIADD R10, R10, 0x400 ;  /* 0x000004000a0a8836 */ /* 0x000fca0000000000 */
[----:B----4-:R-:W-:Y:S01]  /*2b00*/  @!P0 LEA R25, R25, R10, 0x18 ;  /* 0x0000000a19198211 */ /* 0x010fe200078ec0ff */
[----:B--2---:R-:W-:-:S03]  /*2b10*/  VIADD R10, R2, 0x1 ;  /* 0x00000001020a7836 */ /* 0x004fc60000000000 */
[----:B------:R-:W-:Y:S02]  /*2b20*/  @!P0 LEA R14, R26, R25, 0x2 ;  /* 0x000000191a0e8211 */ /* 0x000fe400078e10ff */
[----:B------:R-:W-:-:S03]  /*2b30*/  I2FP.F32.S32 R25, R10 ;  /* 0x0000000a00197245 */ /* 0x000fc60000201400 */
[----:B------:R1:W2:Y:S01]  /*2b40*/  @!P0 LDS R15, [R14+0x4] ;  /* 0x000004000e0f8984 */ /* 0x0002a20000000800 */
[----:B---3--:R-:W-:Y:S01]  /*2b50*/  ISETP.GE.OR P0, PT, R2, UR4, P0 ;  /* 0x0000000402007c0c */ /* 0x008fe20008706670 */
[----:B------:R-:W-:Y:S01]  /*2b60*/  FFMA R12, R25, R13, R8 ;  /* 0x0000000d190c7223 */ /* 0x000fe20000000008 */
[----:B------:R-:W-:-:S11]  /*2b70*/  MOV R25, RZ ;  /* 0x000000ff00197202 */ /* 0x000fd60000000f00 */
[----:B-1----:R-:W-:Y:S05]  /*2b80*/  @P0 BRA `(.L_x_606) ;  /* 0x0000000000d00947 */ /* 0x002fea0003800000 */
[----:B------:R-:W-:Y:S01]  /*2b90*/  IMAD.MOV.U32 R25, RZ, RZ, RZ ;  /* 0x000000ffff197224 */ /* 0x000fe200078e00ff */
[----:B------:R-:W-:-:S07]  /*2ba0*/  I2FP.F32.S32 R9, R9 ;  /* 0x0000000900097245 */ /* 0x000fce0000201400 */
.L_x_611:
[----:B--2---:R-:W-:Y:S01]  /*2bb0*/  FSETP.GEU.AND P0, PT, R12, R15, PT ;  /* 0x0000000f0c00720b */ /* 0x004fe20003f0e000 */
[----:B------:R-:W-:-:S12]  /*2bc0*/  YIELD ;  /* 0x0000000000007946 */ /* 0x000fd80003800000 */
[----:B------:R-:W-:Y:S01]  /*2bd0*/  VOTEU.ALL UP0, P0 ;  /* 0x0000000000ff7886 */ /* 0x000fe20000000000 */
[----:B-1----:R-:W-:Y:S02]  /*2be0*/  @!P0 I2FP.F32.S32 R8, R2 ;  /* 0x0000000200088245 */ /* 0x002fe40000201400 */
[----:B------:R-:W-:Y:S02]  /*2bf0*/  @!P0 MOV R27, 0xc2000000 ;  /* 0xc2000000001b8802 */ /* 0x000fe40000000f00 */
[----:B------:R-:W1:Y:S01]  /*2c00*/  @!UP0 LDCU UR4, c[0x0][0x388] ;  /* 0x00007100ff0487ac */ /* 0x000e620008000800 */
[----:B------:R-:W-:Y:S01]  /*2c10*/  @!P0 I2FP.F32.U32 R10, UR13 ;  /* 0x0000000d000a8c45 */ /* 0x000fe20008201000 */
[----:B------:R-:W-:-:S03]  /*2c20*/  @!UP0 UMOV UR5, URZ ;  /* 0x000000ff00058c82 */ /* 0x000fc60008000000 */
[----:B-1----:R-:W5:Y:S01]  /*2c30*/  @!P0 TEX.LL RZ, R8, R8, R27, UR4, 3D, 0x1 ;  /* 0x48ff041b08088f60 */ /* 0x002f6200089e01ff */
[--C-:B------:R-:W-:Y:S01]  /*2c40*/  @!P0 FADD R30, R12, -R24.reuse ;  /* 0x800000180c1e8221 */ /* 0x100fe20000000000 */
[----:B------:R-:W-:Y:S01]  /*2c50*/  BSSY.RECONVERGENT B2, `(.L_x_607) ;  /* 0x0000023000027945 */ /* 0x000fe20003800200 */
[----:B------:R-:W-:Y:S01]  /*2c60*/  IMAD.MOV.U32 R28, RZ, RZ, R24 ;  /* 0x000000ffff1c7224 */ /* 0x000fe200078e0018 */
[----:B------:R-:W-:Y:S01]  /*2c70*/  MOV R14, R25 ;  /* 0x00000019000e7202 */ /* 0x000fe20000000f00 */
[----:B------:R-:W-:Y:S01]  /*2c80*/  IMAD.MOV.U32 R24, RZ, RZ, R12 ;  /* 0x000000ffff187224 */ /* 0x000fe200078e000c */
[----:B------:R-:W-:Y:S01]  /*2c90*/  @!P0 IADD3 R2, PT, PT, R2, 0x1, RZ ;  /* 0x0000000102028810 */ /* 0x000fe20007ffe0ff */
[----:B------:R-:W-:Y:S01]  /*2ca0*/  @!P0 FADD R12, R12, R13 ;  /* 0x0000000d0c0c8221 */ /* 0x000fe20000000000 */
[----:B-----5:R-:W-:Y:S01]  /*2cb0*/  @!P0 FFMA R25, R30, R8, R25 ;  /* 0x000000081e198223 */ /* 0x020fe20000000019 */
[----:B------:R-:W-:Y:S06]  /*2cc0*/  @!P0 BRA `(.L_x_608) ;  /* 0x00000000006c8947 */ /* 0x000fec0003800000 */
[----:B------:R-:W1:Y:S01]  /*2cd0*/  LDCU UR4, c[0x0][0x388] ;  /* 0x00007100ff0477ac */ /* 0x000e620008000800 */
[----:B------:R-:W-:Y:S01]  /*2ce0*/  I2FP.F32.S32 R8, R2 ;  /* 0x0000000200087245 */ /* 0x000fe20000201400 */
[----:B------:R-:W-:Y:S01]  /*2cf0*/  IMAD.MOV.U32 R31, RZ, RZ, -0x3e000000 ;  /* 0xc2000000ff1f7424 */ /* 0x000fe200078e00ff */
[----:B------:R-:W-:Y:S01]  /*2d00*/  I2FP.F32.U32 R10, UR13 ;  /* 0x0000000d000a7c45 */ /* 0x000fe20008201000 */
[----:B------:R-:W-:-:S03]  /*2d10*/  UMOV UR5, URZ ;  /* 0x000000ff00057c82 */ /* 0x000fc60008000000 */
[----:B-1----:R-:W5:Y:S01]  /*2d20*/  TEX.LL RZ, R8, R8, R31, UR4, 3D, 0x1 ;  /* 0x48ff041f08087f60 */ /* 0x002f6200089e01ff */
[----:B------:R-:W1:Y:S01]  /*2d30*/  S2R R33, SR_CgaCtaId ;  /* 0x0000000000217919 */ /* 0x000e620000008800 */
[----:B------:R-:W-:Y:S01]  /*2d40*/  MOV R30, 0x400 ;  /* 0x00000400001e7802 */ /* 0x000fe20000000f00 */
[----:B------:R-:W-:Y:S01]  /*2d50*/  FADD R25, R15, -R28 ;  /* 0x8000001c0f197221 */ /* 0x000fe20000000000 */
[----:B------:R-:W-:Y:S01]  /*2d60*/  BSSY.RECONVERGENT B3, `(.L_x_609) ;  /* 0x0000009000037945 */ /* 0x000fe20003800200 */
[----:B------:R-:W-:Y:S02]  /*2d70*/  MOV R27, R26 ;  /* 0x0000001a001b7202 */ /* 0x000fe40000000f00 */
[----:B-1----:R-:W-:-:S05]  /*2d80*/  LEA R29, R33, R30, 0x18 ;  /* 0x0000001e211d7211 */ /* 0x002fca00078ec0ff */
[----:B------:R-:W-:Y:S02]  /*2d90*/  IMAD R28, R26, 0x4, R29 ;  /* 0x000000041a1c7824 */ /* 0x000fe400078e021d */
[----:B-----5:R-:W-:-:S07]  /*2da0*/  FFMA R29, R25, R8, R14 ;  /* 0x00000008191d7223 */ /* 0x020fce000000000e */
.L_x_610:
[----:B------:R-:W1:Y:S02]  /*2db0*/  LDS R24, [R28] ;  /* 0x000000001c187984 */ /* 0x000e640000000800 */
[----:B-1----:R-:W-:-:S05]  /*2dc0*/  FADD R25, R29, R24 ;  /* 0x000000181d197221 */ /* 0x002fca0000000000 */
[----:B------:R-:W1:Y:S02]  /*2dd0*/  ATOMS.CAST.SPIN P0, [R28], R24, R25 ;  /* 0x000000181c00758d */ /* 0x000e640001800019 */
[----:B-1----:R-:W-:Y:S05]  /*2de0*/  @!P0 BRA `(.L_x_610) ;  /* 0xfffffffc00f08947 */ /* 0x002fea000383ffff */
[----:B------:R-:W-:Y:S05]  /*2df0*/  BSYNC.RECONVERGENT B3 ;  /* 0x0000000000037941 */ /* 0x000fea0003800200 */
.L_x_609:
[----:B------:R-:W-:Y:S01]  /*2e00*/  IADD3 R26, PT, PT, R26, 0x1, RZ ;  /* 0x000000011a1a7810 */ /* 0x000fe20007ffe0ff */
[----:B------:R-:W-:Y:S02]  /*2e10*/  IMAD.MOV.U32 R24, RZ, RZ, R15 ;  /* 0x000000ffff187224 */ /* 0x000fe400078e000f */
[----:B------:R-:W-:Y:S01]  /*2e20*/  HFMA2 R25, -RZ, RZ, 0, 0 ;  /* 0x00000000ff197431 */ /* 0x000fe200000001ff */
[----:B------:R-:W-:-:S13]  /*2e30*/  ISETP.GE.AND P0, PT, R26, UR9, PT ;  /* 0x000000091a007c0c */ /* 0x000fda000bf06270 */
[----:B------:R-:W-:-:S05]  /*2e40*/  @!P0 VIADD R30, R30, 0x400 ;  /* 0x000004001e1e8836 */ /* 0x000fca0000000000 */
[----:B------:R-:W-:-:S04]  /*2e50*/  @!P0 LEA R8, R33, R30, 0x18 ;  /* 0x0000001e21088211 */ /* 0x000fc800078ec0ff */
[----:B------:R-:W-:-:S05]  /*2e60*/  @!P0 LEA R8, R27, R8, 0x2 ;  /* 0x000000081b088211 */ /* 0x000fca00078e10ff */
[----:B------:R1:W2:Y:S02]  /*2e70*/  @!P0 LDS R15, [R8+0x8] ;  /* 0x00000800080f8984 */ /* 0x0002a40000000800 */
.L_x_608:
[----:B------:R-:W-:Y:S05]  /*2e80*/  BSYNC.RECONVERGENT B2 ;  /* 0x0000000000027941 */ /* 0x000fea0003800200 */
.L_x_607:
[----:B------:R-:W3:Y:S01]  /*2e90*/  LDCU UR4, c[0x0][0x398] ;  /* 0x00007300ff0477ac */ /* 0x000ee20008000800 */
[----:B------:R-:W-:Y:S02]  /*2ea0*/  ISETP.GE.AND P0, PT, R26, UR9, PT ;  /* 0x000000091a007c0c */ /* 0x000fe4000bf06270 */
[----:B---3--:R-:W-:-:S13]  /*2eb0*/  ISETP.LT.AND P1, PT, R2, UR4, PT ;  /* 0x0000000402007c0c */ /* 0x008fda000bf21270 */
[----:B------:R-:W-:Y:S05]  /*2ec0*/  @!P0 BRA P1, `(.L_x_611) ;  /* 0xfffffffc00388947 */ /* 0x000fea000083ffff */
.L_x_606:
[----:B------:R-:W-:Y:S05]  /*2ed0*/  BSYNC B1 ;  /* 0x0000000000017941 */ /* 0x000fea0003800000 */
.L_x_605:
[----:B------:R-:W-:-:S13]  /*2ee0*/  FSETP.NEU.AND P0, PT, R25, RZ, PT ;  /* 0x000000ff1900720b */ /* 0x000fda0003f0d000 */
[----:B------:R-:W-:Y:S05]  /*2ef0*/  @!P0 BRA `(.L_x_583) ;  /* 0x0000000000208947 */ /* 0x000fea0003800000 */
[----:B------:R-:W3:Y:S01]  /*2f00*/  S2UR UR5, SR_CgaCtaId ;  /* 0x00000000000579c3 */ /* 0x000ee20000008800 */
[----:B------:R-:W-:Y:S02]  /*2f10*/  UMOV UR4, 0x400 ;  /* 0x0000040000047882 */ /* 0x000fe40000000000 */
[----:B---3--:R-:W-:-:S06]  /*2f20*/  ULEA UR4, UR5, UR4, 0x18 ;  /* 0x0000000405047291 */ /* 0x008fcc000f8ec0ff */
[----:B------:R-:W-:-:S07]  /*2f30*/  LEA R26, R26, UR4, 0x2 ;  /* 0x000000041a1a7c11 */ /* 0x000fce000f8e10ff */
.L_x_612:
[----:B-1----:R-:W1:Y:S02]  /*2f40*/  LDS R8, [R26] ;  /* 0x000000001a087984 */ /* 0x002e640000000800 */
[----:B-1----:R-:W-:-:S05]  /*2f50*/  FADD R9, R25, R8 ;  /* 0x0000000819097221 */ /* 0x002fca0000000000 */
[----:B------:R-:W1:Y:S02]  /*2f60*/  ATOMS.CAST.SPIN P0, [R26], R8, R9 ;  /* 0x000000081a00758d */ /* 0x000e640001800009 */
[----:B-1----:R-:W-:Y:S05]  /*2f70*/  @!P0 BRA `(.L_x_612) ;  /* 0xfffffffc00f08947 */ /* 0x002fea000383ffff */
.L_x_583:
[----:B------:R-:W-:Y:S05]  /*2f80*/  BSYNC B0 ;  /* 0x0000000000007941 */ /* 0x000fea0003800000 */
.L_x_582:
[----:B------:R-:W3:Y:S01]  /*2f90*/  LDCU UR4, c[0x0][0x39c] ;  /* 0x00007380ff0477ac */ /* 0x000ee20008000800 */
[----:B------:R-:W-:-:S04]  /*2fa0*/  IMAD.U32 R9, RZ, RZ, UR14 ;  /* 0x0000000eff097e24 */ /* 0x000fc8000f8e00ff */
[C---:B------:R-:W-:Y:S01]  /*2fb0*/  IMAD R2, R16.reuse, R9, UR14 ;  /* 0x0000000e10027e24 */ /* 0x040fe2000f8e0209 */
[----:B------:R-:W-:-:S04]  /*2fc0*/  IADD3 R16, PT, PT, R16, 0x1, RZ ;  /* 0x0000000110107810 */ /* 0x000fc80007ffe0ff */
[----:B---3--:R-:W-:-:S13]  /*2fd0*/  ISETP.GE.U32.AND P0, PT, R2, UR4, PT ;  /* 0x0000000402007c0c */ /* 0x008fda000bf06070 */
[----:B------:R-:W-:Y:S05]  /*2fe0*/  @!P0 BRA `(.L_x_613) ;  /* 0xffffffe800888947 */ /* 0x000fea000383ffff */
.L_x_581:
[----:B------:R-:W-:Y:S05]  /*2ff0*/  WARPSYNC.ALL ;  /* 0x0000000000007948 */ /* 0x000fea0003800000 */
[----:B------:R-:W3:Y:S01]  /*3000*/  LDCU UR4, c[0x0][0x3a4] ;  /* 0x00007480ff0477ac */ /* 0x000ee20008000800 */
[----:B------:R-:W-:Y:S01]  /*3010*/  BAR.SYNC.DEFER_BLOCKING 0x0 ;  /* 0x0000000000007b1d */ /* 0x000fe20000010000 */
[----:B---3--:R-:W-:-:S13]  /*3020*/  ISETP.GE.AND P0, PT, R22, UR4, PT ;  /* 0x0000000416007c0c */ /* 0x008fda000bf06270 */
[----:B------:R-:W-:Y:S05]  /*3030*/  @P0 EXIT ;  /* 0x000000000000094d */ /* 0x000fea0003800000 */
[----:B------:R-:W-:Y:S01]  /*3040*/  VIADD R2, R6, 0xf3000000 ;  /* 0xf300000006027836 */ /* 0x000fe20000000000 */
[----:B------:R3:W0:Y:S01]  /*3050*/  MUFU.RSQ R7, R6 ;  /* 0x0000000600077308 */ /* 0x0006220000001400 */
[----:B------:R-:W-:Y:S03]  /*3060*/  BSSY.RECONVERGENT B0, `(.L_x_614) ;  /* 0x000000a000007945 */ /* 0x000fe60003800200 */
[----:B------:R-:W-:-:S13]  /*3070*/  ISETP.GT.U32.AND P0, PT, R2, 0x727fffff, PT ;  /* 0x727fffff0200780c */ /* 0x000fda0003f04070 */
[----:B0--3--:R-:W-:Y:S05]  /*3080*/  @!P0 BRA `(.L_x_615) ;  /* 0x00000000000c8947 */ /* 0x009fea0003800000 */
[----:B------:R-:W-:-:S07]  /*3090*/  MOV R13, 0x30b0 ;  /* 0x000030b0000d7802 */ /* 0x000fce0000000f00 */
[----:B-12---:R-:W-:Y:S05]  /*30a0*/  CALL.REL.NOINC `($__internal_6_$__cuda_sm20_sqrt_rn_f32_slowpath) ;  /* 0x0000002c00847944 */ /* 0x006fea0003c00000 */
[----:B------:R-:W-:Y:S05]  /*30b0*/  BRA `(.L_x_616) ;  /* 0x0000000000107947 */ /* 0x000fea0003800000 */
.L_x_615:
[----:B------:R-:W-:Y:S01]  /*30c0*/  FMUL.FTZ R3, R6, R7 ;  /* 0x0000000706037220 */ /* 0x000fe20000410000 */
[----:B------:R-:W-:-:S03]  /*30d0*/  FMUL.FTZ R32, R7, 0.5 ;  /* 0x3f00000007207820 */ /* 0x000fc60000410000 */
[----:B------:R-:W-:-:S04]  /*30e0*/  FFMA R6, -R3, R3, R6 ;  /* 0x0000000303067223 */ /* 0x000fc80000000106 */
[----:B------:R-:W-:-:S07]  /*30f0*/  FFMA R32, R6, R32, R3 ;  /* 0x0000002006207223 */ /* 0x000fce0000000003 */
.L_x_616:
[----:B------:R-:W-:Y:S05]  /*3100*/  BSYNC.RECONVERGENT B0 ;  /* 0x0000000000007941 */ /* 0x000fea0003800200 */
.L_x_614:
[----:B------:R-:W0:Y:S01]  /*3110*/  MUFU.RCP R3, R32 ;  /* 0x0000002000037308 */ /* 0x000e220000001000 */
[----:B------:R-:W-:Y:S07]  /*3120*/  BSSY.RECONVERGENT B0, `(.L_x_617) ;  /* 0x000000b000007945 */ /* 0x000fee0003800200 */
[----:B------:R-:W3:Y:S01]  /*3130*/  FCHK P0, |R0|, R32 ;  /* 0x0000002000007302 */ /* 0x000ee20000000200 */
[----:B0-----:R-:W-:-:S04]  /*3140*/  FFMA R2, R3, -R32, 1 ;  /* 0x3f80000003027423 */ /* 0x001fc80000000820 */
[----:B------:R-:W-:-:S04]  /*3150*/  FFMA R3, R3, R2, R3 ;  /* 0x0000000203037223 */ /* 0x000fc80000000003 */
[----:B------:R-:W-:-:S04]  /*3160*/  FFMA R7, |R0|, R3, RZ ;  /* 0x0000000300077223 */ /* 0x000fc800000002ff */
[----:B------:R-:W-:-:S04]  /*3170*/  FFMA R2, R7, -R32, |R0| ;  /* 0x8000002007027223 */ /* 0x000fc80000000400 */
[----:B------:R-:W-:Y:S01]  /*3180*/  FFMA R2, R3, R2, R7 ;  /* 0x0000000203027223 */ /* 0x000fe20000000007 */
[----:B---3--:R-:W-:Y:S06]  /*3190*/  @!P0 BRA `(.L_x_618) ;  /* 0x00000000000c8947 */ /* 0x008fec0003800000 */
[----:B------:R-:W-:Y:S01]  /*31a0*/  FADD R2, |R0|, -RZ ;  /* 0x800000ff00027221 */ /* 0x000fe20000000200 */
[----:B------:R-:W-:-:S07]  /*31b0*/  MOV R12, 0x31d0 ;  /* 0x000031d0000c7802 */ /* 0x000fce0000000f00 */
[----:B-12---:R-:W-:Y:S05]  /*31c0*/  CALL.REL.NOINC `($__internal_7_$__cuda_sm3x_div_rn_noftz_f32_slowpath) ;  /* 0x0000002c00987944 */ /* 0x006fea0003c00000 */
.L_x_618:
[----:B------:R-:W-:Y:S05]  /*31d0*/  BSYNC.RECONVERGENT B0 ;  /* 0x0000000000007941 */ /* 0x000fea0003800200 */
.L_x_617:
[----:B------:R-:W-:Y:S01]  /*31e0*/  FADD R5, R5, -R18 ;  /* 0x8000001205057221 */ /* 0x000fe20000000000 */
[----:B------:R-:W0:Y:S01]  /*31f0*/  LDCU UR4, c[0x0][0x3ac] ;  /* 0x00007580ff0477ac */ /* 0x000e220008000800 */
[----:B------:R-:W-:Y:S02]  /*3200*/  BSSY.RECONVERGENT B0, `(.L_x_619) ;  /* 0x0000010000007945 */ /* 0x000fe40003800200 */
[----:B------:R-:W-:-:S04]  /*3210*/  FMUL R32, R5, R2 ;  /* 0x0000000205207220 */ /* 0x000fc80000400000 */
[----:B------:R-:W3:Y:S01]  /*3220*/  MUFU.RCP R0, R32 ;  /* 0x0000002000007308 */ /* 0x000ee20000001000 */
[----:B0-----:R-:W-:-:S07]  /*3230*/  MOV R5, UR4 ;  /* 0x0000000400057c02 */ /* 0x001fce0008000f00 */
[----:B------:R-:W0:Y:S01]  /*3240*/  FCHK P0, R5, R32 ;  /* 0x0000002005007302 */ /* 0x000e220000000000 */
[----:B---3--:R-:W-:-:S04]  /*3250*/  FFMA R3, -R32, R0, 1 ;  /* 0x3f80000020037423 */ /* 0x008fc80000000100 */
        /* <DEDUP_REMOVED lines=8> */
[----:B-12---:R-:W-:Y:S05]  /*32e0*/  CALL.REL.NOINC `($__internal_7_$__cuda_sm3x_div_rn_noftz_f32_slowpath) ;  /* 0x0000002c00507944 */ /* 0x006fea0003c00000 */
[----:B------:R-:W-:-:S07]  /*32f0*/  MOV R0, R2 ;  /* 0x0000000200007202 */ /* 0x000fce0000000f00 */
.L_x_620:
[----:B------:R-:W-:Y:S05]  /*3300*/  BSYNC.RECONVERGENT B0 ;  /* 0x0000000000007941 */ /* 0x000fea0003800200 */
.L_x_619:
[----:B------:R-:W0:Y:S01]  /*3310*/  LDS R5, [R19] ;  /* 0x0000000013057984 */ /* 0x000e220000000800 */
[----:B------:R-:W3:Y:S01]  /*3320*/  LDCU.64 UR4, c[0x0][0x3a0] ;  /* 0x00007400ff0477ac */ /* 0x000ee20008000a00 */
[----:B------:R-:W4:Y:S01]  /*3330*/  LDC.64 R2, c[0x0][0x380] ;  /* 0x0000e000ff027b82 */ /* 0x000f220000000a00 */
[----:B------:R-:W-:Y:S02]  /*3340*/  LOP3.LUT R6, RZ, R22, RZ, 0x33, !PT ;  /* 0x00000016ff067212 */ /* 0x000fe400078e33ff */
[----:B------:R-:W-:-:S03]  /*3350*/  FSETP.GE.AND P0, PT, R4, RZ, PT ;  /* 0x000000ff0400720b */ /* 0x000fc60003f06000 */
[----:B---3--:R-:W-:Y:S01]  /*3360*/  VIADD R7, R6, UR5 ;  /* 0x0000000506077c36 */ /* 0x008fe20008000000 */
[----:B------:R-:W-:Y:S01]  /*3370*/  UIMAD UR4, UR13, UR4, UR12 ;  /* 0x000000040d0472a4 */ /* 0x000fe2000f8e020c */
[----:B------:R-:W-:-:S03]  /*3380*/  MOV R4, UR5 ;  /* 0x0000000500047c02 */ /* 0x000fc60008000f00 */
[----:B------:R-:W-:-:S05]  /*3390*/  SEL R7, R22, R7, P0 ;  /* 0x0000000716077207 */ /* 0x000fca0000000000 */
[----:B------:R-:W-:-:S04]  /*33a0*/  IMAD R7, R4, UR4, R7 ;  /* 0x0000000404077c24 */ /* 0x000fc8000f8e0207 */
[----:B----4-:R-:W-:-:S04]  /*33b0*/  IMAD.WIDE R2, R7, 0x4, R2 ;  /* 0x0000000407027825 */ /* 0x010fc800078e0202 */
[----:B0-----:R-:W-:-:S05]  /*33c0*/  FMUL R0, R5, R0 ;  /* 0x0000000005007220 */ /* 0x001fca0000400000 */
[----:B------:R-:W-:Y:S04]  /*33d0*/  STS [R19], R0 ;  /* 0x0000000013007388 */ /* 0x000fe80000000800 */
[----:B------:R-:W-:Y:S01]  /*33e0*/  STG.E desc[UR10][R2.64], R0 ;  /* 0x0000000002007986 */ /* 0x000fe2000c10190a */
[----:B------:R-:W-:Y:S05]  /*33f0*/  EXIT ;  /* 0x000000000000794d */ /* 0x000fea0003800000 */
.L_x_571:
        /* <DEDUP_REMOVED lines=11> */
[----:B------:R-:W2:Y:S06]  /*34b0*/  LDCU UR5, c[0x0][0x3c4] ;  /* 0x00007880ff0577ac */ /* 0x000eac0008000800 */
[----:B------:R-:W3:Y:S08]  /*34c0*/  I2F.F64 R12, UR15 ;  /* 0x0000000f000c7d12 */ /* 0x000ef00008201c00 */
[----:B------:R-:W-:Y:S01]  /*34d0*/  F2F.F64.F32 R10, R11 ;  /* 0x0000000b000a7310 */ /* 0x000fe20000201800 */
[----:B---3--:R-:W-:-:S07]  /*34e0*/  DFMA R8, R12, -0.5, R8 ;  /* 0xbfe000000c08782b */ /* 0x008fce0000000008 */
[----:B-1----:R-:W-:Y:S08]  /*34f0*/  F2F.F64.F32 R6, UR4 ;  /* 0x0000000400067d10 */ /* 0x002ff00008201800 */
[----:B--2---:R-:W1:Y:S08]  /*3500*/  F2F.F64.F32 R4, UR5 ;  /* 0x0000000500047d10 */ /* 0x004e700008201800 */
[----:B------:R-:W2:Y:S01]  /*3510*/  I2F.F64.U32 R14, R14 ;  /* 0x0000000e000e7312 */ /* 0x000ea20000201800 */
[----:B-1----:R-:W-:-:S08]  /*3520*/  DFMA R8, R8, R6, R4 ;  /* 0x000000060808722b */ /* 0x002fd00000000004 */
[----:B------:R-:W-:Y:S02]  /*3530*/  DADD R8, R8, R10 ;  /* 0x0000000008087229 */ /* 0x000fe4000000000a */
[----:B--2---:R-:W-:Y:S01]  /*3540*/  DFMA R12, R12, -0.5, R14 ;  /* 0xbfe000000c0c782b */ /* 0x004fe2000000000e */
[----:B------:R-:W-:Y:S01]  /*3550*/  MOV R15, 0x3f800000 ;  /* 0x3f800000000f7802 */ /* 0x000fe20000000f00 */
[----:B------:R-:W-:Y:S09]  /*3560*/  BRA `(.L_x_623) ;  /* 0x0000000000387947 */ /* 0x000ff20003800000 */
.L_x_622:
[----:B------:R-:W1:Y:S01]  /*3570*/  LDCU UR4, c[0x0][0x3b0] ;  /* 0x00007600ff0477ac */ /* 0x000e620008000800 */
[----:B------:R-:W-:Y:S01]  /*3580*/  I2F.F64 R8, UR15 ;  /* 0x0000000f00087d12 */ /* 0x000fe20008201c00 */
[----:B------:R-:W2:Y:S07]  /*3590*/  LDCU UR5, c[0x0][0x3c4] ;  /* 0x00007880ff0577ac */ /* 0x000eae0008000800 */
[----:B------:R-:W3:Y:S08]  /*35a0*/  I2F.F64.U32 R12, UR8 ;  /* 0x00000008000c7d12 */ /* 0x000ef00008201800 */
[----:B------:R-:W4:Y:S01]  /*35b0*/  I2F.F64.U32 R14, R22 ;  /* 0x00000016000e7312 */ /* 0x000f220000201800 */
[----:B---3--:R-:W-:-:S07]  /*35c0*/  DFMA R12, R8, 0.5, -R12 ;  /* 0x3fe00000080c782b */ /* 0x008fce000000080c */
[----:B-1----:R-:W-:Y:S01]  /*35d0*/  F2F.F64.F32 R6, UR4 ;  /* 0x0000000400067d10 */ /* 0x002fe20008201800 */
[----:B----4-:R-:W-:-:S07]  /*35e0*/  DFMA R14, R8, 0.5, -R14 ;  /* 0x3fe00000080e782b */ /* 0x010fce000000080e */
[----:B--2---:R-:W1:Y:S08]  /*35f0*/  F2F.F64.F32 R4, UR5 ;  /* 0x0000000500047d10 */ /* 0x004e700008201800 */
[----:B------:R-:W2:Y:S01]  /*3600*/  F2F.F64.F32 R10, R11 ;  /* 0x0000000b000a7310 */ /* 0x000ea20000201800 */
[----:B-1----:R-:W-:Y:S02]  /*3610*/  DFMA R8, R6, R12, R4 ;  /* 0x0000000c0608722b */ /* 0x002fe40000000004 */
[----:B------:R-:W-:Y:S01]  /*3620*/  DADD R12, R14, -1 ;  /* 0xbff000000e0c7429 */ /* 0x000fe20000000000 */
[----:B------:R-:W-:-:S05]  /*3630*/  IMAD.MOV.U32 R15, RZ, RZ, -0x40800000 ;  /* 0xbf800000ff0f7424 */ /* 0x000fca00078e00ff */
[----:B--2---:R-:W-:-:S11]  /*3640*/  DADD R8, R10, R8 ;  /* 0x000000000a087229 */ /* 0x004fd60000000008 */
.L_x_623:
[----:B------:R-:W-:Y:S05]  /*3650*/  BSYNC.RECONVERGENT B0 ;  /* 0x0000000000007941 */ /* 0x000fea0003800200 */
.L_x_621:
        /* <DEDUP_REMOVED lines=24> */
.L_x_626:
        /* <DEDUP_REMOVED lines=35> */
[C---:B------:R-:W-:Y:S02]  /*3a10*/  LEA.HI R2, R4.reuse, R13, RZ, 0x1 ;  /* 0x0000000d04027211 */ /* 0x040fe400078f08ff */
[----:B------:R-:W-:Y:S02]  /*3a20*/  LOP3.LUT R9, R4, R9, RZ, 0x3c, !PT ;  /* 0x0000000904097212 */ /* 0x000fe400078e3cff */
[----:B------:R-:W2:Y:S01]  /*3a30*/  I2F.F64.S64 R10, R10 ;  /* 0x0000000a000a7312 */ /* 0x000ea20000301c00 */
[----:B------:R-:W-:Y:S01]  /*3a40*/  IMAD.MOV R4, RZ, RZ, -R2 ;  /* 0x000000ffff047224 */ /* 0x000fe200078e0a02 */
[----:B------:R-:W-:-:S04]  /*3a50*/  ISETP.GE.AND P1, PT, R9, RZ, PT ;  /* 0x000000ff0900720c */ /* 0x000fc80003f26270 */
[----:B------:R-:W-:Y:S01]  /*3a60*/  @!P0 MOV R2, R4 ;  /* 0x0000000400028202 */ /* 0x000fe20000000f00 */
[----:B--2---:R-:W-:-:S10]  /*3a70*/  DMUL R6, R10, UR4 ;  /* 0x000000040a067c28 */ /* 0x004fd40008000000 */
[----:B------:R-:W2:Y:S02]  /*3a80*/  F2F.F32.F64 R6, R6 ;  /* 0x0000000600067310 */ /* 0x000ea40000301000 */
[----:B-12---:R-:W-:-:S07]  /*3a90*/  FSEL R4, -R6, R6, !P1 ;  /* 0x0000000606047208 */ /* 0x006fce0004800100 */
.L_x_625:
[----:B------:R-:W-:Y:S05]  /*3aa0*/  BSYNC.RECONVERGENT B0 ;  /* 0x0000000000007941 */ /* 0x000fea0003800200 */
.L_x_624:
        /* <DEDUP_REMOVED lines=26> */
.L_x_628:
[----:B------:R-:W-:Y:S05]  /*3c50*/  BSYNC.RECONVERGENT B0 ;  /* 0x0000000000007941 */ /* 0x000fea0003800200 */
.L_x_627:
        /* <DEDUP_REMOVED lines=14> */
[----:B------:R-:W1:Y:S01]  /*3d40*/  LDC.64 R6, c[0x4][RZ] ;  /* 0x01000000ff067b82 */ /* 0x000e620000000a00 */
[----:B------:R-:W-:Y:S01]  /*3d50*/  IMAD.SHL.U32 R2, R5, 0x100, RZ ;  /* 0x0000010005027824 */ /* 0x000fe200078e00ff */
[----:B------:R-:W-:Y:S01]  /*3d60*/  CS2R R10, SRZ ;  /* 0x00000000000a7805 */ /* 0x000fe2000001ff00 */
[----:B------:R-:W-:-:S03]  /*3d70*/  UMOV UR4, URZ ;  /* 0x000000ff00047c82 */ /* 0x000fc60008000000 */
[----:B------:R-:W-:-:S07]  /*3d80*/  LOP3.LUT R19, R2, 0x80000000, RZ, 0xfc, !PT ;  /* 0x8000000002137812 */ /* 0x000fce00078efcff */
.L_x_631:
[----:B-1----:R-:W-:-:S06]  /*3d90*/  IMAD.WIDE.U32 R8, R11, 0x4, R6 ;  /* 0x000000040b087825 */ /* 0x002fcc00078e0006 */
[----:B--2---:R-:W2:Y:S01]  /*3da0*/  LDG.E.CONSTANT R8, desc[UR10][R8.64] ;  /* 0x0000000a08087981 */ /* 0x004ea2000c1e9900 */
        /* <DEDUP_REMOVED lines=32> */
[----:B------:R-:W2:Y:S01]  /*3fb0*/  I2F.F64.S64 R12, R12 ;  /* 0x0000000c000c7312 */ /* 0x000ea20000301c00 */
[----:B------:R-:W-:-:S04]  /*3fc0*/  LEA.HI R6, R6, R7, RZ, 0x1 ;  /* 0x0000000706067211 */ /* 0x000fc800078f08ff */
[----:B------:R-:W-:-:S05]  /*3fd0*/  IADD3 R2, PT, PT, -R6, RZ, RZ ;  /* 0x000000ff06027210 */ /* 0x000fca0007ffe1ff */
[----:B------:R-:W-:Y:S01]  /*3fe0*/  @!P0 IMAD.MOV.U32 R6, RZ, RZ, R2 ;  /* 0x000000ffff068224 */ /* 0x000fe200078e0002 */
[----:B--2---:R-:W-:-:S10]  /*3ff0*/  DMUL R8, R12, UR4 ;  /* 0x000000040c087c28 */ /* 0x004fd40008000000 */
[----:B------:R-:W2:Y:S02]  /*4000*/  F2F.F32.F64 R8, R8 ;  /* 0x0000000800087310 */ /* 0x000ea40000301000 */
[----:B-12---:R-:W-:-:S07]  /*4010*/  FSEL R7, -R8, R8, !P1 ;  /* 0x0000000808077208 */ /* 0x006fce0004800100 */
.L_x_630:
[----:B------:R-:W-:Y:S05]  /*4020*/  BSYNC.RECONVERGENT B0 ;  /* 0x0000000000007941 */ /* 0x000fea0003800200 */
.L_x_629:
        /* <DEDUP_REMOVED lines=26> */
.L_x_633:
[----:B------:R-:W-:Y:S05]  /*41d0*/  BSYNC.RECONVERGENT B0 ;  /* 0x0000000000007941 */ /* 0x000fea0003800200 */
.L_x_632:
[----:B------:R-:W1:Y:S01]  /*41e0*/  S2R R6, SR_CgaCtaId ;  /* 0x0000000000067919 */ /* 0x000e620000008800 */
[----:B------:R-:W-:Y:S01]  /*41f0*/  ISETP.NE.AND P0, PT, R23, RZ, PT ;  /* 0x000000ff1700720c */ /* 0x000fe20003f05270 */
[----:B------:R-:W-:Y:S01]  /*4200*/  FADD R11, R0, R2 ;  /* 0x00000002000b7221 */ /* 0x000fe20000000000 */
[----:B------:R-:W-:Y:S01]  /*4210*/  MOV R5, 0x400 ;  /* 0x0000040000057802 */ /* 0x000fe20000000f00 */
[----:B------:R-:W-:Y:S05]  /*4220*/  WARPSYNC.ALL ;  /* 0x0000000000007948 */ /* 0x000fea0003800000 */
[----:B------:R-:W-:Y:S01]  /*4230*/  VIADD R7, R5, 0x400 ;  /* 0x0000040005077836 */ /* 0x000fe20000000000 */
[----:B------:R-:W2:Y:S01]  /*4240*/  LDCU.64 UR18, c[0x0][0x398] ;  /* 0x00007300ff1277ac */ /* 0x000ea20008000a00 */
[----:B------:R-:W-:Y:S01]  /*4250*/  F2F.F64.F32 R12, R0 ;  /* 0x00000000000c7310 */ /* 0x000fe20000201800 */
[----:B------:R-:W3:Y:S01]  /*4260*/  LDCU UR5, c[0x0][0x3ac] ;  /* 0x00007580ff0577ac */ /* 0x000ee20008000800 */
[----:B------:R-:W4:Y:S01]  /*4270*/  LDCU UR16, c[0x0][0x3c0] ;  /* 0x00007800ff1077ac */ /* 0x000f220008000800 */
[----:B--2---:R-:W-:-:S05]  /*4280*/  UIADD3 UR4, UPT, UPT, -UR19, URZ, URZ ;  /* 0x000000ff13047290 */ /* 0x004fca000fffe1ff */
[----:B------:R-:W-:Y:S01]  /*4290*/  I2F.F64 R18, UR19 ;  /* 0x0000001300127d12 */ /* 0x000fe20008201c00 */
[----:B------:R-:W-:Y:S01]  /*42a0*/  UISETP.NE.AND UP0, UPT, UR18, URZ, UPT ;  /* 0x000000ff1200728c */ /* 0x000fe2000bf05270 */
[C---:B-1----:R-:W-:Y:S02]  /*42b0*/  @!P0 LEA R5, R6.reuse, R5, 0x18 ;  /* 0x0000000506058211 */ /* 0x042fe400078ec0ff */
[----:B------:R-:W-:-:S03]  /*42c0*/  LEA R6, R6, R7, 0x18 ;  /* 0x0000000706067211 */ /* 0x000fc600078ec0ff */
[----:B------:R3:W-:Y:S01]  /*42d0*/  @!P0 STS [R5+0x400], R4 ;  /* 0x0004000405008388 */ /* 0x0007e20000000800 */
[----:B------:R-:W-:Y:S01]  /*42e0*/  LEA R6, R23, R6, 0x2 ;  /* 0x0000000617067211 */ /* 0x000fe200078e10ff */
[----:B------:R-:W1:Y:S04]  /*42f0*/  I2F.F64 R16, UR4 ;  /* 0x0000000400107d12 */ /* 0x000e680008201c00 */
[----:B------:R-:W-:Y:S01]  /*4300*/  STS [R6+0x4], R11 ;  /* 0x0000040b06007388 */ /* 0x000fe20000000800 */
[----:B------:R-:W-:Y:S06]  /*4310*/  BAR.SYNC.DEFER_BLOCKING 0x0 ;  /* 0x0000000000007b1d */ /* 0x000fec0000010000 */
[----:B---3--:R-:W-:Y:S01]  /*4320*/  F2F.F64.F32 R4, UR5 ;  /* 0x0000000500047d10 */ /* 0x008fe20008201800 */
[----:B-1----:R-:W-:Y:S01]  /*4330*/  DMUL R16, R16, 0.5 ;  /* 0x3fe0000010107828 */ /* 0x002fe20000000000 */
[----:B------:R4:W1:Y:S06]  /*4340*/  LDS R10, [R6] ;  /* 0x00000000060a7984 */ /* 0x00086c0000000800 */
[----:B----4-:R-:W2:Y:S02]  /*4350*/  F2F.F64.F32 R6, UR16 ;  /* 0x0000001000067d10 */ /* 0x010ea40008201800 */
[----:B--2---:R-:W-:Y:S01]  /*4360*/  DFMA R24, R4, R16, R6 ;  /* 0x000000100418722b */ /* 0x004fe20000000006 */
[----:B-1----:R-:W-:-:S05]  /*4370*/  FADD R2, R11, R10 ;  /* 0x0000000a0b027221 */ /* 0x002fca0000000000 */
[----:B------:R-:W1:Y:S02]  /*4380*/  F2F.F64.F32 R8, R2 ;  /* 0x0000000200087310 */ /* 0x000e640000201800 */
[----:B-1----:R-:W-:Y:S02]  /*4390*/  DFMA R12, R8, 0.5, -R12 ;  /* 0x3fe00000080c782b */ /* 0x002fe4000000080c */
[----:B------:R-:W-:-:S08]  /*43a0*/  DMUL R8, R18, 0.5 ;  /* 0x3fe0000012087828 */ /* 0x000fd00000000000 */
[----:B------:R-:W1:Y:S01]  /*43b0*/  F2F.F32.F64 R12, R12 ;  /* 0x0000000c000c7310 */ /* 0x000e620000301000 */
[----:B------:R-:W-:Y:S01]  /*43c0*/  DFMA R26, R4, R8, R6 ;  /* 0x00000008041a722b */ /* 0x000fe20000000006 */
[----:B-1----:R-:W-:-:S04]  /*43d0*/  FMUL R2, R12, R12 ;  /* 0x0000000c0c027220 */ /* 0x002fc80000400000 */
[----:B------:R-:W-:Y:S01]  /*43e0*/  FFMA R9, R3, R3, R2 ;  /* 0x0000000303097223 */ /* 0x000fe20000000002 */
[----:B------:R-:W-:Y:S06]  /*43f0*/  BRA.U !UP0, `(.L_x_634) ;  /* 0x0000001508ac7547 */ /* 0x000fec000b800000 */
[----:B------:R-:W1:Y:S01]  /*4400*/  LDCU UR4, c[0x0][0x3a4] ;  /* 0x00007480ff0477ac */ /* 0x000e620008000800 */
[----:B------:R-:W-:Y:S01]  /*4410*/  I2F.F64.U32 R4, UR8 ;  /* 0x0000000800047d12 */ /* 0x000fe20008201800 */
[----:B------:R-:W-:Y:S01]  /*4420*/  IMAD.MOV.U32 R2, RZ, RZ, RZ ;  /* 0x000000ffff027224 */ /* 0x000fe200078e00ff */
[----:B------:R-:W-:Y:S01]  /*4430*/  MOV R8, RZ ;  /* 0x000000ff00087202 */ /* 0x000fe20000000f00 */
[----:B------:R-:W-:-:S05]  /*4440*/  IMAD.MOV.U32 R7, RZ, RZ, R11 ;  /* 0x000000ffff077224 */ /* 0x000fca00078e000b */
[----:B------:R-:W-:Y:S08]  /*4450*/  F2F.F32.F64 R26, R26 ;  /* 0x0000001a001a7310 */ /* 0x000ff00000301000 */
[----:B------:R-:W2:Y:S08]  /*4460*/  F2F.F32.F64 R6, R24 ;  /* 0x0000001800067310 */ /* 0x000eb00000301000 */
[----:B-1----:R-:W1:Y:S01]  /*4470*/  I2F.F64 R18, UR4 ;  /* 0x0000000400127d12 */ /* 0x002e620008201c00 */
[----:B--2---:R-:W-:-:S07]  /*4480*/  FMUL R6, R3, R6 ;  /* 0x0000000603067220 */ /* 0x004fce0000400000 */
[----:B------:R-:W2:Y:S01]  /*4490*/  I2F.F64 R16, UR18 ;  /* 0x0000001200107d12 */ /* 0x000ea20008201c00 */
[----:B-1----:R-:W-:Y:S01]  /*44a0*/  DFMA R18, R18, 0.5, -R4 ;  /* 0x3fe000001212782b */ /* 0x002fe20000000804 */
[----:B------:R-:W-:-:S10]  /*44b0*/  FMUL R5, R3, R26 ;  /* 0x0000001a03057220 */ /* 0x000fd40000400000 */
.L_x_666:
[----:B------:R-:W-:Y:S05]  /*44c0*/  YIELD ;  /* 0x0000000000007946 */ /* 0x000fea0003800000 */
[----:B------:R-:W1:Y:S01]  /*44d0*/  LDCU UR4, c[0x0][0x398] ;  /* 0x00007300ff0477ac */ /* 0x000e620008000800 */
[----:B------:R-:W-:Y:S01]  /*44e0*/  IADD3 R13, PT, PT, R23, R2, RZ ;  /* 0x00000002170d7210 */ /* 0x000fe20007ffe0ff */
[----:B------:R-:W-:Y:S03]  /*44f0*/  BSSY B0, `(.L_x_635) ;  /* 0x0000155000007945 */ /* 0x000fe60003800000 */
[----:B-1----:R-:W-:-:S13]  /*4500*/  ISETP.GE.AND P0, PT, R13, UR4, PT ;  /* 0x000000040d007c0c */ /* 0x002fda000bf06270 */
[----:B--2---:R-:W-:Y:S05]  /*4510*/  @P0 BRA `(.L_x_636) ;  /* 0x0000001400480947 */ /* 0x004fea0003800000 */
[----:B------:R-:W1:Y:S01]  /*4520*/  LDCU UR4, c[0x0][0x3a8] ;  /* 0x00007500ff0477ac */ /* 0x000e620008000800 */
[----:B------:R-:W2:Y:S01]  /*4530*/  I2F.F64 R28, R13 ;  /* 0x0000000d001c7312 */ /* 0x000ea20000201c00 */
[----:B------:R-:W-:Y:S01]  /*4540*/  BSSY.RECONVERGENT B3, `(.L_x_637) ;  /* 0x0000017000037945 */ /* 0x000fe20003800200 */
[----:B------:R-:W3:Y:S01]  /*4550*/  LDCU UR5, c[0x0][0x3bc] ;  /* 0x00007780ff0577ac */ /* 0x000ee20008000800 */
[----:B--2---:R-:W-:-:S05]  /*4560*/  DFMA R28, R16, -0.5, R28 ;  /* 0xbfe00000101c782b */ /* 0x004fca000000001c */
[----:B-1----:R-:W-:Y:S03]  /*4570*/  F2F.F64.F32 R26, UR4 ;  /* 0x00000004001a7d10 */ /* 0x002fe60008201800 */
[----:B------:R-:W-:-:S05]  /*4580*/  DADD R28, R28, 0.5 ;  /* 0x3fe000001c1c7429 */ /* 0x000fca0000000000 */
        /* <DEDUP_REMOVED lines=18> */
.L_x_638:
[----:B------:R-:W-:Y:S05]  /*46b0*/  BSYNC.RECONVERGENT B3 ;  /* 0x0000000000037941 */ /* 0x000fea0003800200 */
.L_x_637:
        /* <DEDUP_REMOVED lines=14> */
.L_x_640:
[----:B------:R-:W-:Y:S05]  /*47a0*/  BSYNC.RECONVERGENT B3 ;  /* 0x0000000000037941 */ /* 0x000fea0003800200 */
.L_x_639:
        /* <DEDUP_REMOVED lines=15> */
.L_x_642:
[----:B------:R-:W-:Y:S05]  /*48a0*/  BSYNC.RECONVERGENT B3 ;  /* 0x0000000000037941 */ /* 0x000fea0003800200 */
.L_x_641:
[----:B------:R-:W-:Y:S01]  /*48b0*/  MOV R26, UR6 ;  /* 0x00000006001a7c02 */ /* 0x000fe20008000f00 */
[----:B------:R-:W-:Y:S01]  /*48c0*/  IMAD.U32 R27, RZ, RZ, UR7 ;  /* 0x00000007ff1b7e24 */ /* 0x000fe2000f8e00ff */
[----:B------:R-:W1:Y:S04]  /*48d0*/  LDCU UR4, c[0x0][0x3c4] ;  /* 0x00007880ff0477ac */ /* 0x000e680008000800 */
[----:B------:R-:W1:Y:S02]  /*48e0*/  LDG.E.CONSTANT R26, desc[UR10][R26.64] ;  /* 0x0000000a1a1a7981 */ /* 0x000e64000c1e9900 */
[----:B-1----:R-:W-:-:S04]  /*48f0*/  FADD R30, R26, UR4 ;  /* 0x000000041a1e7e21 */ /* 0x002fc80008000000 */
        /* <DEDUP_REMOVED lines=12> */
[----:B------:R-:W1:Y:S01]  /*49c0*/  LDCU.64 UR4, c[0x4][URZ] ;  /* 0x01000000ff0477ac */ /* 0x000e620008000a00 */
[----:B------:R-:W-:Y:S02]  /*49d0*/  IMAD.SHL.U32 R26, R30, 0x100, RZ ;  /* 0x000001001e1a7824 */ /* 0x000fe400078e00ff */
[----:B------:R-:W-:Y:S01]  /*49e0*/  HFMA2 R2, -RZ, RZ, 0, 0 ;  /* 0x00000000ff027431 */ /* 0x000fe200000001ff */
[----:B------:R-:W-:Y:S01]  /*49f0*/  BSSY.RECONVERGENT B1, `(.L_x_644) ;  /* 0x0000013000017945 */ /* 0x000fe20003800200 */
[----:B------:R-:W-:Y:S01]  /*4a00*/  IMAD.MOV.U32 R33, RZ, RZ, RZ ;  /* 0x000000ffff217224 */ /* 0x000fe200078e00ff */
[----:B------:R-:W-:Y:S01]  /*4a10*/  MOV R14, RZ ;  /* 0x000000ff000e7202 */ /* 0x000fe20000000f00 */
[----:B------:R-:W-:Y:S01]  /*4a20*/  IMAD.MOV.U32 R12, RZ, RZ, R1 ;  /* 0x000000ffff0c7224 */ /* 0x000fe200078e0001 */
[----:B------:R-:W-:Y:S02]  /*4a30*/  LOP3.LUT R35, R26, 0x80000000, RZ, 0xfc, !PT ;  /* 0x800000001a237812 */ /* 0x000fe400078efcff */
[----:B-1----:R-:W-:Y:S01]  /*4a40*/  MOV R24, UR4 ;  /* 0x0000000400187c02 */ /* 0x002fe20008000f00 */
[----:B------:R-:W-:-:S07]  /*4a50*/  IMAD.U32 R27, RZ, RZ, UR5 ;  /* 0x00000005ff1b7e24 */ /* 0x000fce000f8e00ff */
.L_x_645:
[----:B------:R-:W-:-:S05]  /*4a60*/  MOV R26, R24 ;  /* 0x00000018001a7202 */ /* 0x000fca0000000f00 */
[----:B------:R1:W2:Y:S01]  /*4a70*/  LDG.E.CONSTANT R28, desc[UR10][R26.64] ;  /* 0x0000000a1a1c7981 */ /* 0x0002a2000c1e9900 */
[----:B------:R-:W-:Y:S01]  /*4a80*/  VIADD R14, R14, 0x1 ;  /* 0x000000010e0e7836 */ /* 0x000fe20000000000 */
[----:B------:R-:W-:-:S04]  /*4a90*/  IADD3 R24, P2, PT, R24, 0x4, RZ ;  /* 0x0000000418187810 */ /* 0x000fc80007f5e0ff */
[----:B------:R-:W-:Y:S01]  /*4aa0*/  ISETP.NE.AND P0, PT, R14, 0x6, PT ;  /* 0x000000060e00780c */ /* 0x000fe20003f05270 */
[----:B-1----:R-:W-:Y:S02]  /*4ab0*/  IMAD.X R27, RZ, RZ, R27, P2 ;  /* 0x000000ffff1b7224 */ /* 0x002fe400010e061b */
[----:B--2---:R-:W-:-:S03]  /*4ac0*/  IMAD.WIDE.U32 R28, R28, R35, RZ ;  /* 0x000000231c1c7225 */ /* 0x004fc600078e00ff */
[----:B------:R-:W-:-:S04]  /*4ad0*/  IADD3 R31, P1, PT, R28, R2, RZ ;  /* 0x000000021c1f7210 */ /* 0x000fc80007f3e0ff */
[----:B------:R-:W-:Y:S01]  /*4ae0*/  IADD3.X R2, PT, PT, R29, R33, RZ, P1, !PT ;  /* 0x000000211d027210 */ /* 0x000fe20000ffe4ff */
[----:B------:R1:W-:Y:S02]  /*4af0*/  STL [R12], R31 ;  /* 0x0000001f0c007387 */ /* 0x0003e40000100800 */
[----:B-1----:R-:W-:Y:S01]  /*4b00*/  IADD3 R12, PT, PT, R12, 0x4, RZ ;  /* 0x000000040c0c7810 */ /* 0x002fe20007ffe0ff */
[----:B------:R-:W-:Y:S06]  /*4b10*/  @P0 BRA `(.L_x_645) ;  /* 0xfffffffc00d00947 */ /* 0x000fec000383ffff */
[----:B------:R-:W-:Y:S05]  /*4b20*/  BSYNC.RECONVERGENT B1 ;  /* 0x0000000000017941 */ /* 0x000fea0003800200 */
.L_x_644:
        /* <DEDUP_REMOVED lines=24> */
[----:B------:R-:W2:Y:S01]  /*4cb0*/  I2F.F64.S64 R26, R26 ;  /* 0x0000001a001a7312 */ /* 0x000ea20000301c00 */
[----:B-1----:R-:W-:Y:S01]  /*4cc0*/  IMAD.MOV R2, RZ, RZ, -R24 ;  /* 0x000000ffff027224 */ /* 0x002fe200078e0a18 */
[----:B------:R-:W-:-:S04]  /*4cd0*/  ISETP.GE.AND P0, PT, R30, RZ, PT ;  /* 0x000000ff1e00720c */ /* 0x000fc80003f06270 */
[----:B------:R-:W-:Y:S01]  /*4ce0*/  @!P1 MOV R24, R2 ;  /* 0x0000000200189202 */ /* 0x000fe20000000f00 */
[----:B--2---:R-:W-:-:S10]  /*4cf0*/  DMUL R28, R26, UR4 ;  /* 0x000000041a1c7c28 */ /* 0x004fd40008000000 */
[----:B------:R-:W1:Y:S02]  /*4d00*/  F2F.F32.F64 R28, R28 ;  /* 0x0000001c001c7310 */ /* 0x000e640000301000 */
[----:B-1----:R-:W-:-:S07]  /*4d10*/  FSEL R27, -R28, R28, !P0 ;  /* 0x0000001c1c1b7208 */ /* 0x002fce0004000100 */
.L_x_643:
[----:B------:R-:W1:Y:S01]  /*4d20*/  MUFU.RCP R12, R3 ;  /* 0x00000003000c7308 */ /* 0x000e620000001000 */
[----:B------:R-:W-:Y:S01]  /*4d30*/  FADD R2, R0, -R25 ;  /* 0x8000001900027221 */ /* 0x000fe20000000000 */
        /* <DEDUP_REMOVED lines=12> */
.L_x_647:
[----:B------:R-:W-:Y:S05]  /*4e00*/  BSYNC.RECONVERGENT B3 ;  /* 0x0000000000037941 */ /* 0x000fea0003800200 */
.L_x_646:
        /* <DEDUP_REMOVED lines=24> */
[----:B------:R-:W-:Y:S02]  /*4f90*/  HFMA2 R2, -RZ, RZ, -1.875, 0 ;  /* 0xbf800000ff027431 */ /* 0x000fe400000001ff */
[----:B------:R-:W-:Y:S01]  /*4fa0*/  IMAD.MOV.U32 R32, RZ, RZ, R27 ;  /* 0x000000ffff207224 */ /* 0x000fe200078e001b */
[----:B------:R-:W-:-:S07]  /*4fb0*/  MOV R12, 0x4fd0 ;  /* 0x00004fd0000c7802 */ /* 0x000fce0000000f00 */
[----:B0-----:R-:W-:Y:S05]  /*4fc0*/  CALL.REL.NOINC `($__internal_7_$__cuda_sm3x_div_rn_noftz_f32_slowpath) ;  /* 0x0000001000187944 */ /* 0x001fea0003c00000 */
.L_x_649:
[----:B------:R-:W-:Y:S05]  /*4fd0*/  BSYNC.RECONVERGENT B3 ;  /* 0x0000000000037941 */ /* 0x000fea0003800200 */
.L_x_648:
[C---:B------:R-:W-:Y:S01]  /*4fe0*/  FFMA R29, R2.reuse, R28, 1 ;  /* 0x3f800000021d7423 */ /* 0x040fe2000000001c */
[----:B------:R-:W-:Y:S01]  /*4ff0*/  FADD R2, -R2, R28 ;  /* 0x0000001c02027221 */ /* 0x000fe20000000100 */
[----:B------:R-:W-:Y:S02]  /*5000*/  BSSY.RECONVERGENT B3, `(.L_x_650) ;  /* 0x000000d000037945 */ /* 0x000fe40003800200 */
        /* <DEDUP_REMOVED lines=12> */
.L_x_651:
[----:B------:R-:W-:Y:S05]  /*50d0*/  BSYNC.RECONVERGENT B3 ;  /* 0x0000000000037941 */ /* 0x000fea0003800200 */
.L_x_650:
[----:B------:R-:W1:Y:S01]  /*50e0*/  MUFU.RCP R27, |R14| ;  /* 0x4000000e001b7308 */ /* 0x000e620000001000 */
[----:B------:R-:W-:Y:S01]  /*50f0*/  FSETP.GT.AND P0, PT, |R14|, 1, PT ;  /* 0x3f8000000e00780b */ /* 0x000fe20003f04200 */
[----:B------:R-:W-:Y:S01]  /*5100*/  IMAD.MOV.U32 R29, RZ, RZ, 0x3b2090aa ;  /* 0x3b2090aaff1d7424 */ /* 0x000fe200078e00ff */
[----:B------:R-:W2:Y:S01]  /*5110*/  LDC R12, c[0x0][0x3b0] ;  /* 0x0000ec00ff0c7b82 */ /* 0x000ea20000000800 */
[----:B------:R-:W-:Y:S01]  /*5120*/  HFMA2 R24, -RZ, RZ, 1.857421875, -1409 ;  /* 0x3f6ee581ff187431 */ /* 0x000fe200000001ff */
[----:B------:R-:W-:Y:S01]  /*5130*/  BSSY.RECONVERGENT B3, `(.L_x_652) ;  /* 0x000001e000037945 */ /* 0x000fe20003800200 */
[----:B-1----:R-:W-:-:S05]  /*5140*/  FSEL R27, R27, |R14|, P0 ;  /* 0x4000000e1b1b7208 */ /* 0x002fca0000000000 */
        /* <DEDUP_REMOVED lines=9> */
[----:B--2---:R-:W1:Y:S02]  /*51e0*/  MUFU.RCP R29, R12 ;  /* 0x0000000c001d7308 */ /* 0x004e640000001000 */
        /* <DEDUP_REMOVED lines=14> */
[----:B------:R-:W-:Y:S01]  /*52d0*/  IMAD.MOV.U32 R2, RZ, RZ, R24 ;  /* 0x000000ffff027224 */ /* 0x000fe200078e0018 */
[----:B------:R-:W-:Y:S02]  /*52e0*/  MOV R12, 0x5310 ;  /* 0x00005310000c7802 */ /* 0x000fe40000000f00 */
[----:B-1----:R-:W-:-:S07]  /*52f0*/  MOV R32, UR4 ;  /* 0x0000000400207c02 */ /* 0x002fce0008000f00 */
[----:B0-----:R-:W-:Y:S05]  /*5300*/  CALL.REL.NOINC `($__internal_7_$__cuda_sm3x_div_rn_noftz_f32_slowpath) ;  /* 0x0000000c00487944 */ /* 0x001fea0003c00000 */
.L_x_653:
[----:B------:R-:W-:Y:S05]  /*5310*/  BSYNC.RECONVERGENT B3 ;  /* 0x0000000000037941 */ /* 0x000fea0003800200 */
.L_x_652:
[----:B------:R1:W2:Y:S01]  /*5320*/  F2F.F64.F32 R26, R2 ;  /* 0x00000002001a7310 */ /* 0x0002a20000201800 */
[----:B------:R-:W-:Y:S01]  /*5330*/  BSSY.RECONVERGENT B3, `(.L_x_654) ;  /* 0x000001c000037945 */ /* 0x000fe20003800200 */
[----:B------:R-:W-:Y:S01]  /*5340*/  MOV R24, R25 ;  /* 0x0000001900187202 */ /* 0x000fe20000000f00 */
[----:B-1----:R-:W-:Y:S01]  /*5350*/  IMAD.MOV.U32 R2, RZ, RZ, RZ ;  /* 0x000000ffff027224 */ /* 0x002fe200078e00ff */
[----:B--2---:R-:W-:-:S10]  /*5360*/  DADD R26, R18, R26 ;  /* 0x00000000121a7229 */ /* 0x004fd4000000001a */
        /* <DEDUP_REMOVED lines=17> */
[----:B------:R-:W-:Y:S01]  /*5480*/  IMAD.MOV.U32 R32, RZ, RZ, R4 ;  /* 0x000000ffff207224 */ /* 0x000fe200078e0004 */
[----:B------:R-:W-:-:S07]  /*5490*/  MOV R12, 0x54b0 ;  /* 0x000054b0000c7802 */ /* 0x000fce0000000f00 */
[----:B0-----:R-:W-:Y:S05]  /*54a0*/  CALL.REL.NOINC `($__internal_7_$__cuda_sm3x_div_rn_noftz_f32_slowpath) ;  /* 0x0000000800e07944 */ /* 0x001fea0003c00000 */
[----:B------:R-:W-:-:S07]  /*54b0*/  MOV R12, R2 ;  /* 0x00000002000c7202 */ /* 0x000fce0000000f00 */
.L_x_657:
[----:B------:R-:W-:Y:S05]  /*54c0*/  BSYNC.RECONVERGENT B4 ;  /* 0x0000000000047941 */ /* 0x000fea0003800200 */
.L_x_656:
[----:B------:R1:W2:Y:S01]  /*54d0*/  F2I.FLOOR.NTZ R2, R12 ;  /* 0x0000000c00027305 */ /* 0x0002a20000207100 */
[----:B------:R-:W-:-:S07]  /*54e0*/  IMAD.MOV.U32 R26, RZ, RZ, RZ ;  /* 0x000000ffff1a7224 */ /* 0x000fce00078e00ff */
.L_x_655:
[----:B------:R-:W-:Y:S05]  /*54f0*/  BSYNC.RECONVERGENT B3 ;  /* 0x0000000000037941 */ /* 0x000fea0003800200 */
.L_x_654:
[----:B------:R-:W-:Y:S01]  /*5500*/  ISETP.GE.AND P0, PT, R26, UR9, PT ;  /* 0x000000091a007c0c */ /* 0x000fe2000bf06270 */
[----:B------:R-:W3:Y:S01]  /*5510*/  LDCU UR4, c[0x0][0x39c] ;  /* 0x00007380ff0477ac */ /* 0x000ee20008000800 */
[----:B------:R-:W-:Y:S11]  /*5520*/  BSSY B1, `(.L_x_658) ;  /* 0x0000047000017945 */ /* 0x000ff60003800000 */
[----:B------:R-:W4:Y:S01]  /*5530*/  @!P0 S2R R27, SR_CgaCtaId ;  /* 0x00000000001b8919 */ /* 0x000f220000008800 */
[----:B-1----:R-:W-:-:S04]  /*5540*/  @!P0 MOV R12, 0x400 ;  /* 0x00000400000c8802 */ /* 0x002fc80000000f00 */
[----:B------:R-:W-:-:S04]  /*5550*/  @!P0 IADD3 R12, PT, PT, R12, 0x400, RZ ;  /* 0x000004000c0c8810 */ /* 0x000fc80007ffe0ff */
[----:B----4-:R-:W-:Y:S02]  /*5560*/  @!P0 LEA R27, R27, R12, 0x18 ;  /* 0x0000000c1b1b8211 */ /* 0x010fe400078ec0ff */
[----:B--2---:R-:W-:-:S03]  /*5570*/  IADD3 R12, PT, PT, R2, 0x1, RZ ;  /* 0x00000001020c7810 */ /* 0x004fc60007ffe0ff */
[----:B------:R-:W-:Y:S01]  /*5580*/  @!P0 IMAD R14, R26, 0x4, R27 ;  /* 0x000000041a0e8824 */ /* 0x000fe200078e021b */
[----:B------:R-:W-:-:S04]  /*5590*/  I2FP.F32.S32 R12, R12 ;  /* 0x0000000c000c7245 */ /* 0x000fc80000201400 */
[----:B------:R1:W2:Y:S01]  /*55a0*/  @!P0 LDS R7, [R14+0x4] ;  /* 0x000004000e078984 */ /* 0x0002a20000000800 */
[----:B---3--:R-:W-:Y:S01]  /*55b0*/  ISETP.GE.OR P0, PT, R2, UR4, P0 ;  /* 0x0000000402007c0c */ /* 0x008fe20008706670 */
[----:B------:R-:W-:Y:S01]  /*55c0*/  FFMA R27, R12, R4, R25 ;  /* 0x000000040c1b7223 */ /* 0x000fe20000000019 */
[----:B------:R-:W-:-:S11]  /*55d0*/  IMAD.MOV.U32 R25, RZ, RZ, RZ ;  /* 0x000000ffff197224 */ /* 0x000fd600078e00ff */
[----:B-1----:R-:W-:Y:S05]  /*55e0*/  @P0 BRA `(.L_x_659) ;  /* 0x0000000000e80947 */ /* 0x002fea0003800000 */
[----:B------:R-:W-:Y:S01]  /*55f0*/  HFMA2 R25, -RZ, RZ, 0, 0 ;  /* 0x00000000ff197431 */ /* 0x000fe200000001ff */
[----:B------:R-:W-:-:S07]  /*5600*/  I2FP.F32.S32 R12, R13 ;  /* 0x0000000d000c7245 */ /* 0x000fce0000201400 */
.L_x_664:
[----:B--2---:R-:W-:Y:S01]  /*5610*/  FSETP.GEU.AND P0, PT, R27, R7, PT ;  /* 0x000000071b00720b */ /* 0x004fe20003f0e000 */
[----:B------:R-:W-:-:S12]  /*5620*/  YIELD ;  /* 0x0000000000007946 */ /* 0x000fd80003800000 */
[----:B-1----:R-:W1:Y:S01]  /*5630*/  @!P0 LDC R29, c[0x0][0x39c] ;  /* 0x0000e700ff1d8b82 */ /* 0x002e620000000800 */
[----:B------:R-:W-:Y:S01]  /*5640*/  VOTEU.ALL UP0, P0 ;  /* 0x0000000000ff7886 */ /* 0x000fe20000000000 */
[----:B------:R-:W-:Y:S02]  /*5650*/  @!P0 LOP3.LUT R14, RZ, R2, RZ, 0x33, !PT ;  /* 0x00000002ff0e8212 */ /* 0x000fe400078e33ff */
[----:B------:R-:W-:Y:S02]  /*5660*/  @!P0 MOV R31, 0xc2000000 ;  /* 0xc2000000001f8802 */ /* 0x000fe40000000f00 */
[----:B------:R-:W2:Y:S01]  /*5670*/  @!UP0 LDCU UR4, c[0x0][0x388] ;  /* 0x00007100ff0487ac */ /* 0x000ea20008000800 */
[----:B------:R-:W-:Y:S01]  /*5680*/  @!UP0 UMOV UR5, URZ ;  /* 0x000000ff00058c82 */ /* 0x000fe20008000000 */
[----:B-1----:R-:W-:Y:S01]  /*5690*/  @!P0 IMAD.IADD R13, R14, 0x1, R29 ;  /* 0x000000010e0d8824 */ /* 0x002fe200078e021d */
[----:B------:R-:W-:-:S04]  /*56a0*/  @!P0 I2FP.F32.U32 R14, UR13 ;  /* 0x0000000d000e8c45 */ /* 0x000fc80008201000 */
[----:B------:R-:W-:-:S06]  /*56b0*/  @!P0 I2FP.F32.S32 R13, R13 ;  /* 0x0000000d000d8245 */ /* 0x000fcc0000201400 */
[----:B--2---:R-:W5:Y:S01]  /*56c0*/  @!P0 TEX.LL RZ, R13, R12, R31, UR4, 3D, 0x1 ;  /* 0x48ff041f0c0d8f60 */ /* 0x004f6200089e01ff */
[C-C-:B------:R-:W-:Y:S01]  /*56d0*/  @!P0 FADD R32, R27.reuse, -R24.reuse ;  /* 0x800000181b208221 */ /* 0x140fe20000000000 */
        /* <DEDUP_REMOVED lines=9> */
[----:B------:R-:W-:Y:S01]  /*5770*/  LOP3.LUT R14, RZ, R2, RZ, 0x33, !PT ;  /* 0x00000002ff0e7212 */ /* 0x000fe200078e33ff */
[----:B------:R-:W-:Y:S01]  /*5780*/  IMAD.MOV.U32 R33, RZ, RZ, -0x3e000000 ;  /* 0xc2000000ff217424 */ /* 0x000fe200078e00ff */
[----:B------:R-:W-:Y:S01]  /*5790*/  UMOV UR5, URZ ;  /* 0x000000ff00057c82 */ /* 0x000fe20008000000 */
[----:B-1----:R-:W-:Y:S01]  /*57a0*/  IMAD.U32 R29, RZ, RZ, UR4 ;  /* 0x00000004ff1d7e24 */ /* 0x002fe2000f8e00ff */
[----:B------:R-:W1:Y:S04]  /*57b0*/  LDCU UR4, c[0x0][0x388] ;  /* 0x00007100ff0477ac */ /* 0x000e680008000800 */
[----:B------:R-:W-:Y:S02]  /*57c0*/  IADD3 R13, PT, PT, R14, R29, RZ ;  /* 0x0000001d0e0d7210 */ /* 0x000fe40007ffe0ff */
[----:B------:R-:W-:-:S02]  /*57d0*/  I2FP.F32.U32 R14, UR13 ;  /* 0x0000000d000e7c45 */ /* 0x000fc40008201000 */
[----:B------:R-:W-:-:S06]  /*57e0*/  I2FP.F32.S32 R13, R13 ;  /* 0x0000000d000d7245 */ /* 0x000fcc0000201400 */
        /* <DEDUP_REMOVED lines=9> */
.L_x_663:
[----:B------:R-:W1:Y:S02]  /*5880*/  LDS R24, [R32] ;  /* 0x0000000020187984 */ /* 0x000e640000000800 */
[----:B-1----:R-:W-:-:S05]  /*5890*/  FADD R25, R31, R24 ;  /* 0x000000181f197221 */ /* 0x002fca0000000000 */
[----:B------:R-:W1:Y:S02]  /*58a0*/  ATOMS.CAST.SPIN P0, [R32], R24, R25 ;  /* 0x000000182000758d */ /* 0x000e640001800019 */
[----:B-1----:R-:W-:Y:S05]  /*58b0*/  @!P0 BRA `(.L_x_663) ;  /* 0xfffffffc00f08947 */ /* 0x002fea000383ffff */
[----:B------:R-:W-:Y:S05]  /*58c0*/  BSYNC.RECONVERGENT B3 ;  /* 0x0000000000037941 */ /* 0x000fea0003800200 */
.L_x_662:
        /* <DEDUP_REMOVED lines=8> */
.L_x_661:
[----:B------:R-:W-:Y:S05]  /*5950*/  BSYNC.RECONVERGENT B2 ;  /* 0x0000000000027941 */ /* 0x000fea0003800200 */
.L_x_660:
[----:B------:R-:W-:Y:S02]  /*5960*/  ISETP.LT.AND P1, PT, R2, R29, PT ;  /* 0x0000001d0200720c */ /* 0x000fe40003f21270 */
[----:B------:R-:W-:-:S13]  /*5970*/  ISETP.GE.AND P0, PT, R26, UR9, PT ;  /* 0x000000091a007c0c */ /* 0x000fda000bf06270 */
[----:B------:R-:W-:Y:S05]  /*5980*/  @!P0 BRA P1, `(.L_x_664) ;  /* 0xfffffffc00208947 */ /* 0x000fea000083ffff */
.L_x_659:
[----:B------:R-:W-:Y:S05]  /*5990*/  BSYNC B1 ;  /* 0x0000000000017941 */ /* 0x000fea0003800000 */
.L_x_658:
[----:B------:R-:W-:-:S13]  /*59a0*/  FSETP.NEU.AND P0, PT, R25, RZ, PT ;  /* 0x000000ff1900720b */ /* 0x000fda0003f0d000 */
[----:B------:R-:W-:Y:S05]  /*59b0*/  @!P0 BRA `(.L_x_636) ;  /* 0x0000000000208947 */ /* 0x000fea0003800000 */
[----:B------:R-:W3:Y:S01]  /*59c0*/  S2UR UR5, SR_CgaCtaId ;  /* 0x00000000000579c3 */ /* 0x000ee20000008800 */
[----:B------:R-:W-:Y:S02]  /*59d0*/  UMOV UR4, 0x400 ;  /* 0x0000040000047882 */ /* 0x000fe40000000000 */
[----:B---3--:R-:W-:-:S06]  /*59e0*/  ULEA UR4, UR5, UR4, 0x18 ;  /* 0x0000000405047291 */ /* 0x008fcc000f8ec0ff */
[----:B------:R-:W-:-:S07]  /*59f0*/  LEA R26, R26, UR4, 0x2 ;  /* 0x000000041a1a7c11 */ /* 0x000fce000f8e10ff */
.L_x_665:
[----:B------:R-:W1:Y:S02]  /*5a00*/  LDS R12, [R26] ;  /* 0x000000001a0c7984 */ /* 0x000e640000000800 */
[----:B-1----:R-:W-:-:S05]  /*5a10*/  FADD R13, R25, R12 ;  /* 0x0000000c190d7221 */ /* 0x002fca0000000000 */
[----:B------:R-:W1:Y:S02]  /*5a20*/  ATOMS.CAST.SPIN P0, [R26], R12, R13 ;  /* 0x0000000c1a00758d */ /* 0x000e64000180000d */
[----:B-1----:R-:W-:Y:S05]  /*5a30*/  @!P0 BRA `(.L_x_665) ;  /* 0xfffffffc00f08947 */ /* 0x002fea000383ffff */
.L_x_636:
[----:B------:R-:W-:Y:S05]  /*5a40*/  BSYNC B0 ;  /* 0x0000000000007941 */ /* 0x000fea0003800000 */
.L_x_635:
[----:B------:R-:W3:Y:S01]  /*5a50*/  LDCU UR4, c[0x0][0x398] ;  /* 0x00007300ff0477ac */ /* 0x000ee20008000800 */
[----:B-1----:R-:W-:-:S04]  /*5a60*/  IMAD.U32 R13, RZ, RZ, UR14 ;  /* 0x0000000eff0d7e24 */ /* 0x002fc8000f8e00ff */
[C---:B------:R-:W-:Y:S01]  /*5a70*/  IMAD R2, R8.reuse, R13, UR14 ;  /* 0x0000000e08027e24 */ /* 0x040fe2000f8e020d */
[----:B------:R-:W-:-:S04]  /*5a80*/  IADD3 R8, PT, PT, R8, 0x1, RZ ;  /* 0x0000000108087810 */ /* 0x000fc80007ffe0ff */
[----:B---3--:R-:W-:-:S13]  /*5a90*/  ISETP.GE.U32.AND P0, PT, R2, UR4, PT ;  /* 0x0000000402007c0c */ /* 0x008fda000bf06070 */
[----:B------:R-:W-:Y:S05]  /*5aa0*/  @!P0 BRA `(.L_x_666) ;  /* 0xffffffe800848947 */ /* 0x000fea000383ffff */
.L_x_634:
[----:B------:R-:W-:Y:S05]  /*5ab0*/  WARPSYNC.ALL ;  /* 0x0000000000007948 */ /* 0x000fea0003800000 */
[----:B------:R-:W1:Y:S01]  /*5ac0*/  LDCU UR4, c[0x0][0x3a4] ;  /* 0x00007480ff0477ac */ /* 0x000e620008000800 */
[----:B------:R-:W-:Y:S01]  /*5ad0*/  BAR.SYNC.DEFER_BLOCKING 0x0 ;  /* 0x0000000000007b1d */ /* 0x000fe20000010000 */
[----:B-1----:R-:W-:-:S13]  /*5ae0*/  ISETP.GE.AND P0, PT, R22, UR4, PT ;  /* 0x0000000416007c0c */ /* 0x002fda000bf06270 */
[----:B------:R-:W-:Y:S05]  /*5af0*/  @P0 EXIT ;  /* 0x000000000000094d */ /* 0x000fea0003800000 */
[----:B------:R-:W-:Y:S01]  /*5b00*/  VIADD R2, R9, 0xf3000000 ;  /* 0xf300000009027836 */ /* 0x000fe20000000000 */
[----:B------:R1:W3:Y:S01]  /*5b10*/  MUFU.RSQ R0, R9 ;  /* 0x0000000900007308 */ /* 0x0002e20000001400 */
[----:B------:R-:W-:Y:S03]  /*5b20*/  BSSY.RECONVERGENT B0, `(.L_x_667) ;  /* 0x000000b000007945 */ /* 0x000fe60003800200 */
[----:B------:R-:W-:-:S13]  /*5b30*/  ISETP.GT.U32.AND P0, PT, R2, 0x727fffff, PT ;  /* 0x727fffff0200780c */ /* 0x000fda0003f04070 */
[----:B-1-3--:R-:W-:Y:S05]  /*5b40*/  @!P0 BRA `(.L_x_668) ;  /* 0x0000000000108947 */ /* 0x00afea0003800000 */
[----:B------:R-:W-:Y:S02]  /*5b50*/  MOV R6, R9 ;  /* 0x0000000900067202 */ /* 0x000fe40000000f00 */
[----:B------:R-:W-:-:S07]  /*5b60*/  MOV R13, 0x5b80 ;  /* 0x00005b80000d7802 */ /* 0x000fce0000000f00 */
[----:B0-2---:R-:W-:Y:S05]  /*5b70*/  CALL.REL.NOINC `($__internal_6_$__cuda_sm20_sqrt_rn_f32_slowpath) ;  /* 0x0000000000d07944 */ /* 0x005fea0003c00000 */
[----:B------:R-:W-:Y:S05]  /*5b80*/  BRA `(.L_x_669) ;  /* 0x0000000000107947 */ /* 0x000fea0003800000 */
.L_x_668:
[----:B------:R-:W-:Y:S01]  /*5b90*/  FMUL.FTZ R32, R9, R0 ;  /* 0x0000000009207220 */ /* 0x000fe20000410000 */
[----:B------:R-:W-:-:S03]  /*5ba0*/  FMUL.FTZ R0, R0, 0.5 ;  /* 0x3f00000000007820 */ /* 0x000fc60000410000 */
[----:B------:R-:W-:-:S04]  /*5bb0*/  FFMA R9, -R32, R32, R9 ;  /* 0x0000002020097223 */ /* 0x000fc80000000109 */
[----:B------:R-:W-:-:S07]  /*5bc0*/  FFMA R32, R9, R0, R32 ;  /* 0x0000000009207223 */ /* 0x000fce0000000020 */
.L_x_669:
[----:B------:R-:W-:Y:S05]  /*5bd0*/  BSYNC.RECONVERGENT B0 ;  /* 0x0000000000007941 */ /* 0x000fea0003800200 */
.L_x_667:
[----:B------:R-:W1:Y:S01]  /*5be0*/  MUFU.RCP R5, R32 ;  /* 0x0000002000057308 */ /* 0x000e620000001000 */
[----:B------:R-:W-:Y:S07]  /*5bf0*/  BSSY.RECONVERGENT B0, `(.L_x_670) ;  /* 0x000000b000007945 */ /* 0x000fee0003800200 */
[----:B------:R-:W3:Y:S01]  /*5c00*/  FCHK P0, |R3|, R32 ;  /* 0x0000002003007302 */ /* 0x000ee20000000200 */
[----:B-1----:R-:W-:-:S04]  /*5c10*/  FFMA R0, R5, -R32, 1 ;  /* 0x3f80000005007423 */ /* 0x002fc80000000820 */
[----:B------:R-:W-:-:S04]  /*5c20*/  FFMA R0, R5, R0, R5 ;  /* 0x0000000005007223 */ /* 0x000fc80000000005 */
[----:B------:R-:W-:-:S04]  /*5c30*/  FFMA R5, |R3|, R0, RZ ;  /* 0x0000000003057223 */ /* 0x000fc800000002ff */
[----:B------:R-:W-:-:S04]  /*5c40*/  FFMA R2, R5, -R32, |R3| ;  /* 0x8000002005027223 */ /* 0x000fc80000000403 */
[----:B------:R-:W-:Y:S01]  /*5c50*/  FFMA R2, R0, R2, R5 ;  /* 0x0000000200027223 */ /* 0x000fe20000000005 */
[----:B---3--:R-:W-:Y:S06]  /*5c60*/  @!P0 BRA `(.L_x_671) ;  /* 0x00000000000c8947 */ /* 0x008fec0003800000 */
[----:B------:R-:W-:Y:S01]  /*5c70*/  FADD R2, |R3|, -RZ ;  /* 0x800000ff03027221 */ /* 0x000fe20000000200 */
[----:B------:R-:W-:-:S07]  /*5c80*/  MOV R12, 0x5ca0 ;  /* 0x00005ca0000c7802 */ /* 0x000fce0000000f00 */
[----:B0-2---:R-:W-:Y:S05]  /*5c90*/  CALL.REL.NOINC `($__internal_7_$__cuda_sm3x_div_rn_noftz_f32_slowpath) ;  /* 0x0000000000e47944 */ /* 0x005fea0003c00000 */
.L_x_671:
[----:B------:R-:W-:Y:S05]  /*5ca0*/  BSYNC.RECONVERGENT B0 ;  /* 0x0000000000007941 */ /* 0x000fea0003800200 */
.L_x_670:
[----:B------:R-:W-:Y:S01]  /*5cb0*/  FADD R11, R11, -R10 ;  /* 0x8000000a0b0b7221 */ /* 0x000fe20000000000 */
[----:B------:R-:W1:Y:S01]  /*5cc0*/  LDCU UR4, c[0x0][0x3a8] ;  /* 0x00007500ff0477ac */ /* 0x000e620008000800 */
[----:B------:R-:W-:Y:S02]  /*5cd0*/  BSSY.RECONVERGENT B0, `(.L_x_672) ;  /* 0x0000010000007945 */ /* 0x000fe40003800200 */
[----:B------:R-:W-:-:S04]  /*5ce0*/  FMUL R32, R11, R2 ;  /* 0x000000020b207220 */ /* 0x000fc80000400000 */
[----:B------:R-:W3:Y:S01]  /*5cf0*/  MUFU.RCP R0, R32 ;  /* 0x0000002000007308 */ /* 0x000ee20000001000 */
[----:B-1----:R-:W-:-:S07]  /*5d00*/  IMAD.U32 R5, RZ, RZ, UR4 ;  /* 0x00000004ff057e24 */ /* 0x002fce000f8e00ff */
[----:B------:R-:W1:Y:S01]  /*5d10*/  FCHK P0, R5, R32 ;  /* 0x0000002005007302 */ /* 0x000e620000000000 */
[----:B---3--:R-:W-:-:S04]  /*5d20*/  FFMA R3, -R32, R0, 1 ;  /* 0x3f80000020037423 */ /* 0x008fc80000000100 */
[----:B------:R-:W-:-:S04]  /*5d30*/  FFMA R0, R0, R3, R0 ;  /* 0x0000000300007223 */ /* 0x000fc80000000000 */
[----:B------:R-:W-:-:S04]  /*5d40*/  FFMA R3, R0, UR4, RZ ;  /* 0x0000000400037c23 */ /* 0x000fc800080000ff */
[----:B------:R-:W-:-:S04]  /*5d50*/  FFMA R2, -R32, R3, UR4 ;  /* 0x0000000420027e23 */ /* 0x000fc80008000103 */
[----:B------:R-:W-:Y:S01]  /*5d60*/  FFMA R0, R0, R2, R3 ;  /* 0x0000000200007223 */ /* 0x000fe20000000003 */
[----:B-1----:R-:W-:Y:S06]  /*5d70*/  @!P0 BRA `(.L_x_673) ;  /* 0x0000000000148947 */ /* 0x002fec0003800000 */
[----:B------:R-:W1:Y:S01]  /*5d80*/  LDCU UR4, c[0x0][0x3a8] ;  /* 0x00007500ff0477ac */ /* 0x000e620008000800 */
[----:B------:R-:W-:Y:S02]  /*5d90*/  MOV R12, 0x5dc0 ;  /* 0x00005dc0000c7802 */ /* 0x000fe40000000f00 */
[----:B-1----:R-:W-:-:S07]  /*5da0*/  MOV R2, UR4 ;  /* 0x0000000400027c02 */ /* 0x002fce0008000f00 */
[----:B0-2---:R-:W-:Y:S05]  /*5db0*/  CALL.REL.NOINC `($__internal_7_$__cuda_sm3x_div_rn_noftz_f32_slowpath) ;  /* 0x00000000009c7944 */ /* 0x005fea0003c00000 */
[----:B------:R-:W-:-:S07]  /*5dc0*/  IMAD.MOV.U32 R0, RZ, RZ, R2 ;  /* 0x000000ffff007224 */ /* 0x000fce00078e0002 */
.L_x_673:
[----:B------:R-:W-:Y:S05]  /*5dd0*/  BSYNC.RECONVERGENT B0 ;  /* 0x0000000000007941 */ /* 0x000fea0003800200 */
.L_x_672:
[----:B------:R-:W1:Y:S01]  /*5de0*/  LDS R5, [R20] ;  /* 0x0000000014057984 */ /* 0x000e620000000800 */
[----:B------:R-:W3:Y:S01]  /*5df0*/  LDCU.64 UR4, c[0x0][0x3a0] ;  /* 0x00007400ff0477ac */ /* 0x000ee20008000a00 */
[----:B------:R-:W4:Y:S01]  /*5e00*/  LDC.64 R2, c[0x0][0x380] ;  /* 0x0000e000ff027b82 */ /* 0x000f220000000a00 */
[----:B------:R-:W-:Y:S02]  /*5e10*/  FSETP.GE.AND P0, PT, R21, RZ, PT ;  /* 0x000000ff1500720b */ /* 0x000fe40003f06000 */
[----:B------:R-:W-:Y:S01]  /*5e20*/  LOP3.LUT R4, RZ, R22, RZ, 0x33, !PT ;  /* 0x00000016ff047212 */ /* 0x000fe200078e33ff */
[----:B---3--:R-:W-:-:S10]  /*5e30*/  UIMAD UR4, UR13, UR4, UR12 ;  /* 0x000000040d0472a4 */ /* 0x008fd4000f8e020c */
[----:B------:R-:W-:Y:S01]  /*5e40*/  @!P0 IADD3 R22, PT, PT, R4, UR5, RZ ;  /* 0x0000000504168c10 */ /* 0x000fe2000fffe0ff */
[----:B--2---:R-:W-:-:S04]  /*5e50*/  IMAD.U32 R7, RZ, RZ, UR5 ;  /* 0x00000005ff077e24 */ /* 0x004fc8000f8e00ff */
[----:B------:R-:W-:-:S04]  /*5e60*/  IMAD R7, R7, UR4, R22 ;  /* 0x0000000407077c24 */ /* 0x000fc8000f8e0216 */
[----:B----4-:R-:W-:-:S04]  /*5e70*/  IMAD.WIDE R2, R7, 0x4, R2 ;  /* 0x0000000407027825 */ /* 0x010fc800078e0202 */
[----:B-1----:R-:W-:-:S05]  /*5e80*/  FMUL R5, R5, R0 ;  /* 0x0000000005057220 */ /* 0x002fca0000400000 */
[----:B------:R-:W-:Y:S04]  /*5e90*/  STS [R20], R5 ;  /* 0x0000000514007388 */ /* 0x000fe80000000800 */
[----:B------:R-:W-:Y:S01]  /*5ea0*/  STG.E desc[UR10][R2.64], R5 ;  /* 0x0000000502007986 */ /* 0x000fe2000c10190a */
[----:B------:R-:W-:Y:S05]  /*5eb0*/  EXIT ;  /* 0x000000000000794d */ /* 0x000fea0003800000 */
        .weak           $__internal_6_$__cuda_sm20_sqrt_rn_f32_slowpath
        .type           $__internal_6_$__cuda_sm20_sqrt_rn_f32_slowpath,@function
        .size           $__internal_6_$__cuda_sm20_sqrt_rn_f32_slowpath,($__internal_7_$__cuda_sm3x_div_rn_noftz_f32_slowpath - $__internal_6_$__cuda_sm20_sqrt_rn_f32_slowpath)
$__internal_6_$__cuda_sm20_sqrt_rn_f32_slowpath:
[----:B------:R-:W-:-:S13]  /*5ec0*/  LOP3.LUT P0, RZ, R6, 0x7fffffff, RZ, 0xc0, !PT ;  /* 0x7fffffff06ff7812 */ /* 0x000fda000780c0ff */
[----:B------:R-:W-:Y:S01]  /*5ed0*/  @!P0 MOV R2, R6 ;  /* 0x0000000600028202 */ /* 0x000fe20000000f00 */
[----:B------:R-:W-:Y:S06]  /*5ee0*/  @!P0 BRA `(.L_x_674) ;  /* 0x0000000000408947 */ /* 0x000fec0003800000 */
[----:B------:R-:W-:-:S13]  /*5ef0*/  FSETP.GEU.FTZ.AND P0, PT, R6, RZ, PT ;  /* 0x000000ff0600720b */ /* 0x000fda0003f1e000 */
[----:B------:R-:W-:Y:S01]  /*5f00*/  @!P0 IMAD.MOV.U32 R2, RZ, RZ, 0x7fffffff ;  /* 0x7fffffffff028424 */ /* 0x000fe200078e00ff */
        /* <DEDUP_REMOVED lines=9> */
[----:B------:R-:W-:Y:S02]  /*5fa0*/  @!P0 MOV R2, R6 ;  /* 0x0000000600028202 */ /* 0x000fe40000000f00 */
[----:B------:R-:W-:-:S04]  /*5fb0*/  @P0 FADD.FTZ R9, -R8, -RZ ;  /* 0x800000ff08090221 */ /* 0x000fc80000010100 */
[----:B------:R-:W-:-:S04]  /*5fc0*/  @P0 FFMA R9, R8, R9, R7 ;  /* 0x0000000908090223 */ /* 0x000fc80000000007 */
[----:B------:R-:W-:-:S04]  /*5fd0*/  @P0 FFMA R9, R9, R12, R8 ;  /* 0x0000000c09090223 */ /* 0x000fc80000000008 */
[----:B------:R-:W-:-:S07]  /*5fe0*/  @P0 FMUL.FTZ R2, R9, 2.3283064365386962891e-10 ;  /* 0x2f80000009020820 */ /* 0x000fce0000410000 */
.L_x_674:
[----:B------:R-:W-:Y:S01]  /*5ff0*/  MOV R6, R13 ;  /* 0x0000000d00067202 */ /* 0x000fe20000000f00 */
[----:B------:R-:W-:Y:S02]  /*6000*/  IMAD.MOV.U32 R7, RZ, RZ, 0x0 ;  /* 0x00000000ff077424 */ /* 0x000fe400078e00ff */
[----:B------:R-:W-:Y:S02]  /*6010*/  IMAD.MOV.U32 R32, RZ, RZ, R2 ;  /* 0x000000ffff207224 */ /* 0x000fe400078e0002 */
[----:B------:R-:W-:Y:S05]  /*6020*/  RET.REL.NODEC R6 `(_Z25ProjFanArcDisCUDA2dKernelPfyPKfiiiiffffffff) ;  /* 0xffffff9c06f47950 */ /* 0x000fea0003c3ffff */
        .weak           $__internal_7_$__cuda_sm3x_div_rn_noftz_f32_slowpath
        .type           $__internal_7_$__cuda_sm3x_div_rn_noftz_f32_slowpath,@function
        .size           $__internal_7_$__cuda_sm3x_div_rn_noftz_f32_slowpath,(.L_x_694 - $__internal_7_$__cuda_sm3x_div_rn_noftz_f32_slowpath)
$__internal_7_$__cuda_sm3x_div_rn_noftz_f32_slowpath:
        /* <DEDUP_REMOVED lines=34> */
.L_x_676:
[----:B------:R-:W-:Y:S01]  /*6250*/  LEA R31, R14, 0xc0800000, 0x17 ;  /* 0xc08000000e1f7811 */ /* 0x000fe200078eb8ff */
[----:B------:R-:W-:Y:S01]  /*6260*/  VIADD R29, R29, 0xffffff81 ;  /* 0xffffff811d1d7836 */ /* 0x000fe20000000000 */
[----:B------:R-:W-:Y:S02]  /*6270*/  BSSY.RECONVERGENT B2, `(.L_x_681) ;  /* 0x0000035000027945 */ /* 0x000fe40003800200 */
[----:B------:R-:W-:Y:S01]  /*6280*/  IADD3 R36, PT, PT, -R31, R32, RZ ;  /* 0x000000201f247210 */ /* 0x000fe20007ffe1ff */
[C---:B------:R-:W-:Y:S01]  /*6290*/  IMAD R2, R29.reuse, -0x800000, R2 ;  /* 0xff8000001d027824 */ /* 0x040fe200078e0202 */
[----:B------:R-:W-:Y:S02]  /*62a0*/  IADD3 R29, PT, PT, R29, 0x7f, -R14 ;  /* 0x0000007f1d1d7810 */ /* 0x000fe40007ffe80e */
[----:B------:R-:W0:Y:S01]  /*62b0*/  MUFU.RCP R30, R36 ;  /* 0x00000024001e7308 */ /* 0x000e220000001000 */
[----:B------:R-:W-:Y:S01]  /*62c0*/  FADD.FTZ R31, -R36, -RZ ;  /* 0x800000ff241f7221 */ /* 0x000fe20000010100 */
[----:B------:R-:W-:-:S03]  /*62d0*/  IADD3 R29, PT, PT, R29, R26, RZ ;  /* 0x0000001a1d1d7210 */ /* 0x000fc60007ffe0ff */
        /* <DEDUP_REMOVED lines=24> */
[----:B------:R-:W-:Y:S02]  /*6460*/  ISETP.NE.AND P2, PT, R14, RZ, PT ;  /* 0x000000ff0e00720c */ /* 0x000fe40003f45270 */
        /* <DEDUP_REMOVED lines=17> */
.L_x_683:
[----:B------:R-:W-:-:S04]  /*6580*/  LOP3.LUT R2, R2, 0x80000000, RZ, 0xc0, !PT ;  /* 0x8000000002027812 */ /* 0x000fc800078ec0ff */
[----:B------:R-:W-:Y:S01]  /*6590*/  LOP3.LUT R2, R2, 0x7f800000, RZ, 0xfc, !PT ;  /* 0x7f80000002027812 */ /* 0x000fe200078efcff */
[----:B------:R-:W-:Y:S06]  /*65a0*/  BRA `(.L_x_684) ;  /* 0x0000000000047947 */ /* 0x000fec0003800000 */
.L_x_682:
[----:B------:R-:W-:-:S07]  /*65b0*/  LEA R2, R29, R2, 0x17 ;  /* 0x000000021d027211 */ /* 0x000fce00078eb8ff */
.L_x_684:
[----:B------:R-:W-:Y:S05]  /*65c0*/  BSYNC.RECONVERGENT B2 ;  /* 0x0000000000027941 */ /* 0x000fea0003800200 */
.L_x_681:
[----:B------:R-:W-:Y:S05]  /*65d0*/  BRA `(.L_x_685) ;  /* 0x0000000000207947 */ /* 0x000fea0003800000 */
.L_x_680:
[----:B------:R-:W-:-:S04]  /*65e0*/  LOP3.LUT R2, R32, 0x80000000, R2, 0x48, !PT ;  /* 0x8000000020027812 */ /* 0x000fc800078e4802 */
[----:B------:R-:W-:Y:S01]  /*65f0*/  LOP3.LUT R2, R2, 0x7f800000, RZ, 0xfc, !PT ;  /* 0x7f80000002027812 */ /* 0x000fe200078efcff */
[----:B------:R-:W-:Y:S06]  /*6600*/  BRA `(.L_x_685) ;  /* 0x0000000000147947 */ /* 0x000fec0003800000 */
.L_x_679:
[----:B------:R-:W-:Y:S01]  /*6610*/  LOP3.LUT R2, R32, 0x80000000, R2, 0x48, !PT ;  /* 0x8000000020027812 */ /* 0x000fe200078e4802 */
[----:B------:R-:W-:Y:S06]  /*6620*/  BRA `(.L_x_685) ;  /* 0x00000000000c7947 */ /* 0x000fec0003800000 */
.L_x_678:
[----:B------:R-:W0:Y:S01]  /*6630*/  MUFU.RSQ R2, -QNAN ;  /* 0xffc0000000027908 */ /* 0x000e220000001400 */
[----:B------:R-:W-:Y:S05]  /*6640*/  BRA `(.L_x_685) ;  /* 0x0000000000047947 */ /* 0x000fea0003800000 */
.L_x_677:
[----:B------:R-:W-:-:S07]  /*6650*/  FADD.FTZ R2, R2, R32 ;  /* 0x0000002002027221 */ /* 0x000fce0000010000 */
.L_x_685:
[----:B------:R-:W-:Y:S05]  /*6660*/  BSYNC.RECONVERGENT B1 ;  /* 0x0000000000017941 */ /* 0x000fea0003800200 */
.L_x_675:
[----:B------:R-:W-:Y:S02]  /*6670*/  HFMA2 R31, -RZ, RZ, 0, 0 ;  /* 0x00000000ff1f7431 */ /* 0x000fe400000001ff */
[----:B------:R-:W-:-:S04]  /*6680*/  IMAD.MOV.U32 R30, RZ, RZ, R12 ;  /* 0x000000ffff1e7224 */ /* 0x000fc800078e000c */
[----:B0-----:R-:W-:Y:S05]  /*6690*/  RET.REL.NODEC R30 `(_Z25ProjFanArcDisCUDA2dKernelPfyPKfiiiiffffffff) ;  /* 0xffffff981e587950 */ /* 0x001fea0003c3ffff */
.L_x_686:
        /* <DEDUP_REMOVED lines=14> */
.L_x_694:


//--------------------- .nv.global.init           --------------------------
	.section	.nv.global.init,"aw",@progbits
	.align	4
.nv.global.init:
	.type		__cudart_i2opi_f,@object
	.size		__cudart_i2opi_f,(.L_0 - __cudart_i2opi_f)
__cudart_i2opi_f:
        /*0000*/ 	.byte	0x41, 0x90, 0x43, 0x3c, 0x99, 0x95, 0x62, 0xdb, 0xc0, 0xdd, 0x34, 0xf5, 0xd1, 0x57, 0x27, 0xfc
        /*0010*/ 	.byte	0x29, 0x15, 0x44, 0x4e, 0x6e, 0x83, 0xf9, 0xa2
.L_0:


//--------------------- .nv.shared._Z34BackProjTransFanArcDisCUDA2dKernelILb1EEvPfyPKfiiiiffffffff --------------------------
	.section	.nv.shared._Z34BackProjTransFanArcDisCUDA2dKernelILb1EEvPfyPKfiiiiffffffff,"aw",@nobits
	.sectionflags	@""
	.align	4
.nv.shared._Z34BackProjTransFanArcDisCUDA2dKernelILb1EEvPfyPKfiiiiffffffff:
	.zero		3076


//--------------------- .nv.shared.reserved.0     --------------------------
	.section	.nv.shared.reserved.0,"aw",@nobits
	.weak		__nv_reservedSMEM_offset_0_alias
	.size		__nv_reservedSMEM_offset_0_alias, 0, 64
	.other		__nv_reservedSMEM_offset_0_alias,@"STO_CUDA_RESERVED_SHARED STV_DEFAULT"
__nv_reservedSMEM_offset_0_alias:
	.zero		0
	.zero		64


//--------------------- .nv.shared._Z29BackProjFanArcDisCUDA2dKernelILb1EEvPfPKfS2_iiiiffffffff --------------------------
	.section	.nv.shared._Z29BackProjFanArcDisCUDA2dKernelILb1EEvPfPKfS2_iiiiffffffff,"aw",@nobits
	.sectionflags	@""
	.align	4
.nv.shared._Z29BackProjFanArcDisCUDA2dKernelILb1EEvPfPKfS2_iiiiffffffff:
	.zero		3076


//--------------------- .nv.shared._Z34BackProjTransFanArcDisCUDA2dKernelILb0EEvPfyPKfiiiiffffffff --------------------------
	.section	.nv.shared._Z34BackProjTransFanArcDisCUDA2dKernelILb0EEvPfyPKfiiiiffffffff,"aw",@nobits
	.sectionflags	@""
	.align	4
.nv.shared._Z34BackProjTransFanArcDisCUDA2dKernelILb0EEvPfyPKfiiiiffffffff:
	.zero		3076


//--------------------- .nv.shared._Z29BackProjFanArcDisCUDA2dKernelILb0EEvPfPKfS2_iiiiffffffff --------------------------
	.section	.nv.shared._Z29BackProjFanArcDisCUDA2dKernelILb0EEvPfPKfS2_iiiiffffffff,"aw",@nobits
	.sectionflags	@""
	.align	4
.nv.shared._Z29BackProjFanArcDisCUDA2dKernelILb0EEvPfPKfS2_iiiiffffffff:
	.zero		3076


//--------------------- .nv.shared._Z30ProjTransFanArcDisCUDA2dKernelPfPKfS1_iiiiffffffff --------------------------
	.section	.nv.shared._Z30ProjTransFanArcDisCUDA2dKernelPfPKfS1_iiiiffffffff,"aw",@nobits
	.sectionflags	@""
	.align	4
.nv.shared._Z30ProjTransFanArcDisCUDA2dKernelPfPKfS1_iiiiffffffff:
	.zero		3076


//--------------------- .nv.shared._Z25ProjFanArcDisCUDA2dKernelPfyPKfiiiiffffffff --------------------------
	.section	.nv.shared._Z25ProjFanArcDisCUDA2dKernelPfyPKfiiiiffffffff,"aw",@nobits
	.sectionflags	@""
	.align	4
.nv.shared._Z25ProjFanArcDisCUDA2dKernelPfyPKfiiiiffffffff:
	.zero		3076


//--------------------- .nv.constant0._Z34BackProjTransFanArcDisCUDA2dKernelILb1EEvPfyPKfiiiiffffffff --------------------------
	.section	.nv.constant0._Z34BackProjTransFanArcDisCUDA2dKernelILb1EEvPfyPKfiiiiffffffff,"a",@progbits
	.sectionflags	@""
	.align	4
.nv.constant0._Z34BackProjTransFanArcDisCUDA2dKernelILb1EEvPfyPKfiiiiffffffff:
	.zero		968


//--------------------- .nv.constant0._Z29BackProjFanArcDisCUDA2dKernelILb1EEvPfPKfS2_iiiiffffffff --------------------------
	.section	.nv.constant0._Z29BackProjFanArcDisCUDA2dKernelILb1EEvPfPKfS2_iiiiffffffff,"a",@progbits
	.sectionflags	@""
	.align	4
.nv.constant0._Z29BackProjFanArcDisCUDA2dKernelILb1EEvPfPKfS2_iiiiffffffff:
	.zero		968


//--------------------- .nv.constant0._Z34BackProjTransFanArcDisCUDA2dKernelILb0EEvPfyPKfiiiiffffffff --------------------------
	.section	.nv.constant0._Z34BackProjTransFanArcDisCUDA2dKernelILb0EEvPfyPKfiiiiffffffff,"a",@progbits
	.sectionflags	@""
	.align	4
.nv.constant0._Z34BackProjTransFanArcDisCUDA2dKernelILb0EEvPfyPKfiiiiffffffff:
	.zero		968


//--------------------- .nv.constant0._Z29BackProjFanArcDisCUDA2dKernelILb0EEvPfPKfS2_iiiiffffffff --------------------------
	.section	.nv.constant0._Z29BackProjFanArcDisCUDA2dKernelILb0EEvPfPKfS2_iiiiffffffff,"a",@progbits
	.sectionflags	@""
	.align	4
.nv.constant0._Z29BackProjFanArcDisCUDA2dKernelILb0EEvPfPKfS2_iiiiffffffff:
	.zero		968


//--------------------- .nv.constant0._Z30ProjTransFanArcDisCUDA2dKernelPfPKfS1_iiiiffffffff --------------------------
	.section	.nv.constant0._Z30ProjTransFanArcDisCUDA2dKernelPfPKfS1_iiiiffffffff,"a",@progbits
	.sectionflags	@""
	.align	4
.nv.constant0._Z30ProjTransFanArcDisCUDA2dKernelPfPKfS1_iiiiffffffff:
	.zero		968


//--------------------- .nv.constant0._Z25ProjFanArcDisCUDA2dKernelPfyPKfiiiiffffffff --------------------------
	.section	.nv.constant0._Z25ProjFanArcDisCUDA2dKernelPfyPKfiiiiffffffff,"a",@progbits
	.sectionflags	@""
	.align	4
.nv.constant0._Z25ProjFanArcDisCUDA2dKernelPfyPKfiiiiffffffff:
	.zero		968


//--------------------- SYMBOLS --------------------------

	.type		.nv.reservedSmem.offset0,@object
	.size		.nv.reservedSmem.offset0,0x4
	.type		.nv.reservedSmem.cap,@object
	.size		.nv.reservedSmem.cap,0x4
